//
// Generated by NVIDIA NVVM Compiler
//
// Compiler Build ID: CL-36424714
// Cuda compilation tools, release 13.0, V13.0.88
// Based on NVVM 20.0.0
//

.version 9.0
.target sm_100
.address_size 64

	// .globl	_ZN3cub18CUB_300001_SM_10006detail11EmptyKernelIvEEvv
// _ZZN3cub18CUB_300001_SM_10006detail6reduce28DeviceReduceSingleTileKernelINS2_10policy_hubIjyN4cuda3std3__44plusIvEEE10Policy1000EPhPjyS9_jjNS7_10__identityEEEvT0_T1_T2_T3_T4_T6_E12temp_storage has been demoted
// _ZZN3cub18CUB_300001_SM_10006detail6reduce18DeviceReduceKernelINS2_10policy_hubIjyN4cuda3std3__44plusIvEEE10Policy1000EPhyS9_jNS7_10__identityEEEvT0_PT3_T1_NS0_13GridEvenShareISH_EET2_T4_E12temp_storage has been demoted
// _ZZN3cub18CUB_300001_SM_10006detail6reduce28DeviceReduceSingleTileKernelINS2_10policy_hubIjyN4cuda3std3__44plusIvEEE10Policy1000EPjSC_iS9_jjNS7_10__identityEEEvT0_T1_T2_T3_T4_T6_E12temp_storage has been demoted
// _ZZN3cub18CUB_300001_SM_10006detail6reduce28DeviceReduceSingleTileKernelINS2_10policy_hubIjyN4cuda3std3__44plusIvEEE10Policy1000EPaPjyS9_jjNS7_10__identityEEEvT0_T1_T2_T3_T4_T6_E12temp_storage has been demoted
// _ZZN3cub18CUB_300001_SM_10006detail6reduce18DeviceReduceKernelINS2_10policy_hubIjyN4cuda3std3__44plusIvEEE10Policy1000EPayS9_jNS7_10__identityEEEvT0_PT3_T1_NS0_13GridEvenShareISH_EET2_T4_E12temp_storage has been demoted
// _ZZN3cub18CUB_300001_SM_10006detail4scan16DeviceScanKernelINS2_10policy_hubIaaiyN4cuda3std3__44plusIvEEE10Policy1000EPaSC_NS0_13ScanTileStateIiLb1EEES9_NS0_8NullTypeEyiLb0ESF_EEvT0_T1_T2_iT3_T4_T5_E12temp_storage has been demoted
// _ZZN3cub18CUB_300001_SM_10006detail6select23DeviceSelectSweepKernelINS2_10policy_hubIjhiLb0ELNS0_10SelectImplE0EE10Policy1000EPKjPKhPjSC_NS0_13ScanTileStateIiLb1EEENS0_8NullTypeESF_iNS2_19streaming_context_tIlLb1EEELS5_0EEEvT0_T1_T2_T3_T4_T5_T6_T7_iT8_NS1_7vsmem_tEE19static_temp_storage has been demoted
.global .align 1 .b8 _ZN34_INTERNAL_7a44e8b0_4_k_cu_0b09e7b54cuda3std3__45__cpo5beginE[1];
.global .align 1 .b8 _ZN34_INTERNAL_7a44e8b0_4_k_cu_0b09e7b54cuda3std3__45__cpo3endE[1];
.global .align 1 .b8 _ZN34_INTERNAL_7a44e8b0_4_k_cu_0b09e7b54cuda3std3__45__cpo6cbeginE[1];
.global .align 1 .b8 _ZN34_INTERNAL_7a44e8b0_4_k_cu_0b09e7b54cuda3std3__45__cpo4cendE[1];
.global .align 1 .b8 _ZN34_INTERNAL_7a44e8b0_4_k_cu_0b09e7b54cuda3std3__45__cpo6rbeginE[1];
.global .align 1 .b8 _ZN34_INTERNAL_7a44e8b0_4_k_cu_0b09e7b54cuda3std3__45__cpo4rendE[1];
.global .align 1 .b8 _ZN34_INTERNAL_7a44e8b0_4_k_cu_0b09e7b54cuda3std3__45__cpo7crbeginE[1];
.global .align 1 .b8 _ZN34_INTERNAL_7a44e8b0_4_k_cu_0b09e7b54cuda3std3__45__cpo5crendE[1];
.global .align 1 .b8 _ZN34_INTERNAL_7a44e8b0_4_k_cu_0b09e7b54cuda3std3__436_GLOBAL__N__7a44e8b0_4_k_cu_0b09e7b56ignoreE[1];
.global .align 1 .b8 _ZN34_INTERNAL_7a44e8b0_4_k_cu_0b09e7b54cuda3std3__419piecewise_constructE[1];
.global .align 1 .b8 _ZN34_INTERNAL_7a44e8b0_4_k_cu_0b09e7b54cuda3std3__48in_placeE[1];
.global .align 1 .b8 _ZN34_INTERNAL_7a44e8b0_4_k_cu_0b09e7b54cuda3std3__420unreachable_sentinelE[1];
.global .align 1 .b8 _ZN34_INTERNAL_7a44e8b0_4_k_cu_0b09e7b54cuda3std3__47nulloptE[1];
.global .align 1 .b8 _ZN34_INTERNAL_7a44e8b0_4_k_cu_0b09e7b54cuda3std3__48unexpectE[1];
.global .align 1 .b8 _ZN34_INTERNAL_7a44e8b0_4_k_cu_0b09e7b54cuda3std6ranges3__45__cpo4swapE[1];
.global .align 1 .b8 _ZN34_INTERNAL_7a44e8b0_4_k_cu_0b09e7b54cuda3std6ranges3__45__cpo9iter_moveE[1];
.global .align 1 .b8 _ZN34_INTERNAL_7a44e8b0_4_k_cu_0b09e7b54cuda3std6ranges3__45__cpo5beginE[1];
.global .align 1 .b8 _ZN34_INTERNAL_7a44e8b0_4_k_cu_0b09e7b54cuda3std6ranges3__45__cpo3endE[1];
.global .align 1 .b8 _ZN34_INTERNAL_7a44e8b0_4_k_cu_0b09e7b54cuda3std6ranges3__45__cpo6cbeginE[1];
.global .align 1 .b8 _ZN34_INTERNAL_7a44e8b0_4_k_cu_0b09e7b54cuda3std6ranges3__45__cpo4cendE[1];
.global .align 1 .b8 _ZN34_INTERNAL_7a44e8b0_4_k_cu_0b09e7b54cuda3std6ranges3__45__cpo7advanceE[1];
.global .align 1 .b8 _ZN34_INTERNAL_7a44e8b0_4_k_cu_0b09e7b54cuda3std6ranges3__45__cpo9iter_swapE[1];
.global .align 1 .b8 _ZN34_INTERNAL_7a44e8b0_4_k_cu_0b09e7b54cuda3std6ranges3__45__cpo4nextE[1];
.global .align 1 .b8 _ZN34_INTERNAL_7a44e8b0_4_k_cu_0b09e7b54cuda3std6ranges3__45__cpo4prevE[1];
.global .align 1 .b8 _ZN34_INTERNAL_7a44e8b0_4_k_cu_0b09e7b54cuda3std6ranges3__45__cpo4dataE[1];
.global .align 1 .b8 _ZN34_INTERNAL_7a44e8b0_4_k_cu_0b09e7b54cuda3std6ranges3__45__cpo5cdataE[1];
.global .align 1 .b8 _ZN34_INTERNAL_7a44e8b0_4_k_cu_0b09e7b54cuda3std6ranges3__45__cpo4sizeE[1];
.global .align 1 .b8 _ZN34_INTERNAL_7a44e8b0_4_k_cu_0b09e7b54cuda3std6ranges3__45__cpo5ssizeE[1];
.global .align 1 .b8 _ZN34_INTERNAL_7a44e8b0_4_k_cu_0b09e7b54cuda3std6ranges3__45__cpo8distanceE[1];
.global .align 1 .b8 _ZN34_INTERNAL_7a44e8b0_4_k_cu_0b09e7b56thrust24THRUST_300001_SM_1000_NS8cuda_cub3parE[1];
.global .align 1 .b8 _ZN34_INTERNAL_7a44e8b0_4_k_cu_0b09e7b56thrust24THRUST_300001_SM_1000_NS8cuda_cub10par_nosyncE[1];
.global .align 1 .b8 _ZN34_INTERNAL_7a44e8b0_4_k_cu_0b09e7b56thrust24THRUST_300001_SM_1000_NS6system6detail10sequential3seqE[1];
.global .align 1 .b8 _ZN34_INTERNAL_7a44e8b0_4_k_cu_0b09e7b56thrust24THRUST_300001_SM_1000_NS6system3cpp3parE[1];
.global .align 1 .b8 _ZN34_INTERNAL_7a44e8b0_4_k_cu_0b09e7b56thrust24THRUST_300001_SM_1000_NS12placeholders2_1E[1];
.global .align 1 .b8 _ZN34_INTERNAL_7a44e8b0_4_k_cu_0b09e7b56thrust24THRUST_300001_SM_1000_NS12placeholders2_2E[1];
.global .align 1 .b8 _ZN34_INTERNAL_7a44e8b0_4_k_cu_0b09e7b56thrust24THRUST_300001_SM_1000_NS12placeholders2_3E[1];
.global .align 1 .b8 _ZN34_INTERNAL_7a44e8b0_4_k_cu_0b09e7b56thrust24THRUST_300001_SM_1000_NS12placeholders2_4E[1];
.global .align 1 .b8 _ZN34_INTERNAL_7a44e8b0_4_k_cu_0b09e7b56thrust24THRUST_300001_SM_1000_NS12placeholders2_5E[1];
.global .align 1 .b8 _ZN34_INTERNAL_7a44e8b0_4_k_cu_0b09e7b56thrust24THRUST_300001_SM_1000_NS12placeholders2_6E[1];
.global .align 1 .b8 _ZN34_INTERNAL_7a44e8b0_4_k_cu_0b09e7b56thrust24THRUST_300001_SM_1000_NS12placeholders2_7E[1];
.global .align 1 .b8 _ZN34_INTERNAL_7a44e8b0_4_k_cu_0b09e7b56thrust24THRUST_300001_SM_1000_NS12placeholders2_8E[1];
.global .align 1 .b8 _ZN34_INTERNAL_7a44e8b0_4_k_cu_0b09e7b56thrust24THRUST_300001_SM_1000_NS12placeholders2_9E[1];
.global .align 1 .b8 _ZN34_INTERNAL_7a44e8b0_4_k_cu_0b09e7b56thrust24THRUST_300001_SM_1000_NS12placeholders3_10E[1];
.global .align 1 .b8 _ZN34_INTERNAL_7a44e8b0_4_k_cu_0b09e7b56thrust24THRUST_300001_SM_1000_NS3seqE[1];
.global .align 1 .b8 _ZN34_INTERNAL_7a44e8b0_4_k_cu_0b09e7b56thrust24THRUST_300001_SM_1000_NS6deviceE[1];

.visible .entry _ZN3cub18CUB_300001_SM_10006detail11EmptyKernelIvEEvv()
{


	ret;

}
	// .globl	_ZN3cub18CUB_300001_SM_10006detail4scan20DeviceScanInitKernelINS0_13ScanTileStateIiLb1EEEEEvT_i
.visible .entry _ZN3cub18CUB_300001_SM_10006detail4scan20DeviceScanInitKernelINS0_13ScanTileStateIiLb1EEEEEvT_i(
	.param .align 8 .b8 _ZN3cub18CUB_300001_SM_10006detail4scan20DeviceScanInitKernelINS0_13ScanTileStateIiLb1EEEEEvT_i_param_0[8],
	.param .u32 _ZN3cub18CUB_300001_SM_10006detail4scan20DeviceScanInitKernelINS0_13ScanTileStateIiLb1EEEEEvT_i_param_1
)
{
	.reg .pred 	%p<5>;
	.reg .b32 	%r<10>;
	.reg .b64 	%rd<7>;

	ld.param.u64 	%rd2, [_ZN3cub18CUB_300001_SM_10006detail4scan20DeviceScanInitKernelINS0_13ScanTileStateIiLb1EEEEEvT_i_param_0];
	ld.param.u32 	%r4, [_ZN3cub18CUB_300001_SM_10006detail4scan20DeviceScanInitKernelINS0_13ScanTileStateIiLb1EEEEEvT_i_param_1];
	cvta.to.global.u64 	%rd1, %rd2;
	mov.u32 	%r1, %ctaid.x;
	mov.u32 	%r5, %ntid.x;
	mov.u32 	%r2, %tid.x;
	mad.lo.s32 	%r3, %r1, %r5, %r2;
	setp.ge.s32 	%p1, %r3, %r4;
	@%p1 bra 	$L__BB1_2;
	mul.wide.s32 	%rd3, %r3, 8;
	add.s64 	%rd4, %rd1, %rd3;
	mov.b32 	%r6, 0;
	mov.b32 	%r7, 99;
	st.global.v2.u32 	[%rd4+256], {%r7, %r6};
$L__BB1_2:
	setp.ne.s32 	%p2, %r1, 0;
	setp.gt.u32 	%p3, %r2, 31;
	or.pred  	%p4, %p2, %p3;
	@%p4 bra 	$L__BB1_4;
	mul.wide.u32 	%rd5, %r2, 8;
	add.s64 	%rd6, %rd1, %rd5;
	mov.b32 	%r9, 0;
	st.global.v2.u32 	[%rd6], {%r9, %r9};
$L__BB1_4:
	ret;

}
	// .globl	_ZN3cub18CUB_300001_SM_10006detail4scan16DeviceScanKernelINS2_10policy_hubIaaiyN4cuda3std3__44plusIvEEE10Policy1000EPaSC_NS0_13ScanTileStateIiLb1EEES9_NS0_8NullTypeEyiLb0ESF_EEvT0_T1_T2_iT3_T4_T5_
.visible .entry _ZN3cub18CUB_300001_SM_10006detail4scan16DeviceScanKernelINS2_10policy_hubIaaiyN4cuda3std3__44plusIvEEE10Policy1000EPaSC_NS0_13ScanTileStateIiLb1EEES9_NS0_8NullTypeEyiLb0ESF_EEvT0_T1_T2_iT3_T4_T5_(
	.param .u64 .ptr .align 1 _ZN3cub18CUB_300001_SM_10006detail4scan16DeviceScanKernelINS2_10policy_hubIaaiyN4cuda3std3__44plusIvEEE10Policy1000EPaSC_NS0_13ScanTileStateIiLb1EEES9_NS0_8NullTypeEyiLb0ESF_EEvT0_T1_T2_iT3_T4_T5__param_0,
	.param .u64 .ptr .align 1 _ZN3cub18CUB_300001_SM_10006detail4scan16DeviceScanKernelINS2_10policy_hubIaaiyN4cuda3std3__44plusIvEEE10Policy1000EPaSC_NS0_13ScanTileStateIiLb1EEES9_NS0_8NullTypeEyiLb0ESF_EEvT0_T1_T2_iT3_T4_T5__param_1,
	.param .align 8 .b8 _ZN3cub18CUB_300001_SM_10006detail4scan16DeviceScanKernelINS2_10policy_hubIaaiyN4cuda3std3__44plusIvEEE10Policy1000EPaSC_NS0_13ScanTileStateIiLb1EEES9_NS0_8NullTypeEyiLb0ESF_EEvT0_T1_T2_iT3_T4_T5__param_2[8],
	.param .u32 _ZN3cub18CUB_300001_SM_10006detail4scan16DeviceScanKernelINS2_10policy_hubIaaiyN4cuda3std3__44plusIvEEE10Policy1000EPaSC_NS0_13ScanTileStateIiLb1EEES9_NS0_8NullTypeEyiLb0ESF_EEvT0_T1_T2_iT3_T4_T5__param_3,
	.param .align 1 .b8 _ZN3cub18CUB_300001_SM_10006detail4scan16DeviceScanKernelINS2_10policy_hubIaaiyN4cuda3std3__44plusIvEEE10Policy1000EPaSC_NS0_13ScanTileStateIiLb1EEES9_NS0_8NullTypeEyiLb0ESF_EEvT0_T1_T2_iT3_T4_T5__param_4[1],
	.param .align 1 .b8 _ZN3cub18CUB_300001_SM_10006detail4scan16DeviceScanKernelINS2_10policy_hubIaaiyN4cuda3std3__44plusIvEEE10Policy1000EPaSC_NS0_13ScanTileStateIiLb1EEES9_NS0_8NullTypeEyiLb0ESF_EEvT0_T1_T2_iT3_T4_T5__param_5[1],
	.param .u64 _ZN3cub18CUB_300001_SM_10006detail4scan16DeviceScanKernelINS2_10policy_hubIaaiyN4cuda3std3__44plusIvEEE10Policy1000EPaSC_NS0_13ScanTileStateIiLb1EEES9_NS0_8NullTypeEyiLb0ESF_EEvT0_T1_T2_iT3_T4_T5__param_6
)
.maxntid 384
{
	.reg .pred 	%p<144>;
	.reg .b16 	%rs<30>;
	.reg .b32 	%r<867>;
	.reg .b64 	%rd<77>;
	// demoted variable
	.shared .align 16 .b8 _ZZN3cub18CUB_300001_SM_10006detail4scan16DeviceScanKernelINS2_10policy_hubIaaiyN4cuda3std3__44plusIvEEE10Policy1000EPaSC_NS0_13ScanTileStateIiLb1EEES9_NS0_8NullTypeEyiLb0ESF_EEvT0_T1_T2_iT3_T4_T5_E12temp_storage[21520];
	ld.param.u64 	%rd17, [_ZN3cub18CUB_300001_SM_10006detail4scan16DeviceScanKernelINS2_10policy_hubIaaiyN4cuda3std3__44plusIvEEE10Policy1000EPaSC_NS0_13ScanTileStateIiLb1EEES9_NS0_8NullTypeEyiLb0ESF_EEvT0_T1_T2_iT3_T4_T5__param_0];
	ld.param.u64 	%rd2, [_ZN3cub18CUB_300001_SM_10006detail4scan16DeviceScanKernelINS2_10policy_hubIaaiyN4cuda3std3__44plusIvEEE10Policy1000EPaSC_NS0_13ScanTileStateIiLb1EEES9_NS0_8NullTypeEyiLb0ESF_EEvT0_T1_T2_iT3_T4_T5__param_2];
	ld.param.u64 	%rd18, [_ZN3cub18CUB_300001_SM_10006detail4scan16DeviceScanKernelINS2_10policy_hubIaaiyN4cuda3std3__44plusIvEEE10Policy1000EPaSC_NS0_13ScanTileStateIiLb1EEES9_NS0_8NullTypeEyiLb0ESF_EEvT0_T1_T2_iT3_T4_T5__param_1];
	ld.param.u32 	%r188, [_ZN3cub18CUB_300001_SM_10006detail4scan16DeviceScanKernelINS2_10policy_hubIaaiyN4cuda3std3__44plusIvEEE10Policy1000EPaSC_NS0_13ScanTileStateIiLb1EEES9_NS0_8NullTypeEyiLb0ESF_EEvT0_T1_T2_iT3_T4_T5__param_3];
	ld.param.u64 	%rd19, [_ZN3cub18CUB_300001_SM_10006detail4scan16DeviceScanKernelINS2_10policy_hubIaaiyN4cuda3std3__44plusIvEEE10Policy1000EPaSC_NS0_13ScanTileStateIiLb1EEES9_NS0_8NullTypeEyiLb0ESF_EEvT0_T1_T2_iT3_T4_T5__param_6];
	cvta.to.global.u64 	%rd1, %rd18;
	mov.u32 	%r189, %ctaid.x;
	add.s32 	%r1, %r188, %r189;
	mul.wide.s32 	%rd3, %r1, 5376;
	sub.s64 	%rd4, %rd19, %rd3;
	setp.lt.u64 	%p1, %rd4, 5377;
	@%p1 bra 	$L__BB2_26;
	mov.u32 	%r2, %tid.x;
	and.b32  	%r504, %r2, 31;
	and.b32  	%r505, %r2, 992;
	mul.lo.s32 	%r506, %r505, 14;
	or.b32  	%r507, %r506, %r504;
	cvt.u64.u32 	%rd62, %r507;
	add.s64 	%rd5, %rd3, %rd62;
	add.s64 	%rd48, %rd17, %rd5;
	// begin inline asm
	{   .reg .u8 datum;    ld.ca.u8 datum, [%rd48];    cvt.u16.u8 %rs16, datum;}
	// end inline asm
	cvt.u32.u16 	%r508, %rs16;
	cvt.s32.s8 	%r509, %r508;
	add.s64 	%rd49, %rd48, 32;
	// begin inline asm
	{   .reg .u8 datum;    ld.ca.u8 datum, [%rd49];    cvt.u16.u8 %rs17, datum;}
	// end inline asm
	cvt.u32.u16 	%r510, %rs17;
	cvt.s32.s8 	%r511, %r510;
	add.s64 	%rd50, %rd48, 64;
	// begin inline asm
	{   .reg .u8 datum;    ld.ca.u8 datum, [%rd50];    cvt.u16.u8 %rs18, datum;}
	// end inline asm
	cvt.u32.u16 	%r512, %rs18;
	cvt.s32.s8 	%r513, %r512;
	add.s64 	%rd51, %rd48, 96;
	// begin inline asm
	{   .reg .u8 datum;    ld.ca.u8 datum, [%rd51];    cvt.u16.u8 %rs19, datum;}
	// end inline asm
	cvt.u32.u16 	%r514, %rs19;
	cvt.s32.s8 	%r515, %r514;
	add.s64 	%rd52, %rd48, 128;
	// begin inline asm
	{   .reg .u8 datum;    ld.ca.u8 datum, [%rd52];    cvt.u16.u8 %rs20, datum;}
	// end inline asm
	cvt.u32.u16 	%r516, %rs20;
	cvt.s32.s8 	%r517, %r516;
	add.s64 	%rd53, %rd48, 160;
	// begin inline asm
	{   .reg .u8 datum;    ld.ca.u8 datum, [%rd53];    cvt.u16.u8 %rs21, datum;}
	// end inline asm
	cvt.u32.u16 	%r518, %rs21;
	cvt.s32.s8 	%r519, %r518;
	add.s64 	%rd54, %rd48, 192;
	// begin inline asm
	{   .reg .u8 datum;    ld.ca.u8 datum, [%rd54];    cvt.u16.u8 %rs22, datum;}
	// end inline asm
	cvt.u32.u16 	%r520, %rs22;
	cvt.s32.s8 	%r521, %r520;
	add.s64 	%rd55, %rd48, 224;
	// begin inline asm
	{   .reg .u8 datum;    ld.ca.u8 datum, [%rd55];    cvt.u16.u8 %rs23, datum;}
	// end inline asm
	cvt.u32.u16 	%r522, %rs23;
	cvt.s32.s8 	%r523, %r522;
	add.s64 	%rd56, %rd48, 256;
	// begin inline asm
	{   .reg .u8 datum;    ld.ca.u8 datum, [%rd56];    cvt.u16.u8 %rs24, datum;}
	// end inline asm
	cvt.u32.u16 	%r524, %rs24;
	cvt.s32.s8 	%r525, %r524;
	add.s64 	%rd57, %rd48, 288;
	// begin inline asm
	{   .reg .u8 datum;    ld.ca.u8 datum, [%rd57];    cvt.u16.u8 %rs25, datum;}
	// end inline asm
	cvt.u32.u16 	%r526, %rs25;
	cvt.s32.s8 	%r527, %r526;
	add.s64 	%rd58, %rd48, 320;
	// begin inline asm
	{   .reg .u8 datum;    ld.ca.u8 datum, [%rd58];    cvt.u16.u8 %rs26, datum;}
	// end inline asm
	cvt.u32.u16 	%r528, %rs26;
	cvt.s32.s8 	%r529, %r528;
	add.s64 	%rd59, %rd48, 352;
	// begin inline asm
	{   .reg .u8 datum;    ld.ca.u8 datum, [%rd59];    cvt.u16.u8 %rs27, datum;}
	// end inline asm
	cvt.u32.u16 	%r530, %rs27;
	cvt.s32.s8 	%r531, %r530;
	add.s64 	%rd60, %rd48, 384;
	// begin inline asm
	{   .reg .u8 datum;    ld.ca.u8 datum, [%rd60];    cvt.u16.u8 %rs28, datum;}
	// end inline asm
	cvt.u32.u16 	%r532, %rs28;
	cvt.s32.s8 	%r533, %r532;
	add.s64 	%rd61, %rd48, 416;
	// begin inline asm
	{   .reg .u8 datum;    ld.ca.u8 datum, [%rd61];    cvt.u16.u8 %rs29, datum;}
	// end inline asm
	cvt.u32.u16 	%r534, %rs29;
	cvt.s32.s8 	%r535, %r534;
	// begin inline asm
	mov.u32 %r503, %laneid;
	// end inline asm
	shr.u32 	%r4, %r2, 5;
	mad.lo.s32 	%r536, %r4, 448, %r503;
	shl.b32 	%r537, %r536, 2;
	mov.u32 	%r538, _ZZN3cub18CUB_300001_SM_10006detail4scan16DeviceScanKernelINS2_10policy_hubIaaiyN4cuda3std3__44plusIvEEE10Policy1000EPaSC_NS0_13ScanTileStateIiLb1EEES9_NS0_8NullTypeEyiLb0ESF_EEvT0_T1_T2_iT3_T4_T5_E12temp_storage;
	add.s32 	%r5, %r538, %r537;
	st.shared.u32 	[%r5], %r509;
	st.shared.u32 	[%r5+128], %r511;
	st.shared.u32 	[%r5+256], %r513;
	st.shared.u32 	[%r5+384], %r515;
	st.shared.u32 	[%r5+512], %r517;
	st.shared.u32 	[%r5+640], %r519;
	st.shared.u32 	[%r5+768], %r521;
	st.shared.u32 	[%r5+896], %r523;
	st.shared.u32 	[%r5+1024], %r525;
	st.shared.u32 	[%r5+1152], %r527;
	st.shared.u32 	[%r5+1280], %r529;
	st.shared.u32 	[%r5+1408], %r531;
	st.shared.u32 	[%r5+1536], %r533;
	st.shared.u32 	[%r5+1664], %r535;
	bar.warp.sync 	-1;
	mad.lo.s32 	%r6, %r503, 52, %r5;
	ld.shared.v2.u32 	{%r7, %r8}, [%r6];
	ld.shared.v2.u32 	{%r9, %r10}, [%r6+8];
	ld.shared.v2.u32 	{%r11, %r12}, [%r6+16];
	ld.shared.v2.u32 	{%r13, %r14}, [%r6+24];
	ld.shared.v2.u32 	{%r15, %r16}, [%r6+32];
	ld.shared.v2.u32 	{%r17, %r18}, [%r6+40];
	ld.shared.v2.u32 	{%r19, %r20}, [%r6+48];
	bar.sync 	0;
	setp.ne.s32 	%p88, %r1, 0;
	@%p88 bra 	$L__BB2_6;
	add.s32 	%r748, %r8, %r7;
	add.s32 	%r749, %r9, %r748;
	add.s32 	%r750, %r10, %r749;
	add.s32 	%r751, %r11, %r750;
	add.s32 	%r752, %r12, %r751;
	add.s32 	%r753, %r13, %r752;
	add.s32 	%r754, %r14, %r753;
	add.s32 	%r755, %r15, %r754;
	add.s32 	%r756, %r16, %r755;
	add.s32 	%r757, %r17, %r756;
	add.s32 	%r758, %r18, %r757;
	add.s32 	%r759, %r19, %r758;
	add.s32 	%r722, %r20, %r759;
	mov.b32 	%r720, 1;
	mov.b32 	%r745, 0;
	mov.b32 	%r747, -1;
	// begin inline asm
	{  .reg .s32 r0;  .reg .pred p;  shfl.sync.up.b32 r0|p, %r722, %r720, %r745, %r747;  @p add.s32 r0, r0, %r722;  mov.s32 %r718, r0;}
	// end inline asm
	mov.b32 	%r726, 2;
	// begin inline asm
	{  .reg .s32 r0;  .reg .pred p;  shfl.sync.up.b32 r0|p, %r718, %r726, %r745, %r747;  @p add.s32 r0, r0, %r718;  mov.s32 %r724, r0;}
	// end inline asm
	mov.b32 	%r732, 4;
	// begin inline asm
	{  .reg .s32 r0;  .reg .pred p;  shfl.sync.up.b32 r0|p, %r724, %r732, %r745, %r747;  @p add.s32 r0, r0, %r724;  mov.s32 %r730, r0;}
	// end inline asm
	mov.b32 	%r738, 8;
	// begin inline asm
	{  .reg .s32 r0;  .reg .pred p;  shfl.sync.up.b32 r0|p, %r730, %r738, %r745, %r747;  @p add.s32 r0, r0, %r730;  mov.s32 %r736, r0;}
	// end inline asm
	mov.b32 	%r744, 16;
	// begin inline asm
	{  .reg .s32 r0;  .reg .pred p;  shfl.sync.up.b32 r0|p, %r736, %r744, %r745, %r747;  @p add.s32 r0, r0, %r736;  mov.s32 %r742, r0;}
	// end inline asm
	setp.ne.s32 	%p130, %r503, 31;
	@%p130 bra 	$L__BB2_4;
	shl.b32 	%r760, %r4, 2;
	add.s32 	%r762, %r538, %r760;
	st.shared.u32 	[%r762+16], %r742;
$L__BB2_4:
	sub.s32 	%r763, %r742, %r722;
	bar.sync 	0;
	ld.shared.v4.u32 	{%r764, %r765, %r766, %r767}, [_ZZN3cub18CUB_300001_SM_10006detail4scan16DeviceScanKernelINS2_10policy_hubIaaiyN4cuda3std3__44plusIvEEE10Policy1000EPaSC_NS0_13ScanTileStateIiLb1EEES9_NS0_8NullTypeEyiLb0ESF_EEvT0_T1_T2_iT3_T4_T5_E12temp_storage+16];
	add.s32 	%r768, %r765, %r764;
	setp.eq.s32 	%p131, %r4, 2;
	selp.b32 	%r769, %r768, %r764, %p131;
	add.s32 	%r770, %r768, %r766;
	setp.eq.s32 	%p132, %r4, 3;
	selp.b32 	%r771, %r770, %r769, %p132;
	add.s32 	%r772, %r770, %r767;
	setp.eq.s32 	%p133, %r4, 4;
	selp.b32 	%r773, %r772, %r771, %p133;
	ld.shared.v4.u32 	{%r774, %r775, %r776, %r777}, [_ZZN3cub18CUB_300001_SM_10006detail4scan16DeviceScanKernelINS2_10policy_hubIaaiyN4cuda3std3__44plusIvEEE10Policy1000EPaSC_NS0_13ScanTileStateIiLb1EEES9_NS0_8NullTypeEyiLb0ESF_EEvT0_T1_T2_iT3_T4_T5_E12temp_storage+32];
	add.s32 	%r778, %r772, %r774;
	setp.eq.s32 	%p134, %r4, 5;
	selp.b32 	%r779, %r778, %r773, %p134;
	add.s32 	%r780, %r778, %r775;
	setp.eq.s32 	%p135, %r4, 6;
	selp.b32 	%r781, %r780, %r779, %p135;
	add.s32 	%r782, %r780, %r776;
	setp.eq.s32 	%p136, %r4, 7;
	selp.b32 	%r783, %r782, %r781, %p136;
	add.s32 	%r784, %r782, %r777;
	setp.eq.s32 	%p137, %r4, 8;
	selp.b32 	%r785, %r784, %r783, %p137;
	ld.shared.v4.u32 	{%r786, %r787, %r788, %r789}, [_ZZN3cub18CUB_300001_SM_10006detail4scan16DeviceScanKernelINS2_10policy_hubIaaiyN4cuda3std3__44plusIvEEE10Policy1000EPaSC_NS0_13ScanTileStateIiLb1EEES9_NS0_8NullTypeEyiLb0ESF_EEvT0_T1_T2_iT3_T4_T5_E12temp_storage+48];
	add.s32 	%r790, %r784, %r786;
	setp.eq.s32 	%p138, %r4, 9;
	selp.b32 	%r791, %r790, %r785, %p138;
	add.s32 	%r792, %r790, %r787;
	setp.eq.s32 	%p139, %r4, 10;
	selp.b32 	%r793, %r792, %r791, %p139;
	add.s32 	%r794, %r792, %r788;
	setp.eq.s32 	%p140, %r4, 11;
	selp.b32 	%r795, %r794, %r793, %p140;
	add.s32 	%r23, %r794, %r789;
	setp.lt.u32 	%p141, %r2, 32;
	setp.eq.s32 	%p142, %r503, 0;
	selp.b32 	%r796, 0, %r763, %p142;
	add.s32 	%r797, %r795, %r796;
	selp.b32 	%r840, %r763, %r797, %p141;
	setp.ne.s32 	%p143, %r2, 0;
	@%p143 bra 	$L__BB2_25;
	add.s64 	%rd74, %rd2, 256;
	mov.b32 	%r798, 101;
	// begin inline asm
	st.relaxed.gpu.v2.u32 [%rd74], {%r798, %r23};
	// end inline asm
	mov.b32 	%r840, 0;
	bra.uni 	$L__BB2_25;
$L__BB2_6:
	add.s32 	%r569, %r8, %r7;
	add.s32 	%r570, %r9, %r569;
	add.s32 	%r571, %r10, %r570;
	add.s32 	%r572, %r11, %r571;
	add.s32 	%r573, %r12, %r572;
	add.s32 	%r574, %r13, %r573;
	add.s32 	%r575, %r14, %r574;
	add.s32 	%r576, %r15, %r575;
	add.s32 	%r577, %r16, %r576;
	add.s32 	%r578, %r17, %r577;
	add.s32 	%r579, %r18, %r578;
	add.s32 	%r580, %r19, %r579;
	add.s32 	%r543, %r20, %r580;
	mov.b32 	%r541, 1;
	mov.b32 	%r566, 0;
	mov.b32 	%r568, -1;
	// begin inline asm
	{  .reg .s32 r0;  .reg .pred p;  shfl.sync.up.b32 r0|p, %r543, %r541, %r566, %r568;  @p add.s32 r0, r0, %r543;  mov.s32 %r539, r0;}
	// end inline asm
	mov.b32 	%r547, 2;
	// begin inline asm
	{  .reg .s32 r0;  .reg .pred p;  shfl.sync.up.b32 r0|p, %r539, %r547, %r566, %r568;  @p add.s32 r0, r0, %r539;  mov.s32 %r545, r0;}
	// end inline asm
	mov.b32 	%r553, 4;
	// begin inline asm
	{  .reg .s32 r0;  .reg .pred p;  shfl.sync.up.b32 r0|p, %r545, %r553, %r566, %r568;  @p add.s32 r0, r0, %r545;  mov.s32 %r551, r0;}
	// end inline asm
	mov.b32 	%r559, 8;
	// begin inline asm
	{  .reg .s32 r0;  .reg .pred p;  shfl.sync.up.b32 r0|p, %r551, %r559, %r566, %r568;  @p add.s32 r0, r0, %r551;  mov.s32 %r557, r0;}
	// end inline asm
	mov.b32 	%r565, 16;
	// begin inline asm
	{  .reg .s32 r0;  .reg .pred p;  shfl.sync.up.b32 r0|p, %r557, %r565, %r566, %r568;  @p add.s32 r0, r0, %r557;  mov.s32 %r563, r0;}
	// end inline asm
	setp.ne.s32 	%p89, %r503, 31;
	@%p89 bra 	$L__BB2_8;
	shl.b32 	%r581, %r4, 2;
	add.s32 	%r583, %r538, %r581;
	st.shared.u32 	[%r583+16], %r563;
$L__BB2_8:
	sub.s32 	%r584, %r563, %r543;
	bar.sync 	0;
	ld.shared.v4.u32 	{%r585, %r586, %r587, %r588}, [_ZZN3cub18CUB_300001_SM_10006detail4scan16DeviceScanKernelINS2_10policy_hubIaaiyN4cuda3std3__44plusIvEEE10Policy1000EPaSC_NS0_13ScanTileStateIiLb1EEES9_NS0_8NullTypeEyiLb0ESF_EEvT0_T1_T2_iT3_T4_T5_E12temp_storage+16];
	add.s32 	%r589, %r586, %r585;
	setp.eq.s32 	%p90, %r4, 2;
	selp.b32 	%r590, %r589, %r585, %p90;
	add.s32 	%r591, %r589, %r587;
	setp.eq.s32 	%p91, %r4, 3;
	selp.b32 	%r592, %r591, %r590, %p91;
	add.s32 	%r593, %r591, %r588;
	setp.eq.s32 	%p92, %r4, 4;
	selp.b32 	%r594, %r593, %r592, %p92;
	ld.shared.v4.u32 	{%r595, %r596, %r597, %r598}, [_ZZN3cub18CUB_300001_SM_10006detail4scan16DeviceScanKernelINS2_10policy_hubIaaiyN4cuda3std3__44plusIvEEE10Policy1000EPaSC_NS0_13ScanTileStateIiLb1EEES9_NS0_8NullTypeEyiLb0ESF_EEvT0_T1_T2_iT3_T4_T5_E12temp_storage+32];
	add.s32 	%r599, %r593, %r595;
	setp.eq.s32 	%p93, %r4, 5;
	selp.b32 	%r600, %r599, %r594, %p93;
	add.s32 	%r601, %r599, %r596;
	setp.eq.s32 	%p94, %r4, 6;
	selp.b32 	%r602, %r601, %r600, %p94;
	add.s32 	%r603, %r601, %r597;
	setp.eq.s32 	%p95, %r4, 7;
	selp.b32 	%r604, %r603, %r602, %p95;
	add.s32 	%r605, %r603, %r598;
	setp.eq.s32 	%p96, %r4, 8;
	selp.b32 	%r606, %r605, %r604, %p96;
	ld.shared.v4.u32 	{%r607, %r608, %r609, %r610}, [_ZZN3cub18CUB_300001_SM_10006detail4scan16DeviceScanKernelINS2_10policy_hubIaaiyN4cuda3std3__44plusIvEEE10Policy1000EPaSC_NS0_13ScanTileStateIiLb1EEES9_NS0_8NullTypeEyiLb0ESF_EEvT0_T1_T2_iT3_T4_T5_E12temp_storage+48];
	add.s32 	%r611, %r605, %r607;
	setp.eq.s32 	%p97, %r4, 9;
	selp.b32 	%r612, %r611, %r606, %p97;
	add.s32 	%r613, %r611, %r608;
	setp.eq.s32 	%p98, %r4, 10;
	selp.b32 	%r614, %r613, %r612, %p98;
	add.s32 	%r615, %r613, %r609;
	setp.eq.s32 	%p99, %r4, 11;
	selp.b32 	%r616, %r615, %r614, %p99;
	add.s32 	%r27, %r615, %r610;
	setp.gt.u32 	%p100, %r2, 31;
	setp.lt.u32 	%p101, %r2, 32;
	setp.eq.s32 	%p102, %r503, 0;
	selp.b32 	%r617, 0, %r584, %p102;
	add.s32 	%r839, %r616, %r617;
	selp.b32 	%r29, %r584, %r839, %p101;
	@%p100 bra 	$L__BB2_24;
	setp.ne.s32 	%p103, %r2, 0;
	mul.wide.s32 	%rd63, %r1, 8;
	add.s64 	%rd6, %rd2, %rd63;
	@%p103 bra 	$L__BB2_11;
	st.shared.u32 	[_ZZN3cub18CUB_300001_SM_10006detail4scan16DeviceScanKernelINS2_10policy_hubIaaiyN4cuda3std3__44plusIvEEE10Policy1000EPaSC_NS0_13ScanTileStateIiLb1EEES9_NS0_8NullTypeEyiLb0ESF_EEvT0_T1_T2_iT3_T4_T5_E12temp_storage+12], %r27;
	add.s64 	%rd64, %rd6, 256;
	mov.b32 	%r618, 100;
	// begin inline asm
	st.relaxed.gpu.v2.u32 [%rd64], {%r618, %r27};
	// end inline asm
$L__BB2_11:
	not.b32 	%r624, %r2;
	add.s32 	%r835, %r1, %r624;
	mov.b32 	%r620, 775;
	// begin inline asm
	nanosleep.u32 %r620;
	// end inline asm
	mul.wide.s32 	%rd66, %r835, 8;
	add.s64 	%rd67, %rd2, %rd66;
	add.s64 	%rd65, %rd67, 256;
	// begin inline asm
	ld.relaxed.gpu.v2.u32 {%r836, %r830}, [%rd65];
	// end inline asm
	mov.b32 	%r831, 114;
$L__BB2_12:
	setp.eq.s32 	%p104, %r836, 99;
	mov.b32 	%r625, -1;
	vote.sync.any.pred 	%p105, %p104, %r625;
	not.pred 	%p106, %p105;
	@%p106 bra 	$L__BB2_14;
	// begin inline asm
	nanosleep.u32 %r831;
	// end inline asm
	shr.u32 	%r831, %r831, 1;
	// begin inline asm
	ld.relaxed.gpu.v2.u32 {%r836, %r830}, [%rd65];
	// end inline asm
	bra.uni 	$L__BB2_12;
$L__BB2_14:
	setp.eq.s32 	%p107, %r836, 101;
	mov.b32 	%r652, -1;
	vote.sync.ballot.b32 	%r654, %p107, %r652;
	// begin inline asm
	mov.u32 %r627, %lanemask_ge;
	// end inline asm
	and.b32  	%r655, %r654, %r627;
	or.b32  	%r656, %r655, -2147483648;
	add.s32 	%r657, %r656, -1;
	not.b32 	%r658, %r656;
	and.b32  	%r659, %r658, %r657;
	popc.b32 	%r631, %r659;
	mov.b32 	%r630, 1;
	// begin inline asm
	shfl.sync.down.b32 %r628, %r830, %r630, %r631, %r652;
	// end inline asm
	setp.lt.s32 	%p109, %r503, %r631;
	selp.b32 	%r660, %r628, 0, %p109;
	add.s32 	%r634, %r660, %r830;
	mov.b32 	%r635, 2;
	// begin inline asm
	shfl.sync.down.b32 %r633, %r634, %r635, %r631, %r652;
	// end inline asm
	add.s32 	%r42, %r503, 2;
	setp.gt.s32 	%p110, %r42, %r631;
	selp.b32 	%r661, 0, %r633, %p110;
	add.s32 	%r639, %r634, %r661;
	mov.b32 	%r640, 4;
	// begin inline asm
	shfl.sync.down.b32 %r638, %r639, %r640, %r631, %r652;
	// end inline asm
	add.s32 	%r43, %r503, 4;
	setp.gt.s32 	%p111, %r43, %r631;
	selp.b32 	%r662, 0, %r638, %p111;
	add.s32 	%r644, %r639, %r662;
	mov.b32 	%r645, 8;
	// begin inline asm
	shfl.sync.down.b32 %r643, %r644, %r645, %r631, %r652;
	// end inline asm
	add.s32 	%r44, %r503, 8;
	setp.gt.s32 	%p112, %r44, %r631;
	selp.b32 	%r663, 0, %r643, %p112;
	add.s32 	%r649, %r644, %r663;
	mov.b32 	%r650, 16;
	// begin inline asm
	shfl.sync.down.b32 %r648, %r649, %r650, %r631, %r652;
	// end inline asm
	add.s32 	%r45, %r503, 16;
	setp.gt.s32 	%p113, %r45, %r631;
	selp.b32 	%r664, 0, %r648, %p113;
	add.s32 	%r834, %r649, %r664;
	add.s64 	%rd8, %rd2, 256;
	mov.b32 	%r832, 114;
$L__BB2_15:
	setp.ne.s32 	%p114, %r836, 101;
	mov.b32 	%r665, -1;
	vote.sync.all.pred 	%p115, %p114, %r665;
	not.pred 	%p116, %p115;
	@%p116 bra 	$L__BB2_20;
	shr.u32 	%r832, %r832, 1;
	mul.wide.s32 	%rd70, %r835, 8;
	add.s64 	%rd71, %rd8, %rd70;
	add.s64 	%rd69, %rd71, -256;
	// begin inline asm
	ld.relaxed.gpu.v2.u32 {%r836, %r837}, [%rd69];
	// end inline asm
	mov.u32 	%r838, %r832;
$L__BB2_17:
	setp.eq.s32 	%p120, %r836, 99;
	mov.b32 	%r673, -1;
	vote.sync.any.pred 	%p121, %p120, %r673;
	not.pred 	%p122, %p121;
	@%p122 bra 	$L__BB2_19;
	// begin inline asm
	nanosleep.u32 %r838;
	// end inline asm
	shr.u32 	%r838, %r838, 1;
	// begin inline asm
	ld.relaxed.gpu.v2.u32 {%r836, %r837}, [%rd69];
	// end inline asm
	bra.uni 	$L__BB2_17;
$L__BB2_19:
	setp.eq.s32 	%p123, %r836, 101;
	mov.b32 	%r699, -1;
	vote.sync.ballot.b32 	%r700, %p123, %r699;
	and.b32  	%r701, %r700, %r627;
	or.b32  	%r702, %r701, -2147483648;
	add.s32 	%r703, %r702, -1;
	not.b32 	%r704, %r702;
	and.b32  	%r705, %r704, %r703;
	popc.b32 	%r678, %r705;
	mov.b32 	%r677, 1;
	// begin inline asm
	shfl.sync.down.b32 %r675, %r837, %r677, %r678, %r699;
	// end inline asm
	setp.lt.s32 	%p125, %r503, %r678;
	selp.b32 	%r706, %r675, 0, %p125;
	add.s32 	%r681, %r706, %r837;
	mov.b32 	%r682, 2;
	// begin inline asm
	shfl.sync.down.b32 %r680, %r681, %r682, %r678, %r699;
	// end inline asm
	setp.gt.s32 	%p126, %r42, %r678;
	selp.b32 	%r707, 0, %r680, %p126;
	add.s32 	%r686, %r681, %r707;
	mov.b32 	%r687, 4;
	// begin inline asm
	shfl.sync.down.b32 %r685, %r686, %r687, %r678, %r699;
	// end inline asm
	setp.gt.s32 	%p127, %r43, %r678;
	selp.b32 	%r708, 0, %r685, %p127;
	add.s32 	%r691, %r686, %r708;
	mov.b32 	%r692, 8;
	// begin inline asm
	shfl.sync.down.b32 %r690, %r691, %r692, %r678, %r699;
	// end inline asm
	setp.gt.s32 	%p128, %r44, %r678;
	selp.b32 	%r709, 0, %r690, %p128;
	add.s32 	%r696, %r691, %r709;
	mov.b32 	%r697, 16;
	// begin inline asm
	shfl.sync.down.b32 %r695, %r696, %r697, %r678, %r699;
	// end inline asm
	setp.gt.s32 	%p129, %r45, %r678;
	selp.b32 	%r710, 0, %r695, %p129;
	add.s32 	%r711, %r710, %r834;
	add.s32 	%r834, %r711, %r696;
	add.s32 	%r835, %r835, -32;
	bra.uni 	$L__BB2_15;
$L__BB2_20:
	setp.ne.s32 	%p117, %r2, 0;
	@%p117 bra 	$L__BB2_22;
	add.s32 	%r668, %r834, %r27;
	add.s64 	%rd68, %rd6, 256;
	mov.b32 	%r667, 101;
	// begin inline asm
	st.relaxed.gpu.v2.u32 [%rd68], {%r667, %r668};
	// end inline asm
	st.shared.u32 	[_ZZN3cub18CUB_300001_SM_10006detail4scan16DeviceScanKernelINS2_10policy_hubIaaiyN4cuda3std3__44plusIvEEE10Policy1000EPaSC_NS0_13ScanTileStateIiLb1EEES9_NS0_8NullTypeEyiLb0ESF_EEvT0_T1_T2_iT3_T4_T5_E12temp_storage+4], %r834;
	st.shared.u32 	[_ZZN3cub18CUB_300001_SM_10006detail4scan16DeviceScanKernelINS2_10policy_hubIaaiyN4cuda3std3__44plusIvEEE10Policy1000EPaSC_NS0_13ScanTileStateIiLb1EEES9_NS0_8NullTypeEyiLb0ESF_EEvT0_T1_T2_iT3_T4_T5_E12temp_storage+8], %r668;
$L__BB2_22:
	setp.ne.s32 	%p118, %r503, 0;
	mov.u32 	%r839, %r29;
	@%p118 bra 	$L__BB2_24;
	st.shared.u32 	[_ZZN3cub18CUB_300001_SM_10006detail4scan16DeviceScanKernelINS2_10policy_hubIaaiyN4cuda3std3__44plusIvEEE10Policy1000EPaSC_NS0_13ScanTileStateIiLb1EEES9_NS0_8NullTypeEyiLb0ESF_EEvT0_T1_T2_iT3_T4_T5_E12temp_storage+76], %r834;
	mov.u32 	%r839, %r834;
$L__BB2_24:
	bar.sync 	0;
	setp.eq.s32 	%p119, %r2, 0;
	ld.shared.u32 	%r669, [_ZZN3cub18CUB_300001_SM_10006detail4scan16DeviceScanKernelINS2_10policy_hubIaaiyN4cuda3std3__44plusIvEEE10Policy1000EPaSC_NS0_13ScanTileStateIiLb1EEES9_NS0_8NullTypeEyiLb0ESF_EEvT0_T1_T2_iT3_T4_T5_E12temp_storage+76];
	selp.b32 	%r670, 0, %r669, %p119;
	add.s32 	%r840, %r670, %r839;
$L__BB2_25:
	add.s32 	%r801, %r840, %r7;
	add.s32 	%r802, %r8, %r801;
	add.s32 	%r803, %r9, %r802;
	add.s32 	%r804, %r10, %r803;
	add.s32 	%r805, %r11, %r804;
	add.s32 	%r806, %r12, %r805;
	add.s32 	%r807, %r13, %r806;
	add.s32 	%r808, %r14, %r807;
	add.s32 	%r809, %r15, %r808;
	add.s32 	%r810, %r16, %r809;
	add.s32 	%r811, %r17, %r810;
	add.s32 	%r812, %r18, %r811;
	add.s32 	%r813, %r19, %r812;
	add.s32 	%r814, %r20, %r813;
	bar.sync 	0;
	st.shared.v2.u32 	[%r6], {%r801, %r802};
	st.shared.v2.u32 	[%r6+8], {%r803, %r804};
	st.shared.v2.u32 	[%r6+16], {%r805, %r806};
	st.shared.v2.u32 	[%r6+24], {%r807, %r808};
	st.shared.v2.u32 	[%r6+32], {%r809, %r810};
	st.shared.v2.u32 	[%r6+40], {%r811, %r812};
	st.shared.v2.u32 	[%r6+48], {%r813, %r814};
	bar.warp.sync 	-1;
	ld.shared.u32 	%r815, [%r5];
	ld.shared.u32 	%r816, [%r5+128];
	ld.shared.u32 	%r817, [%r5+256];
	ld.shared.u32 	%r818, [%r5+384];
	ld.shared.u32 	%r819, [%r5+512];
	ld.shared.u32 	%r820, [%r5+640];
	ld.shared.u32 	%r821, [%r5+768];
	ld.shared.u32 	%r822, [%r5+896];
	ld.shared.u32 	%r823, [%r5+1024];
	ld.shared.u32 	%r824, [%r5+1152];
	ld.shared.u32 	%r825, [%r5+1280];
	ld.shared.u32 	%r826, [%r5+1408];
	ld.shared.u32 	%r827, [%r5+1536];
	ld.shared.u32 	%r828, [%r5+1664];
	add.s64 	%rd75, %rd1, %rd5;
	st.global.u8 	[%rd75], %r815;
	st.global.u8 	[%rd75+32], %r816;
	st.global.u8 	[%rd75+64], %r817;
	st.global.u8 	[%rd75+96], %r818;
	st.global.u8 	[%rd75+128], %r819;
	st.global.u8 	[%rd75+160], %r820;
	st.global.u8 	[%rd75+192], %r821;
	st.global.u8 	[%rd75+224], %r822;
	st.global.u8 	[%rd75+256], %r823;
	st.global.u8 	[%rd75+288], %r824;
	st.global.u8 	[%rd75+320], %r825;
	st.global.u8 	[%rd75+352], %r826;
	st.global.u8 	[%rd75+384], %r827;
	st.global.u8 	[%rd75+416], %r828;
	bra.uni 	$L__BB2_108;
$L__BB2_26:
	setp.eq.s64 	%p2, %rd4, 0;
	@%p2 bra 	$L__BB2_108;
	cvt.u32.u64 	%r67, %rd4;
	add.s64 	%rd20, %rd17, %rd3;
	// begin inline asm
	{   .reg .u8 datum;    ld.ca.u8 datum, [%rd20];    cvt.u16.u8 %rs1, datum;}
	// end inline asm
	mov.u32 	%r68, %tid.x;
	cvt.u32.u16 	%r190, %rs1;
	cvt.s32.s8 	%r854, %r190;
	and.b32  	%r191, %r68, 31;
	and.b32  	%r192, %r68, 992;
	mul.lo.s32 	%r193, %r192, 14;
	or.b32  	%r194, %r193, %r191;
	setp.ge.u32 	%p3, %r194, %r67;
	cvt.u64.u32 	%rd10, %r194;
	add.s64 	%rd11, %rd20, %rd10;
	mov.u32 	%r841, %r854;
	@%p3 bra 	$L__BB2_29;
	// begin inline asm
	{   .reg .u8 datum;    ld.ca.u8 datum, [%rd11];    cvt.u16.u8 %rs2, datum;}
	// end inline asm
	cvt.u32.u16 	%r195, %rs2;
	cvt.s32.s8 	%r841, %r195;
$L__BB2_29:
	cvt.u32.u64 	%r196, %rd10;
	add.s32 	%r72, %r196, 32;
	setp.ge.u32 	%p4, %r72, %r67;
	mov.u32 	%r842, %r854;
	@%p4 bra 	$L__BB2_31;
	add.s64 	%rd22, %rd11, 32;
	// begin inline asm
	{   .reg .u8 datum;    ld.ca.u8 datum, [%rd22];    cvt.u16.u8 %rs3, datum;}
	// end inline asm
	cvt.u32.u16 	%r197, %rs3;
	cvt.s32.s8 	%r842, %r197;
$L__BB2_31:
	add.s32 	%r75, %r196, 64;
	setp.ge.u32 	%p5, %r75, %r67;
	mov.u32 	%r843, %r854;
	@%p5 bra 	$L__BB2_33;
	add.s64 	%rd23, %rd11, 64;
	// begin inline asm
	{   .reg .u8 datum;    ld.ca.u8 datum, [%rd23];    cvt.u16.u8 %rs4, datum;}
	// end inline asm
	cvt.u32.u16 	%r199, %rs4;
	cvt.s32.s8 	%r843, %r199;
$L__BB2_33:
	add.s32 	%r78, %r196, 96;
	setp.ge.u32 	%p6, %r78, %r67;
	mov.u32 	%r844, %r854;
	@%p6 bra 	$L__BB2_35;
	add.s64 	%rd24, %rd11, 96;
	// begin inline asm
	{   .reg .u8 datum;    ld.ca.u8 datum, [%rd24];    cvt.u16.u8 %rs5, datum;}
	// end inline asm
	cvt.u32.u16 	%r201, %rs5;
	cvt.s32.s8 	%r844, %r201;
$L__BB2_35:
	add.s32 	%r81, %r196, 128;
	setp.ge.u32 	%p7, %r81, %r67;
	mov.u32 	%r845, %r854;
	@%p7 bra 	$L__BB2_37;
	add.s64 	%rd25, %rd11, 128;
	// begin inline asm
	{   .reg .u8 datum;    ld.ca.u8 datum, [%rd25];    cvt.u16.u8 %rs6, datum;}
	// end inline asm
	cvt.u32.u16 	%r203, %rs6;
	cvt.s32.s8 	%r845, %r203;
$L__BB2_37:
	add.s32 	%r84, %r196, 160;
	setp.ge.u32 	%p8, %r84, %r67;
	mov.u32 	%r846, %r854;
	@%p8 bra 	$L__BB2_39;
	add.s64 	%rd26, %rd11, 160;
	// begin inline asm
	{   .reg .u8 datum;    ld.ca.u8 datum, [%rd26];    cvt.u16.u8 %rs7, datum;}
	// end inline asm
	cvt.u32.u16 	%r205, %rs7;
	cvt.s32.s8 	%r846, %r205;
$L__BB2_39:
	add.s32 	%r87, %r196, 192;
	setp.ge.u32 	%p9, %r87, %r67;
	mov.u32 	%r847, %r854;
	@%p9 bra 	$L__BB2_41;
	add.s64 	%rd27, %rd11, 192;
	// begin inline asm
	{   .reg .u8 datum;    ld.ca.u8 datum, [%rd27];    cvt.u16.u8 %rs8, datum;}
	// end inline asm
	cvt.u32.u16 	%r207, %rs8;
	cvt.s32.s8 	%r847, %r207;
$L__BB2_41:
	add.s32 	%r90, %r196, 224;
	setp.ge.u32 	%p10, %r90, %r67;
	mov.u32 	%r848, %r854;
	@%p10 bra 	$L__BB2_43;
	add.s64 	%rd28, %rd11, 224;
	// begin inline asm
	{   .reg .u8 datum;    ld.ca.u8 datum, [%rd28];    cvt.u16.u8 %rs9, datum;}
	// end inline asm
	cvt.u32.u16 	%r209, %rs9;
	cvt.s32.s8 	%r848, %r209;
$L__BB2_43:
	add.s32 	%r93, %r196, 256;
	setp.ge.u32 	%p11, %r93, %r67;
	mov.u32 	%r849, %r854;
	@%p11 bra 	$L__BB2_45;
	add.s64 	%rd29, %rd11, 256;
	// begin inline asm
	{   .reg .u8 datum;    ld.ca.u8 datum, [%rd29];    cvt.u16.u8 %rs10, datum;}
	// end inline asm
	cvt.u32.u16 	%r211, %rs10;
	cvt.s32.s8 	%r849, %r211;
$L__BB2_45:
	add.s32 	%r96, %r196, 288;
	setp.ge.u32 	%p12, %r96, %r67;
	mov.u32 	%r850, %r854;
	@%p12 bra 	$L__BB2_47;
	add.s64 	%rd30, %rd11, 288;
	// begin inline asm
	{   .reg .u8 datum;    ld.ca.u8 datum, [%rd30];    cvt.u16.u8 %rs11, datum;}
	// end inline asm
	cvt.u32.u16 	%r213, %rs11;
	cvt.s32.s8 	%r850, %r213;
$L__BB2_47:
	add.s32 	%r99, %r196, 320;
	setp.ge.u32 	%p13, %r99, %r67;
	mov.u32 	%r851, %r854;
	@%p13 bra 	$L__BB2_49;
	add.s64 	%rd31, %rd11, 320;
	// begin inline asm
	{   .reg .u8 datum;    ld.ca.u8 datum, [%rd31];    cvt.u16.u8 %rs12, datum;}
	// end inline asm
	cvt.u32.u16 	%r215, %rs12;
	cvt.s32.s8 	%r851, %r215;
$L__BB2_49:
	add.s32 	%r102, %r196, 352;
	setp.ge.u32 	%p14, %r102, %r67;
	mov.u32 	%r852, %r854;
	@%p14 bra 	$L__BB2_51;
	add.s64 	%rd32, %rd11, 352;
	// begin inline asm
	{   .reg .u8 datum;    ld.ca.u8 datum, [%rd32];    cvt.u16.u8 %rs13, datum;}
	// end inline asm
	cvt.u32.u16 	%r217, %rs13;
	cvt.s32.s8 	%r852, %r217;
$L__BB2_51:
	add.s32 	%r105, %r196, 384;
	setp.ge.u32 	%p15, %r105, %r67;
	mov.u32 	%r853, %r854;
	@%p15 bra 	$L__BB2_53;
	add.s64 	%rd33, %rd11, 384;
	// begin inline asm
	{   .reg .u8 datum;    ld.ca.u8 datum, [%rd33];    cvt.u16.u8 %rs14, datum;}
	// end inline asm
	cvt.u32.u16 	%r219, %rs14;
	cvt.s32.s8 	%r853, %r219;
$L__BB2_53:
	add.s32 	%r108, %r196, 416;
	setp.ge.u32 	%p16, %r108, %r67;
	@%p16 bra 	$L__BB2_55;
	add.s64 	%rd34, %rd11, 416;
	// begin inline asm
	{   .reg .u8 datum;    ld.ca.u8 datum, [%rd34];    cvt.u16.u8 %rs15, datum;}
	// end inline asm
	cvt.u32.u16 	%r221, %rs15;
	cvt.s32.s8 	%r854, %r221;
$L__BB2_55:
	// begin inline asm
	mov.u32 %r222, %laneid;
	// end inline asm
	shr.u32 	%r112, %r68, 5;
	mad.lo.s32 	%r223, %r112, 448, %r222;
	shl.b32 	%r224, %r223, 2;
	mov.u32 	%r225, _ZZN3cub18CUB_300001_SM_10006detail4scan16DeviceScanKernelINS2_10policy_hubIaaiyN4cuda3std3__44plusIvEEE10Policy1000EPaSC_NS0_13ScanTileStateIiLb1EEES9_NS0_8NullTypeEyiLb0ESF_EEvT0_T1_T2_iT3_T4_T5_E12temp_storage;
	add.s32 	%r113, %r225, %r224;
	st.shared.u32 	[%r113], %r841;
	st.shared.u32 	[%r113+128], %r842;
	st.shared.u32 	[%r113+256], %r843;
	st.shared.u32 	[%r113+384], %r844;
	st.shared.u32 	[%r113+512], %r845;
	st.shared.u32 	[%r113+640], %r846;
	st.shared.u32 	[%r113+768], %r847;
	st.shared.u32 	[%r113+896], %r848;
	st.shared.u32 	[%r113+1024], %r849;
	st.shared.u32 	[%r113+1152], %r850;
	st.shared.u32 	[%r113+1280], %r851;
	st.shared.u32 	[%r113+1408], %r852;
	st.shared.u32 	[%r113+1536], %r853;
	st.shared.u32 	[%r113+1664], %r854;
	bar.warp.sync 	-1;
	mad.lo.s32 	%r114, %r222, 52, %r113;
	ld.shared.v2.u32 	{%r115, %r116}, [%r114];
	ld.shared.v2.u32 	{%r117, %r118}, [%r114+8];
	ld.shared.v2.u32 	{%r119, %r120}, [%r114+16];
	ld.shared.v2.u32 	{%r121, %r122}, [%r114+24];
	ld.shared.v2.u32 	{%r123, %r124}, [%r114+32];
	ld.shared.v2.u32 	{%r125, %r126}, [%r114+40];
	ld.shared.v2.u32 	{%r127, %r128}, [%r114+48];
	bar.sync 	0;
	setp.ne.s32 	%p17, %r1, 0;
	@%p17 bra 	$L__BB2_59;
	add.s32 	%r437, %r116, %r115;
	add.s32 	%r438, %r117, %r437;
	add.s32 	%r439, %r118, %r438;
	add.s32 	%r440, %r119, %r439;
	add.s32 	%r441, %r120, %r440;
	add.s32 	%r442, %r121, %r441;
	add.s32 	%r443, %r122, %r442;
	add.s32 	%r444, %r123, %r443;
	add.s32 	%r445, %r124, %r444;
	add.s32 	%r446, %r125, %r445;
	add.s32 	%r447, %r126, %r446;
	add.s32 	%r448, %r127, %r447;
	add.s32 	%r411, %r128, %r448;
	mov.b32 	%r409, 1;
	mov.b32 	%r434, 0;
	mov.b32 	%r436, -1;
	// begin inline asm
	{  .reg .s32 r0;  .reg .pred p;  shfl.sync.up.b32 r0|p, %r411, %r409, %r434, %r436;  @p add.s32 r0, r0, %r411;  mov.s32 %r407, r0;}
	// end inline asm
	mov.b32 	%r415, 2;
	// begin inline asm
	{  .reg .s32 r0;  .reg .pred p;  shfl.sync.up.b32 r0|p, %r407, %r415, %r434, %r436;  @p add.s32 r0, r0, %r407;  mov.s32 %r413, r0;}
	// end inline asm
	mov.b32 	%r421, 4;
	// begin inline asm
	{  .reg .s32 r0;  .reg .pred p;  shfl.sync.up.b32 r0|p, %r413, %r421, %r434, %r436;  @p add.s32 r0, r0, %r413;  mov.s32 %r419, r0;}
	// end inline asm
	mov.b32 	%r427, 8;
	// begin inline asm
	{  .reg .s32 r0;  .reg .pred p;  shfl.sync.up.b32 r0|p, %r419, %r427, %r434, %r436;  @p add.s32 r0, r0, %r419;  mov.s32 %r425, r0;}
	// end inline asm
	mov.b32 	%r433, 16;
	// begin inline asm
	{  .reg .s32 r0;  .reg .pred p;  shfl.sync.up.b32 r0|p, %r425, %r433, %r434, %r436;  @p add.s32 r0, r0, %r425;  mov.s32 %r431, r0;}
	// end inline asm
	setp.ne.s32 	%p59, %r222, 31;
	@%p59 bra 	$L__BB2_58;
	shl.b32 	%r449, %r112, 2;
	mov.u32 	%r450, _ZZN3cub18CUB_300001_SM_10006detail4scan16DeviceScanKernelINS2_10policy_hubIaaiyN4cuda3std3__44plusIvEEE10Policy1000EPaSC_NS0_13ScanTileStateIiLb1EEES9_NS0_8NullTypeEyiLb0ESF_EEvT0_T1_T2_iT3_T4_T5_E12temp_storage;
	add.s32 	%r451, %r450, %r449;
	st.shared.u32 	[%r451+16], %r431;
$L__BB2_58:
	sub.s32 	%r452, %r431, %r411;
	bar.sync 	0;
	ld.shared.v4.u32 	{%r453, %r454, %r455, %r456}, [_ZZN3cub18CUB_300001_SM_10006detail4scan16DeviceScanKernelINS2_10policy_hubIaaiyN4cuda3std3__44plusIvEEE10Policy1000EPaSC_NS0_13ScanTileStateIiLb1EEES9_NS0_8NullTypeEyiLb0ESF_EEvT0_T1_T2_iT3_T4_T5_E12temp_storage+16];
	add.s32 	%r457, %r454, %r453;
	setp.eq.s32 	%p60, %r112, 2;
	selp.b32 	%r458, %r457, %r453, %p60;
	add.s32 	%r459, %r457, %r455;
	setp.eq.s32 	%p61, %r112, 3;
	selp.b32 	%r460, %r459, %r458, %p61;
	add.s32 	%r461, %r459, %r456;
	setp.eq.s32 	%p62, %r112, 4;
	selp.b32 	%r462, %r461, %r460, %p62;
	ld.shared.v4.u32 	{%r463, %r464, %r465, %r466}, [_ZZN3cub18CUB_300001_SM_10006detail4scan16DeviceScanKernelINS2_10policy_hubIaaiyN4cuda3std3__44plusIvEEE10Policy1000EPaSC_NS0_13ScanTileStateIiLb1EEES9_NS0_8NullTypeEyiLb0ESF_EEvT0_T1_T2_iT3_T4_T5_E12temp_storage+32];
	add.s32 	%r467, %r461, %r463;
	setp.eq.s32 	%p63, %r112, 5;
	selp.b32 	%r468, %r467, %r462, %p63;
	add.s32 	%r469, %r467, %r464;
	setp.eq.s32 	%p64, %r112, 6;
	selp.b32 	%r470, %r469, %r468, %p64;
	add.s32 	%r471, %r469, %r465;
	setp.eq.s32 	%p65, %r112, 7;
	selp.b32 	%r472, %r471, %r470, %p65;
	add.s32 	%r473, %r471, %r466;
	setp.eq.s32 	%p66, %r112, 8;
	selp.b32 	%r474, %r473, %r472, %p66;
	.pragma "used_bytes_mask 4095";
	ld.shared.v4.u32 	{%r475, %r476, %r477, %r478}, [_ZZN3cub18CUB_300001_SM_10006detail4scan16DeviceScanKernelINS2_10policy_hubIaaiyN4cuda3std3__44plusIvEEE10Policy1000EPaSC_NS0_13ScanTileStateIiLb1EEES9_NS0_8NullTypeEyiLb0ESF_EEvT0_T1_T2_iT3_T4_T5_E12temp_storage+48];
	add.s32 	%r479, %r473, %r475;
	setp.eq.s32 	%p67, %r112, 9;
	selp.b32 	%r480, %r479, %r474, %p67;
	add.s32 	%r481, %r479, %r476;
	setp.eq.s32 	%p68, %r112, 10;
	selp.b32 	%r482, %r481, %r480, %p68;
	add.s32 	%r483, %r481, %r477;
	setp.eq.s32 	%p69, %r112, 11;
	selp.b32 	%r484, %r483, %r482, %p69;
	setp.lt.u32 	%p70, %r68, 32;
	setp.eq.s32 	%p71, %r222, 0;
	selp.b32 	%r485, 0, %r452, %p71;
	add.s32 	%r486, %r484, %r485;
	selp.b32 	%r487, %r452, %r486, %p70;
	setp.eq.s32 	%p72, %r68, 0;
	selp.b32 	%r866, 0, %r487, %p72;
	bra.uni 	$L__BB2_78;
$L__BB2_59:
	add.s32 	%r256, %r116, %r115;
	add.s32 	%r257, %r117, %r256;
	add.s32 	%r258, %r118, %r257;
	add.s32 	%r259, %r119, %r258;
	add.s32 	%r260, %r120, %r259;
	add.s32 	%r261, %r121, %r260;
	add.s32 	%r262, %r122, %r261;
	add.s32 	%r263, %r123, %r262;
	add.s32 	%r264, %r124, %r263;
	add.s32 	%r265, %r125, %r264;
	add.s32 	%r266, %r126, %r265;
	add.s32 	%r267, %r127, %r266;
	add.s32 	%r230, %r128, %r267;
	mov.b32 	%r228, 1;
	mov.b32 	%r253, 0;
	mov.b32 	%r255, -1;
	// begin inline asm
	{  .reg .s32 r0;  .reg .pred p;  shfl.sync.up.b32 r0|p, %r230, %r228, %r253, %r255;  @p add.s32 r0, r0, %r230;  mov.s32 %r226, r0;}
	// end inline asm
	mov.b32 	%r234, 2;
	// begin inline asm
	{  .reg .s32 r0;  .reg .pred p;  shfl.sync.up.b32 r0|p, %r226, %r234, %r253, %r255;  @p add.s32 r0, r0, %r226;  mov.s32 %r232, r0;}
	// end inline asm
	mov.b32 	%r240, 4;
	// begin inline asm
	{  .reg .s32 r0;  .reg .pred p;  shfl.sync.up.b32 r0|p, %r232, %r240, %r253, %r255;  @p add.s32 r0, r0, %r232;  mov.s32 %r238, r0;}
	// end inline asm
	mov.b32 	%r246, 8;
	// begin inline asm
	{  .reg .s32 r0;  .reg .pred p;  shfl.sync.up.b32 r0|p, %r238, %r246, %r253, %r255;  @p add.s32 r0, r0, %r238;  mov.s32 %r244, r0;}
	// end inline asm
	mov.b32 	%r252, 16;
	// begin inline asm
	{  .reg .s32 r0;  .reg .pred p;  shfl.sync.up.b32 r0|p, %r244, %r252, %r253, %r255;  @p add.s32 r0, r0, %r244;  mov.s32 %r250, r0;}
	// end inline asm
	setp.ne.s32 	%p18, %r222, 31;
	@%p18 bra 	$L__BB2_61;
	shl.b32 	%r268, %r112, 2;
	mov.u32 	%r269, _ZZN3cub18CUB_300001_SM_10006detail4scan16DeviceScanKernelINS2_10policy_hubIaaiyN4cuda3std3__44plusIvEEE10Policy1000EPaSC_NS0_13ScanTileStateIiLb1EEES9_NS0_8NullTypeEyiLb0ESF_EEvT0_T1_T2_iT3_T4_T5_E12temp_storage;
	add.s32 	%r270, %r269, %r268;
	st.shared.u32 	[%r270+16], %r250;
$L__BB2_61:
	sub.s32 	%r271, %r250, %r230;
	bar.sync 	0;
	ld.shared.v4.u32 	{%r272, %r273, %r274, %r275}, [_ZZN3cub18CUB_300001_SM_10006detail4scan16DeviceScanKernelINS2_10policy_hubIaaiyN4cuda3std3__44plusIvEEE10Policy1000EPaSC_NS0_13ScanTileStateIiLb1EEES9_NS0_8NullTypeEyiLb0ESF_EEvT0_T1_T2_iT3_T4_T5_E12temp_storage+16];
	add.s32 	%r276, %r273, %r272;
	setp.eq.s32 	%p19, %r112, 2;
	selp.b32 	%r277, %r276, %r272, %p19;
	add.s32 	%r278, %r276, %r274;
	setp.eq.s32 	%p20, %r112, 3;
	selp.b32 	%r279, %r278, %r277, %p20;
	add.s32 	%r280, %r278, %r275;
	setp.eq.s32 	%p21, %r112, 4;
	selp.b32 	%r281, %r280, %r279, %p21;
	ld.shared.v4.u32 	{%r282, %r283, %r284, %r285}, [_ZZN3cub18CUB_300001_SM_10006detail4scan16DeviceScanKernelINS2_10policy_hubIaaiyN4cuda3std3__44plusIvEEE10Policy1000EPaSC_NS0_13ScanTileStateIiLb1EEES9_NS0_8NullTypeEyiLb0ESF_EEvT0_T1_T2_iT3_T4_T5_E12temp_storage+32];
	add.s32 	%r286, %r280, %r282;
	setp.eq.s32 	%p22, %r112, 5;
	selp.b32 	%r287, %r286, %r281, %p22;
	add.s32 	%r288, %r286, %r283;
	setp.eq.s32 	%p23, %r112, 6;
	selp.b32 	%r289, %r288, %r287, %p23;
	add.s32 	%r290, %r288, %r284;
	setp.eq.s32 	%p24, %r112, 7;
	selp.b32 	%r291, %r290, %r289, %p24;
	add.s32 	%r292, %r290, %r285;
	setp.eq.s32 	%p25, %r112, 8;
	selp.b32 	%r293, %r292, %r291, %p25;
	ld.shared.v4.u32 	{%r294, %r295, %r296, %r297}, [_ZZN3cub18CUB_300001_SM_10006detail4scan16DeviceScanKernelINS2_10policy_hubIaaiyN4cuda3std3__44plusIvEEE10Policy1000EPaSC_NS0_13ScanTileStateIiLb1EEES9_NS0_8NullTypeEyiLb0ESF_EEvT0_T1_T2_iT3_T4_T5_E12temp_storage+48];
	add.s32 	%r298, %r292, %r294;
	setp.eq.s32 	%p26, %r112, 9;
	selp.b32 	%r299, %r298, %r293, %p26;
	add.s32 	%r300, %r298, %r295;
	setp.eq.s32 	%p27, %r112, 10;
	selp.b32 	%r301, %r300, %r299, %p27;
	add.s32 	%r302, %r300, %r296;
	setp.eq.s32 	%p28, %r112, 11;
	selp.b32 	%r303, %r302, %r301, %p28;
	add.s32 	%r134, %r302, %r297;
	setp.gt.u32 	%p29, %r68, 31;
	setp.lt.u32 	%p30, %r68, 32;
	setp.eq.s32 	%p31, %r222, 0;
	selp.b32 	%r304, 0, %r271, %p31;
	add.s32 	%r865, %r303, %r304;
	selp.b32 	%r136, %r271, %r865, %p30;
	@%p29 bra 	$L__BB2_77;
	setp.ne.s32 	%p32, %r68, 0;
	mul.wide.s32 	%rd35, %r1, 8;
	add.s64 	%rd12, %rd2, %rd35;
	@%p32 bra 	$L__BB2_64;
	st.shared.u32 	[_ZZN3cub18CUB_300001_SM_10006detail4scan16DeviceScanKernelINS2_10policy_hubIaaiyN4cuda3std3__44plusIvEEE10Policy1000EPaSC_NS0_13ScanTileStateIiLb1EEES9_NS0_8NullTypeEyiLb0ESF_EEvT0_T1_T2_iT3_T4_T5_E12temp_storage+12], %r134;
	add.s64 	%rd36, %rd12, 256;
	mov.b32 	%r305, 100;
	// begin inline asm
	st.relaxed.gpu.v2.u32 [%rd36], {%r305, %r134};
	// end inline asm
$L__BB2_64:
	not.b32 	%r311, %r68;
	add.s32 	%r861, %r1, %r311;
	mov.b32 	%r307, 775;
	// begin inline asm
	nanosleep.u32 %r307;
	// end inline asm
	mul.wide.s32 	%rd38, %r861, 8;
	add.s64 	%rd39, %rd2, %rd38;
	add.s64 	%rd37, %rd39, 256;
	// begin inline asm
	ld.relaxed.gpu.v2.u32 {%r862, %r856}, [%rd37];
	// end inline asm
	mov.b32 	%r857, 114;
$L__BB2_65:
	setp.eq.s32 	%p33, %r862, 99;
	mov.b32 	%r312, -1;
	vote.sync.any.pred 	%p34, %p33, %r312;
	not.pred 	%p35, %p34;
	@%p35 bra 	$L__BB2_67;
	// begin inline asm
	nanosleep.u32 %r857;
	// end inline asm
	shr.u32 	%r857, %r857, 1;
	// begin inline asm
	ld.relaxed.gpu.v2.u32 {%r862, %r856}, [%rd37];
	// end inline asm
	bra.uni 	$L__BB2_65;
$L__BB2_67:
	setp.eq.s32 	%p36, %r862, 101;
	mov.b32 	%r339, -1;
	vote.sync.ballot.b32 	%r341, %p36, %r339;
	// begin inline asm
	mov.u32 %r314, %lanemask_ge;
	// end inline asm
	and.b32  	%r342, %r341, %r314;
	or.b32  	%r343, %r342, -2147483648;
	add.s32 	%r344, %r343, -1;
	not.b32 	%r345, %r343;
	and.b32  	%r346, %r345, %r344;
	popc.b32 	%r318, %r346;
	mov.b32 	%r317, 1;
	// begin inline asm
	shfl.sync.down.b32 %r315, %r856, %r317, %r318, %r339;
	// end inline asm
	setp.lt.s32 	%p38, %r222, %r318;
	selp.b32 	%r347, %r315, 0, %p38;
	add.s32 	%r321, %r347, %r856;
	mov.b32 	%r322, 2;
	// begin inline asm
	shfl.sync.down.b32 %r320, %r321, %r322, %r318, %r339;
	// end inline asm
	add.s32 	%r149, %r222, 2;
	setp.gt.s32 	%p39, %r149, %r318;
	selp.b32 	%r348, 0, %r320, %p39;
	add.s32 	%r326, %r321, %r348;
	mov.b32 	%r327, 4;
	// begin inline asm
	shfl.sync.down.b32 %r325, %r326, %r327, %r318, %r339;
	// end inline asm
	add.s32 	%r150, %r222, 4;
	setp.gt.s32 	%p40, %r150, %r318;
	selp.b32 	%r349, 0, %r325, %p40;
	add.s32 	%r331, %r326, %r349;
	mov.b32 	%r332, 8;
	// begin inline asm
	shfl.sync.down.b32 %r330, %r331, %r332, %r318, %r339;
	// end inline asm
	add.s32 	%r151, %r222, 8;
	setp.gt.s32 	%p41, %r151, %r318;
	selp.b32 	%r350, 0, %r330, %p41;
	add.s32 	%r336, %r331, %r350;
	mov.b32 	%r337, 16;
	// begin inline asm
	shfl.sync.down.b32 %r335, %r336, %r337, %r318, %r339;
	// end inline asm
	add.s32 	%r351, %r222, 16;
	setp.gt.s32 	%p42, %r351, %r318;
	selp.b32 	%r352, 0, %r335, %p42;
	add.s32 	%r858, %r336, %r352;
	add.s64 	%rd14, %rd2, 256;
	mov.b32 	%r859, 114;
$L__BB2_68:
	setp.ne.s32 	%p43, %r862, 101;
	mov.b32 	%r353, -1;
	vote.sync.all.pred 	%p44, %p43, %r353;
	not.pred 	%p45, %p44;
	@%p45 bra 	$L__BB2_73;
	shr.u32 	%r859, %r859, 1;
	mul.wide.s32 	%rd42, %r861, 8;
	add.s64 	%rd43, %rd14, %rd42;
	add.s64 	%rd41, %rd43, -256;
	// begin inline asm
	ld.relaxed.gpu.v2.u32 {%r862, %r863}, [%rd41];
	// end inline asm
	mov.u32 	%r864, %r859;
$L__BB2_70:
	setp.eq.s32 	%p49, %r862, 99;
	mov.b32 	%r361, -1;
	vote.sync.any.pred 	%p50, %p49, %r361;
	not.pred 	%p51, %p50;
	@%p51 bra 	$L__BB2_72;
	// begin inline asm
	nanosleep.u32 %r864;
	// end inline asm
	shr.u32 	%r864, %r864, 1;
	// begin inline asm
	ld.relaxed.gpu.v2.u32 {%r862, %r863}, [%rd41];
	// end inline asm
	bra.uni 	$L__BB2_70;
$L__BB2_72:
	setp.eq.s32 	%p52, %r862, 101;
	mov.b32 	%r387, -1;
	vote.sync.ballot.b32 	%r388, %p52, %r387;
	and.b32  	%r389, %r388, %r314;
	or.b32  	%r390, %r389, -2147483648;
	add.s32 	%r391, %r390, -1;
	not.b32 	%r392, %r390;
	and.b32  	%r393, %r392, %r391;
	popc.b32 	%r366, %r393;
	mov.b32 	%r365, 1;
	// begin inline asm
	shfl.sync.down.b32 %r363, %r863, %r365, %r366, %r387;
	// end inline asm
	setp.lt.s32 	%p54, %r222, %r366;
	selp.b32 	%r394, %r363, 0, %p54;
	add.s32 	%r369, %r394, %r863;
	mov.b32 	%r370, 2;
	// begin inline asm
	shfl.sync.down.b32 %r368, %r369, %r370, %r366, %r387;
	// end inline asm
	setp.gt.s32 	%p55, %r149, %r366;
	selp.b32 	%r395, 0, %r368, %p55;
	add.s32 	%r374, %r369, %r395;
	mov.b32 	%r375, 4;
	// begin inline asm
	shfl.sync.down.b32 %r373, %r374, %r375, %r366, %r387;
	// end inline asm
	setp.gt.s32 	%p56, %r150, %r366;
	selp.b32 	%r396, 0, %r373, %p56;
	add.s32 	%r379, %r374, %r396;
	mov.b32 	%r380, 8;
	// begin inline asm
	shfl.sync.down.b32 %r378, %r379, %r380, %r366, %r387;
	// end inline asm
	setp.gt.s32 	%p57, %r151, %r366;
	selp.b32 	%r397, 0, %r378, %p57;
	add.s32 	%r384, %r379, %r397;
	mov.b32 	%r385, 16;
	// begin inline asm
	shfl.sync.down.b32 %r383, %r384, %r385, %r366, %r387;
	// end inline asm
	add.s32 	%r398, %r222, 16;
	setp.gt.s32 	%p58, %r398, %r366;
	selp.b32 	%r399, 0, %r383, %p58;
	add.s32 	%r400, %r399, %r858;
	add.s32 	%r858, %r400, %r384;
	add.s32 	%r861, %r861, -32;
	bra.uni 	$L__BB2_68;
$L__BB2_73:
	@%p32 bra 	$L__BB2_75;
	add.s32 	%r356, %r858, %r134;
	add.s64 	%rd40, %rd12, 256;
	mov.b32 	%r355, 101;
	// begin inline asm
	st.relaxed.gpu.v2.u32 [%rd40], {%r355, %r356};
	// end inline asm
	st.shared.u32 	[_ZZN3cub18CUB_300001_SM_10006detail4scan16DeviceScanKernelINS2_10policy_hubIaaiyN4cuda3std3__44plusIvEEE10Policy1000EPaSC_NS0_13ScanTileStateIiLb1EEES9_NS0_8NullTypeEyiLb0ESF_EEvT0_T1_T2_iT3_T4_T5_E12temp_storage+4], %r858;
	st.shared.u32 	[_ZZN3cub18CUB_300001_SM_10006detail4scan16DeviceScanKernelINS2_10policy_hubIaaiyN4cuda3std3__44plusIvEEE10Policy1000EPaSC_NS0_13ScanTileStateIiLb1EEES9_NS0_8NullTypeEyiLb0ESF_EEvT0_T1_T2_iT3_T4_T5_E12temp_storage+8], %r356;
$L__BB2_75:
	setp.ne.s32 	%p47, %r222, 0;
	mov.u32 	%r865, %r136;
	@%p47 bra 	$L__BB2_77;
	st.shared.u32 	[_ZZN3cub18CUB_300001_SM_10006detail4scan16DeviceScanKernelINS2_10policy_hubIaaiyN4cuda3std3__44plusIvEEE10Policy1000EPaSC_NS0_13ScanTileStateIiLb1EEES9_NS0_8NullTypeEyiLb0ESF_EEvT0_T1_T2_iT3_T4_T5_E12temp_storage+76], %r858;
	mov.u32 	%r865, %r858;
$L__BB2_77:
	bar.sync 	0;
	setp.eq.s32 	%p48, %r68, 0;
	ld.shared.u32 	%r357, [_ZZN3cub18CUB_300001_SM_10006detail4scan16DeviceScanKernelINS2_10policy_hubIaaiyN4cuda3std3__44plusIvEEE10Policy1000EPaSC_NS0_13ScanTileStateIiLb1EEES9_NS0_8NullTypeEyiLb0ESF_EEvT0_T1_T2_iT3_T4_T5_E12temp_storage+76];
	selp.b32 	%r358, 0, %r357, %p48;
	add.s32 	%r866, %r358, %r865;
$L__BB2_78:
	add.s32 	%r488, %r866, %r115;
	add.s32 	%r489, %r116, %r488;
	add.s32 	%r490, %r117, %r489;
	add.s32 	%r491, %r118, %r490;
	add.s32 	%r492, %r119, %r491;
	add.s32 	%r493, %r120, %r492;
	add.s32 	%r494, %r121, %r493;
	add.s32 	%r495, %r122, %r494;
	add.s32 	%r496, %r123, %r495;
	add.s32 	%r497, %r124, %r496;
	add.s32 	%r498, %r125, %r497;
	add.s32 	%r499, %r126, %r498;
	add.s32 	%r500, %r127, %r499;
	add.s32 	%r501, %r128, %r500;
	bar.sync 	0;
	st.shared.v2.u32 	[%r114], {%r488, %r489};
	st.shared.v2.u32 	[%r114+8], {%r490, %r491};
	st.shared.v2.u32 	[%r114+16], {%r492, %r493};
	st.shared.v2.u32 	[%r114+24], {%r494, %r495};
	st.shared.v2.u32 	[%r114+32], {%r496, %r497};
	st.shared.v2.u32 	[%r114+40], {%r498, %r499};
	st.shared.v2.u32 	[%r114+48], {%r500, %r501};
	bar.warp.sync 	-1;
	ld.shared.u32 	%r173, [%r113];
	ld.shared.u32 	%r174, [%r113+128];
	ld.shared.u32 	%r175, [%r113+256];
	ld.shared.u32 	%r176, [%r113+384];
	ld.shared.u32 	%r177, [%r113+512];
	ld.shared.u32 	%r178, [%r113+640];
	ld.shared.u32 	%r179, [%r113+768];
	ld.shared.u32 	%r180, [%r113+896];
	ld.shared.u32 	%r181, [%r113+1024];
	ld.shared.u32 	%r182, [%r113+1152];
	ld.shared.u32 	%r183, [%r113+1280];
	ld.shared.u32 	%r184, [%r113+1408];
	ld.shared.u32 	%r185, [%r113+1536];
	ld.shared.u32 	%r186, [%r113+1664];
	setp.ne.s32 	%p73, %r68, 0;
	@%p73 bra 	$L__BB2_80;
	st.volatile.shared.u32 	[_ZZN3cub18CUB_300001_SM_10006detail4scan16DeviceScanKernelINS2_10policy_hubIaaiyN4cuda3std3__44plusIvEEE10Policy1000EPaSC_NS0_13ScanTileStateIiLb1EEES9_NS0_8NullTypeEyiLb0ESF_EEvT0_T1_T2_iT3_T4_T5_E12temp_storage+21504], %r67;
$L__BB2_80:
	ld.param.u64 	%rd76, [_ZN3cub18CUB_300001_SM_10006detail4scan16DeviceScanKernelINS2_10policy_hubIaaiyN4cuda3std3__44plusIvEEE10Policy1000EPaSC_NS0_13ScanTileStateIiLb1EEES9_NS0_8NullTypeEyiLb0ESF_EEvT0_T1_T2_iT3_T4_T5__param_1];
	cvt.u32.u64 	%r502, %rd10;
	bar.sync 	0;
	ld.volatile.shared.u32 	%r187, [_ZZN3cub18CUB_300001_SM_10006detail4scan16DeviceScanKernelINS2_10policy_hubIaaiyN4cuda3std3__44plusIvEEE10Policy1000EPaSC_NS0_13ScanTileStateIiLb1EEES9_NS0_8NullTypeEyiLb0ESF_EEvT0_T1_T2_iT3_T4_T5_E12temp_storage+21504];
	setp.ge.s32 	%p74, %r502, %r187;
	add.s64 	%rd46, %rd3, %rd10;
	cvta.to.global.u64 	%rd47, %rd76;
	add.s64 	%rd16, %rd47, %rd46;
	@%p74 bra 	$L__BB2_82;
	st.global.u8 	[%rd16], %r173;
$L__BB2_82:
	setp.ge.s32 	%p75, %r72, %r187;
	@%p75 bra 	$L__BB2_84;
	st.global.u8 	[%rd16+32], %r174;
$L__BB2_84:
	setp.ge.s32 	%p76, %r75, %r187;
	@%p76 bra 	$L__BB2_86;
	st.global.u8 	[%rd16+64], %r175;
$L__BB2_86:
	setp.ge.s32 	%p77, %r78, %r187;
	@%p77 bra 	$L__BB2_88;
	st.global.u8 	[%rd16+96], %r176;
$L__BB2_88:
	setp.ge.s32 	%p78, %r81, %r187;
	@%p78 bra 	$L__BB2_90;
	st.global.u8 	[%rd16+128], %r177;
$L__BB2_90:
	setp.ge.s32 	%p79, %r84, %r187;
	@%p79 bra 	$L__BB2_92;
	st.global.u8 	[%rd16+160], %r178;
$L__BB2_92:
	setp.ge.s32 	%p80, %r87, %r187;
	@%p80 bra 	$L__BB2_94;
	st.global.u8 	[%rd16+192], %r179;
$L__BB2_94:
	setp.ge.s32 	%p81, %r90, %r187;
	@%p81 bra 	$L__BB2_96;
	st.global.u8 	[%rd16+224], %r180;
$L__BB2_96:
	setp.ge.s32 	%p82, %r93, %r187;
	@%p82 bra 	$L__BB2_98;
	st.global.u8 	[%rd16+256], %r181;
$L__BB2_98:
	setp.ge.s32 	%p83, %r96, %r187;
	@%p83 bra 	$L__BB2_100;
	st.global.u8 	[%rd16+288], %r182;
$L__BB2_100:
	setp.ge.s32 	%p84, %r99, %r187;
	@%p84 bra 	$L__BB2_102;
	st.global.u8 	[%rd16+320], %r183;
$L__BB2_102:
	setp.ge.s32 	%p85, %r102, %r187;
	@%p85 bra 	$L__BB2_104;
	st.global.u8 	[%rd16+352], %r184;
$L__BB2_104:
	setp.ge.s32 	%p86, %r105, %r187;
	@%p86 bra 	$L__BB2_106;
	st.global.u8 	[%rd16+384], %r185;
$L__BB2_106:
	setp.ge.s32 	%p87, %r108, %r187;
	@%p87 bra 	$L__BB2_108;
	st.global.u8 	[%rd16+416], %r186;
$L__BB2_108:
	ret;

}
	// .globl	_ZN3cub18CUB_300001_SM_10006detail4scan23DeviceCompactInitKernelINS0_13ScanTileStateIiLb1EEEPjEEvT_iT0_
.visible .entry _ZN3cub18CUB_300001_SM_10006detail4scan23DeviceCompactInitKernelINS0_13ScanTileStateIiLb1EEEPjEEvT_iT0_(
	.param .align 8 .b8 _ZN3cub18CUB_300001_SM_10006detail4scan23DeviceCompactInitKernelINS0_13ScanTileStateIiLb1EEEPjEEvT_iT0__param_0[8],
	.param .u32 _ZN3cub18CUB_300001_SM_10006detail4scan23DeviceCompactInitKernelINS0_13ScanTileStateIiLb1EEEPjEEvT_iT0__param_1,
	.param .u64 .ptr .align 1 _ZN3cub18CUB_300001_SM_10006detail4scan23DeviceCompactInitKernelINS0_13ScanTileStateIiLb1EEEPjEEvT_iT0__param_2
)
{
	.reg .pred 	%p<6>;
	.reg .b32 	%r<12>;
	.reg .b64 	%rd<9>;

	ld.param.u64 	%rd3, [_ZN3cub18CUB_300001_SM_10006detail4scan23DeviceCompactInitKernelINS0_13ScanTileStateIiLb1EEEPjEEvT_iT0__param_0];
	ld.param.u32 	%r4, [_ZN3cub18CUB_300001_SM_10006detail4scan23DeviceCompactInitKernelINS0_13ScanTileStateIiLb1EEEPjEEvT_iT0__param_1];
	ld.param.u64 	%rd2, [_ZN3cub18CUB_300001_SM_10006detail4scan23DeviceCompactInitKernelINS0_13ScanTileStateIiLb1EEEPjEEvT_iT0__param_2];
	cvta.to.global.u64 	%rd1, %rd3;
	mov.u32 	%r1, %ctaid.x;
	mov.u32 	%r5, %ntid.x;
	mov.u32 	%r2, %tid.x;
	mad.lo.s32 	%r3, %r1, %r5, %r2;
	setp.ge.s32 	%p1, %r3, %r4;
	@%p1 bra 	$L__BB3_2;
	mul.wide.s32 	%rd4, %r3, 8;
	add.s64 	%rd5, %rd1, %rd4;
	mov.b32 	%r6, 0;
	mov.b32 	%r7, 99;
	st.global.v2.u32 	[%rd5+256], {%r7, %r6};
$L__BB3_2:
	setp.ne.s32 	%p2, %r1, 0;
	setp.gt.u32 	%p3, %r2, 31;
	or.pred  	%p4, %p2, %p3;
	@%p4 bra 	$L__BB3_4;
	mul.wide.u32 	%rd6, %r2, 8;
	add.s64 	%rd7, %rd1, %rd6;
	mov.b32 	%r9, 0;
	st.global.v2.u32 	[%rd7], {%r9, %r9};
$L__BB3_4:
	or.b32  	%r10, %r1, %r2;
	setp.ne.s32 	%p5, %r10, 0;
	@%p5 bra 	$L__BB3_6;
	cvta.to.global.u64 	%rd8, %rd2;
	mov.b32 	%r11, 0;
	st.global.u32 	[%rd8], %r11;
$L__BB3_6:
	ret;

}
	// .globl	_ZN3cub18CUB_300001_SM_10006detail6select23DeviceSelectSweepKernelINS2_10policy_hubIjhiLb0ELNS0_10SelectImplE0EE10Policy1000EPKjPKhPjSC_NS0_13ScanTileStateIiLb1EEENS0_8NullTypeESF_iNS2_19streaming_context_tIlLb1EEELS5_0EEEvT0_T1_T2_T3_T4_T5_T6_T7_iT8_NS1_7vsmem_tE
.visible .entry _ZN3cub18CUB_300001_SM_10006detail6select23DeviceSelectSweepKernelINS2_10policy_hubIjhiLb0ELNS0_10SelectImplE0EE10Policy1000EPKjPKhPjSC_NS0_13ScanTileStateIiLb1EEENS0_8NullTypeESF_iNS2_19streaming_context_tIlLb1EEELS5_0EEEvT0_T1_T2_T3_T4_T5_T6_T7_iT8_NS1_7vsmem_tE(
	.param .u64 .ptr .align 1 _ZN3cub18CUB_300001_SM_10006detail6select23DeviceSelectSweepKernelINS2_10policy_hubIjhiLb0ELNS0_10SelectImplE0EE10Policy1000EPKjPKhPjSC_NS0_13ScanTileStateIiLb1EEENS0_8NullTypeESF_iNS2_19streaming_context_tIlLb1EEELS5_0EEEvT0_T1_T2_T3_T4_T5_T6_T7_iT8_NS1_7vsmem_tE_param_0,
	.param .u64 .ptr .align 1 _ZN3cub18CUB_300001_SM_10006detail6select23DeviceSelectSweepKernelINS2_10policy_hubIjhiLb0ELNS0_10SelectImplE0EE10Policy1000EPKjPKhPjSC_NS0_13ScanTileStateIiLb1EEENS0_8NullTypeESF_iNS2_19streaming_context_tIlLb1EEELS5_0EEEvT0_T1_T2_T3_T4_T5_T6_T7_iT8_NS1_7vsmem_tE_param_1,
	.param .u64 .ptr .align 1 _ZN3cub18CUB_300001_SM_10006detail6select23DeviceSelectSweepKernelINS2_10policy_hubIjhiLb0ELNS0_10SelectImplE0EE10Policy1000EPKjPKhPjSC_NS0_13ScanTileStateIiLb1EEENS0_8NullTypeESF_iNS2_19streaming_context_tIlLb1EEELS5_0EEEvT0_T1_T2_T3_T4_T5_T6_T7_iT8_NS1_7vsmem_tE_param_2,
	.param .u64 .ptr .align 1 _ZN3cub18CUB_300001_SM_10006detail6select23DeviceSelectSweepKernelINS2_10policy_hubIjhiLb0ELNS0_10SelectImplE0EE10Policy1000EPKjPKhPjSC_NS0_13ScanTileStateIiLb1EEENS0_8NullTypeESF_iNS2_19streaming_context_tIlLb1EEELS5_0EEEvT0_T1_T2_T3_T4_T5_T6_T7_iT8_NS1_7vsmem_tE_param_3,
	.param .align 8 .b8 _ZN3cub18CUB_300001_SM_10006detail6select23DeviceSelectSweepKernelINS2_10policy_hubIjhiLb0ELNS0_10SelectImplE0EE10Policy1000EPKjPKhPjSC_NS0_13ScanTileStateIiLb1EEENS0_8NullTypeESF_iNS2_19streaming_context_tIlLb1EEELS5_0EEEvT0_T1_T2_T3_T4_T5_T6_T7_iT8_NS1_7vsmem_tE_param_4[8],
	.param .align 1 .b8 _ZN3cub18CUB_300001_SM_10006detail6select23DeviceSelectSweepKernelINS2_10policy_hubIjhiLb0ELNS0_10SelectImplE0EE10Policy1000EPKjPKhPjSC_NS0_13ScanTileStateIiLb1EEENS0_8NullTypeESF_iNS2_19streaming_context_tIlLb1EEELS5_0EEEvT0_T1_T2_T3_T4_T5_T6_T7_iT8_NS1_7vsmem_tE_param_5[1],
	.param .align 1 .b8 _ZN3cub18CUB_300001_SM_10006detail6select23DeviceSelectSweepKernelINS2_10policy_hubIjhiLb0ELNS0_10SelectImplE0EE10Policy1000EPKjPKhPjSC_NS0_13ScanTileStateIiLb1EEENS0_8NullTypeESF_iNS2_19streaming_context_tIlLb1EEELS5_0EEEvT0_T1_T2_T3_T4_T5_T6_T7_iT8_NS1_7vsmem_tE_param_6[1],
	.param .u32 _ZN3cub18CUB_300001_SM_10006detail6select23DeviceSelectSweepKernelINS2_10policy_hubIjhiLb0ELNS0_10SelectImplE0EE10Policy1000EPKjPKhPjSC_NS0_13ScanTileStateIiLb1EEENS0_8NullTypeESF_iNS2_19streaming_context_tIlLb1EEELS5_0EEEvT0_T1_T2_T3_T4_T5_T6_T7_iT8_NS1_7vsmem_tE_param_7,
	.param .u32 _ZN3cub18CUB_300001_SM_10006detail6select23DeviceSelectSweepKernelINS2_10policy_hubIjhiLb0ELNS0_10SelectImplE0EE10Policy1000EPKjPKhPjSC_NS0_13ScanTileStateIiLb1EEENS0_8NullTypeESF_iNS2_19streaming_context_tIlLb1EEELS5_0EEEvT0_T1_T2_T3_T4_T5_T6_T7_iT8_NS1_7vsmem_tE_param_8,
	.param .align 8 .b8 _ZN3cub18CUB_300001_SM_10006detail6select23DeviceSelectSweepKernelINS2_10policy_hubIjhiLb0ELNS0_10SelectImplE0EE10Policy1000EPKjPKhPjSC_NS0_13ScanTileStateIiLb1EEENS0_8NullTypeESF_iNS2_19streaming_context_tIlLb1EEELS5_0EEEvT0_T1_T2_T3_T4_T5_T6_T7_iT8_NS1_7vsmem_tE_param_9[40],
	.param .align 8 .b8 _ZN3cub18CUB_300001_SM_10006detail6select23DeviceSelectSweepKernelINS2_10policy_hubIjhiLb0ELNS0_10SelectImplE0EE10Policy1000EPKjPKhPjSC_NS0_13ScanTileStateIiLb1EEENS0_8NullTypeESF_iNS2_19streaming_context_tIlLb1EEELS5_0EEEvT0_T1_T2_T3_T4_T5_T6_T7_iT8_NS1_7vsmem_tE_param_10[8]
)
.maxntid 512
{
	.reg .pred 	%p<535>;
	.reg .b16 	%rs<150>;
	.reg .b32 	%r<1604>;
	.reg .b64 	%rd<736>;
	// demoted variable
	.shared .align 16 .b8 _ZZN3cub18CUB_300001_SM_10006detail6select23DeviceSelectSweepKernelINS2_10policy_hubIjhiLb0ELNS0_10SelectImplE0EE10Policy1000EPKjPKhPjSC_NS0_13ScanTileStateIiLb1EEENS0_8NullTypeESF_iNS2_19streaming_context_tIlLb1EEELS5_0EEEvT0_T1_T2_T3_T4_T5_T6_T7_iT8_NS1_7vsmem_tEE19static_temp_storage[28672];
	ld.param.u64 	%rd5, [_ZN3cub18CUB_300001_SM_10006detail6select23DeviceSelectSweepKernelINS2_10policy_hubIjhiLb0ELNS0_10SelectImplE0EE10Policy1000EPKjPKhPjSC_NS0_13ScanTileStateIiLb1EEENS0_8NullTypeESF_iNS2_19streaming_context_tIlLb1EEELS5_0EEEvT0_T1_T2_T3_T4_T5_T6_T7_iT8_NS1_7vsmem_tE_param_4];
	ld.param.u64 	%rd202, [_ZN3cub18CUB_300001_SM_10006detail6select23DeviceSelectSweepKernelINS2_10policy_hubIjhiLb0ELNS0_10SelectImplE0EE10Policy1000EPKjPKhPjSC_NS0_13ScanTileStateIiLb1EEENS0_8NullTypeESF_iNS2_19streaming_context_tIlLb1EEELS5_0EEEvT0_T1_T2_T3_T4_T5_T6_T7_iT8_NS1_7vsmem_tE_param_0];
	ld.param.u64 	%rd203, [_ZN3cub18CUB_300001_SM_10006detail6select23DeviceSelectSweepKernelINS2_10policy_hubIjhiLb0ELNS0_10SelectImplE0EE10Policy1000EPKjPKhPjSC_NS0_13ScanTileStateIiLb1EEENS0_8NullTypeESF_iNS2_19streaming_context_tIlLb1EEELS5_0EEEvT0_T1_T2_T3_T4_T5_T6_T7_iT8_NS1_7vsmem_tE_param_1];
	ld.param.u64 	%rd204, [_ZN3cub18CUB_300001_SM_10006detail6select23DeviceSelectSweepKernelINS2_10policy_hubIjhiLb0ELNS0_10SelectImplE0EE10Policy1000EPKjPKhPjSC_NS0_13ScanTileStateIiLb1EEENS0_8NullTypeESF_iNS2_19streaming_context_tIlLb1EEELS5_0EEEvT0_T1_T2_T3_T4_T5_T6_T7_iT8_NS1_7vsmem_tE_param_2];
	ld.param.u32 	%r474, [_ZN3cub18CUB_300001_SM_10006detail6select23DeviceSelectSweepKernelINS2_10policy_hubIjhiLb0ELNS0_10SelectImplE0EE10Policy1000EPKjPKhPjSC_NS0_13ScanTileStateIiLb1EEENS0_8NullTypeESF_iNS2_19streaming_context_tIlLb1EEELS5_0EEEvT0_T1_T2_T3_T4_T5_T6_T7_iT8_NS1_7vsmem_tE_param_8];
	mov.b64 	%rd201, _ZN3cub18CUB_300001_SM_10006detail6select23DeviceSelectSweepKernelINS2_10policy_hubIjhiLb0ELNS0_10SelectImplE0EE10Policy1000EPKjPKhPjSC_NS0_13ScanTileStateIiLb1EEENS0_8NullTypeESF_iNS2_19streaming_context_tIlLb1EEELS5_0EEEvT0_T1_T2_T3_T4_T5_T6_T7_iT8_NS1_7vsmem_tE_param_9;
	mov.u64 	%rd1, %rd201;
	cvta.to.global.u64 	%rd2, %rd202;
	cvta.to.global.u64 	%rd3, %rd203;
	cvta.to.global.u64 	%rd4, %rd204;
	mov.u32 	%r475, %ctaid.x;
	mov.u32 	%r476, %nctaid.y;
	mov.u32 	%r477, %ctaid.y;
	mad.lo.s32 	%r1499, %r475, %r476, %r477;
	mul.lo.s32 	%r2, %r1499, 7168;
	add.s32 	%r478, %r474, -1;
	setp.ge.s32 	%p1, %r1499, %r478;
	@%p1 bra 	$L__BB4_228;
	setp.ne.s32 	%p319, %r1499, 0;
	@%p319 bra 	$L__BB4_108;
	ld.param.u8 	%rs130, [%rd1];
	setp.eq.s16 	%p438, %rs130, 0;
	ld.param.u64 	%rd548, [%rd1+16];
	selp.b64 	%rd549, %rd548, 0, %p438;
	cvt.u64.u32 	%rd550, %r2;
	add.s64 	%rd551, %rd549, %rd550;
	mov.u32 	%r3, %tid.x;
	mul.lo.s32 	%r1307, %r3, 14;
	cvt.u64.u32 	%rd552, %r1307;
	add.s64 	%rd553, %rd551, %rd552;
	shl.b64 	%rd554, %rd553, 2;
	add.s64 	%rd555, %rd2, %rd554;
	ld.global.u32 	%r4, [%rd555];
	ld.global.u32 	%r5, [%rd555+4];
	ld.global.u32 	%r6, [%rd555+8];
	ld.global.u32 	%r7, [%rd555+12];
	ld.global.u32 	%r8, [%rd555+16];
	ld.global.u32 	%r9, [%rd555+20];
	ld.global.u32 	%r10, [%rd555+24];
	ld.global.u32 	%r11, [%rd555+28];
	ld.global.u32 	%r12, [%rd555+32];
	ld.global.u32 	%r13, [%rd555+36];
	ld.global.u32 	%r14, [%rd555+40];
	ld.global.u32 	%r15, [%rd555+44];
	ld.global.u32 	%r16, [%rd555+48];
	ld.global.u32 	%r17, [%rd555+52];
	bar.sync 	0;
	add.s64 	%rd556, %rd3, %rd553;
	ld.global.u8 	%rs1, [%rd556];
	ld.global.u8 	%rs2, [%rd556+1];
	ld.global.u8 	%rs3, [%rd556+2];
	ld.global.u8 	%rs4, [%rd556+3];
	ld.global.u8 	%rs5, [%rd556+4];
	ld.global.u8 	%rs6, [%rd556+5];
	ld.global.u8 	%rs7, [%rd556+6];
	ld.global.u8 	%rs8, [%rd556+7];
	ld.global.u8 	%rs9, [%rd556+8];
	ld.global.u8 	%rs10, [%rd556+9];
	ld.global.u8 	%rs11, [%rd556+10];
	ld.global.u8 	%rs12, [%rd556+11];
	ld.global.u8 	%rs13, [%rd556+12];
	ld.global.u8 	%rs14, [%rd556+13];
	setp.ne.s16 	%p439, %rs1, 0;
	selp.u32 	%r1308, 1, 0, %p439;
	setp.ne.s16 	%p440, %rs2, 0;
	selp.u32 	%r1309, 1, 0, %p440;
	setp.ne.s16 	%p441, %rs3, 0;
	selp.u32 	%r1310, 1, 0, %p441;
	setp.ne.s16 	%p442, %rs4, 0;
	selp.u32 	%r1311, 1, 0, %p442;
	setp.ne.s16 	%p443, %rs5, 0;
	selp.u32 	%r1312, 1, 0, %p443;
	setp.ne.s16 	%p444, %rs6, 0;
	selp.u32 	%r1313, 1, 0, %p444;
	setp.ne.s16 	%p445, %rs7, 0;
	selp.u32 	%r1314, 1, 0, %p445;
	setp.ne.s16 	%p446, %rs8, 0;
	selp.u32 	%r1315, 1, 0, %p446;
	setp.ne.s16 	%p447, %rs9, 0;
	selp.u32 	%r1316, 1, 0, %p447;
	setp.ne.s16 	%p448, %rs10, 0;
	selp.u32 	%r1317, 1, 0, %p448;
	setp.ne.s16 	%p449, %rs11, 0;
	selp.u32 	%r1318, 1, 0, %p449;
	setp.ne.s16 	%p450, %rs12, 0;
	selp.u32 	%r1319, 1, 0, %p450;
	setp.ne.s16 	%p451, %rs13, 0;
	selp.u32 	%r1320, 1, 0, %p451;
	setp.ne.s16 	%p452, %rs14, 0;
	selp.u32 	%r1321, 1, 0, %p452;
	bar.sync 	0;
	add.s32 	%r1322, %r1309, %r1308;
	add.s32 	%r1323, %r1322, %r1310;
	add.s32 	%r1324, %r1323, %r1311;
	add.s32 	%r18, %r1324, %r1312;
	add.s32 	%r1325, %r18, %r1313;
	add.s32 	%r1326, %r1325, %r1314;
	add.s32 	%r1327, %r1326, %r1315;
	add.s32 	%r1328, %r1327, %r1316;
	add.s32 	%r1329, %r1328, %r1317;
	add.s32 	%r1330, %r1329, %r1318;
	add.s32 	%r19, %r1330, %r1319;
	add.s32 	%r20, %r19, %r1320;
	add.s32 	%r1281, %r20, %r1321;
	shr.u32 	%r21, %r3, 5;
	// begin inline asm
	mov.u32 %r1276, %laneid;
	// end inline asm
	mov.b32 	%r1279, 1;
	mov.b32 	%r1304, 0;
	mov.b32 	%r1306, -1;
	// begin inline asm
	{  .reg .s32 r0;  .reg .pred p;  shfl.sync.up.b32 r0|p, %r1281, %r1279, %r1304, %r1306;  @p add.s32 r0, r0, %r1281;  mov.s32 %r1277, r0;}
	// end inline asm
	mov.b32 	%r1285, 2;
	// begin inline asm
	{  .reg .s32 r0;  .reg .pred p;  shfl.sync.up.b32 r0|p, %r1277, %r1285, %r1304, %r1306;  @p add.s32 r0, r0, %r1277;  mov.s32 %r1283, r0;}
	// end inline asm
	mov.b32 	%r1291, 4;
	// begin inline asm
	{  .reg .s32 r0;  .reg .pred p;  shfl.sync.up.b32 r0|p, %r1283, %r1291, %r1304, %r1306;  @p add.s32 r0, r0, %r1283;  mov.s32 %r1289, r0;}
	// end inline asm
	mov.b32 	%r1297, 8;
	// begin inline asm
	{  .reg .s32 r0;  .reg .pred p;  shfl.sync.up.b32 r0|p, %r1289, %r1297, %r1304, %r1306;  @p add.s32 r0, r0, %r1289;  mov.s32 %r1295, r0;}
	// end inline asm
	mov.b32 	%r1303, 16;
	// begin inline asm
	{  .reg .s32 r0;  .reg .pred p;  shfl.sync.up.b32 r0|p, %r1295, %r1303, %r1304, %r1306;  @p add.s32 r0, r0, %r1295;  mov.s32 %r1301, r0;}
	// end inline asm
	setp.ne.s32 	%p453, %r1276, 31;
	@%p453 bra 	$L__BB4_4;
	shl.b32 	%r1331, %r21, 2;
	mov.u32 	%r1332, _ZZN3cub18CUB_300001_SM_10006detail6select23DeviceSelectSweepKernelINS2_10policy_hubIjhiLb0ELNS0_10SelectImplE0EE10Policy1000EPKjPKhPjSC_NS0_13ScanTileStateIiLb1EEENS0_8NullTypeESF_iNS2_19streaming_context_tIlLb1EEELS5_0EEEvT0_T1_T2_T3_T4_T5_T6_T7_iT8_NS1_7vsmem_tEE19static_temp_storage;
	add.s32 	%r1333, %r1332, %r1331;
	st.shared.u32 	[%r1333], %r1301;
$L__BB4_4:
	bar.sync 	0;
	ld.shared.v4.u32 	{%r24, %r25, %r26, %r27}, [_ZZN3cub18CUB_300001_SM_10006detail6select23DeviceSelectSweepKernelINS2_10policy_hubIjhiLb0ELNS0_10SelectImplE0EE10Policy1000EPKjPKhPjSC_NS0_13ScanTileStateIiLb1EEENS0_8NullTypeESF_iNS2_19streaming_context_tIlLb1EEELS5_0EEEvT0_T1_T2_T3_T4_T5_T6_T7_iT8_NS1_7vsmem_tEE19static_temp_storage];
	shr.u32 	%r1334, %r3, 5;
	add.s32 	%r1335, %r25, %r24;
	setp.eq.s32 	%p454, %r1334, 2;
	selp.b32 	%r1336, %r1335, %r24, %p454;
	add.s32 	%r1337, %r1335, %r26;
	setp.eq.s32 	%p455, %r1334, 3;
	selp.b32 	%r1338, %r1337, %r1336, %p455;
	add.s32 	%r1339, %r1337, %r27;
	setp.eq.s32 	%p456, %r1334, 4;
	selp.b32 	%r1340, %r1339, %r1338, %p456;
	ld.shared.v4.u32 	{%r28, %r29, %r30, %r31}, [_ZZN3cub18CUB_300001_SM_10006detail6select23DeviceSelectSweepKernelINS2_10policy_hubIjhiLb0ELNS0_10SelectImplE0EE10Policy1000EPKjPKhPjSC_NS0_13ScanTileStateIiLb1EEENS0_8NullTypeESF_iNS2_19streaming_context_tIlLb1EEELS5_0EEEvT0_T1_T2_T3_T4_T5_T6_T7_iT8_NS1_7vsmem_tEE19static_temp_storage+16];
	add.s32 	%r1341, %r1339, %r28;
	setp.eq.s32 	%p457, %r1334, 5;
	selp.b32 	%r1342, %r1341, %r1340, %p457;
	add.s32 	%r1343, %r1341, %r29;
	setp.eq.s32 	%p458, %r1334, 6;
	selp.b32 	%r1344, %r1343, %r1342, %p458;
	add.s32 	%r1345, %r1343, %r30;
	setp.eq.s32 	%p459, %r1334, 7;
	selp.b32 	%r1346, %r1345, %r1344, %p459;
	add.s32 	%r1347, %r1345, %r31;
	setp.eq.s32 	%p460, %r1334, 8;
	selp.b32 	%r1348, %r1347, %r1346, %p460;
	ld.shared.v4.u32 	{%r32, %r33, %r34, %r35}, [_ZZN3cub18CUB_300001_SM_10006detail6select23DeviceSelectSweepKernelINS2_10policy_hubIjhiLb0ELNS0_10SelectImplE0EE10Policy1000EPKjPKhPjSC_NS0_13ScanTileStateIiLb1EEENS0_8NullTypeESF_iNS2_19streaming_context_tIlLb1EEELS5_0EEEvT0_T1_T2_T3_T4_T5_T6_T7_iT8_NS1_7vsmem_tEE19static_temp_storage+32];
	add.s32 	%r1349, %r1347, %r32;
	setp.eq.s32 	%p461, %r1334, 9;
	selp.b32 	%r1350, %r1349, %r1348, %p461;
	add.s32 	%r1351, %r1349, %r33;
	setp.eq.s32 	%p462, %r1334, 10;
	selp.b32 	%r1352, %r1351, %r1350, %p462;
	add.s32 	%r1353, %r1351, %r34;
	setp.eq.s32 	%p463, %r1334, 11;
	selp.b32 	%r1354, %r1353, %r1352, %p463;
	add.s32 	%r1355, %r1353, %r35;
	setp.eq.s32 	%p464, %r1334, 12;
	selp.b32 	%r1356, %r1355, %r1354, %p464;
	ld.shared.v4.u32 	{%r36, %r37, %r38, %r39}, [_ZZN3cub18CUB_300001_SM_10006detail6select23DeviceSelectSweepKernelINS2_10policy_hubIjhiLb0ELNS0_10SelectImplE0EE10Policy1000EPKjPKhPjSC_NS0_13ScanTileStateIiLb1EEENS0_8NullTypeESF_iNS2_19streaming_context_tIlLb1EEELS5_0EEEvT0_T1_T2_T3_T4_T5_T6_T7_iT8_NS1_7vsmem_tEE19static_temp_storage+48];
	add.s32 	%r1357, %r1355, %r36;
	setp.eq.s32 	%p465, %r1334, 13;
	selp.b32 	%r1358, %r1357, %r1356, %p465;
	add.s32 	%r1359, %r1357, %r37;
	setp.eq.s32 	%p466, %r1334, 14;
	selp.b32 	%r1360, %r1359, %r1358, %p466;
	add.s32 	%r1361, %r1359, %r38;
	setp.eq.s32 	%p467, %r1334, 15;
	selp.b32 	%r1362, %r1361, %r1360, %p467;
	setp.lt.u32 	%p468, %r3, 32;
	selp.b32 	%r1363, 0, %r1362, %p468;
	setp.eq.s32 	%p469, %r1276, 0;
	setp.ne.s16 	%p470, %rs14, 0;
	selp.u32 	%r1364, 1, 0, %p470;
	add.s32 	%r1365, %r20, %r1364;
	sub.s32 	%r1366, %r1301, %r1365;
	selp.b32 	%r1367, 0, %r1366, %p469;
	add.s32 	%r40, %r1363, %r1367;
	setp.ne.s16 	%p471, %rs1, 0;
	selp.u32 	%r1368, 1, 0, %p471;
	add.s32 	%r41, %r40, %r1368;
	setp.ne.s16 	%p472, %rs2, 0;
	selp.u32 	%r1369, 1, 0, %p472;
	add.s32 	%r1370, %r1369, %r1368;
	add.s32 	%r42, %r1370, %r40;
	setp.ne.s16 	%p473, %rs3, 0;
	selp.u32 	%r1371, 1, 0, %p473;
	add.s32 	%r43, %r42, %r1371;
	setp.ne.s16 	%p474, %rs4, 0;
	selp.u32 	%r1372, 1, 0, %p474;
	add.s32 	%r44, %r43, %r1372;
	add.s32 	%r45, %r18, %r40;
	setp.ne.s16 	%p475, %rs6, 0;
	selp.u32 	%r1373, 1, 0, %p475;
	add.s32 	%r46, %r45, %r1373;
	setp.ne.s16 	%p476, %rs7, 0;
	selp.u32 	%r1374, 1, 0, %p476;
	add.s32 	%r47, %r46, %r1374;
	setp.ne.s16 	%p477, %rs8, 0;
	selp.u32 	%r1375, 1, 0, %p477;
	add.s32 	%r48, %r47, %r1375;
	setp.ne.s16 	%p478, %rs9, 0;
	selp.u32 	%r1376, 1, 0, %p478;
	add.s32 	%r49, %r48, %r1376;
	setp.ne.s16 	%p479, %rs10, 0;
	selp.u32 	%r1377, 1, 0, %p479;
	add.s32 	%r50, %r49, %r1377;
	setp.ne.s16 	%p480, %rs11, 0;
	selp.u32 	%r1378, 1, 0, %p480;
	add.s32 	%r51, %r50, %r1378;
	add.s32 	%r52, %r19, %r40;
	add.s32 	%r53, %r20, %r40;
	setp.ne.s32 	%p481, %r3, 0;
	@%p481 bra 	$L__BB4_6;
	add.s64 	%rd557, %rd5, 256;
	add.s32 	%r1381, %r25, %r24;
	add.s32 	%r1382, %r1381, %r26;
	add.s32 	%r1383, %r1382, %r27;
	add.s32 	%r1384, %r1383, %r28;
	add.s32 	%r1385, %r1384, %r29;
	add.s32 	%r1386, %r1385, %r30;
	add.s32 	%r1387, %r1386, %r31;
	add.s32 	%r1388, %r1387, %r32;
	add.s32 	%r1389, %r1388, %r33;
	add.s32 	%r1390, %r1389, %r34;
	add.s32 	%r1391, %r1390, %r35;
	add.s32 	%r1392, %r1391, %r36;
	add.s32 	%r1393, %r1392, %r37;
	add.s32 	%r1394, %r1393, %r38;
	add.s32 	%r1380, %r1394, %r39;
	mov.b32 	%r1379, 101;
	// begin inline asm
	st.relaxed.gpu.v2.u32 [%rd557], {%r1379, %r1380};
	// end inline asm
$L__BB4_6:
	add.s32 	%r1395, %r25, %r24;
	add.s32 	%r1396, %r1395, %r26;
	add.s32 	%r1397, %r1396, %r27;
	add.s32 	%r1398, %r1397, %r28;
	add.s32 	%r1399, %r1398, %r29;
	add.s32 	%r1400, %r1399, %r30;
	add.s32 	%r1401, %r1400, %r31;
	add.s32 	%r1402, %r1401, %r32;
	add.s32 	%r1403, %r1402, %r33;
	add.s32 	%r1404, %r1403, %r34;
	add.s32 	%r1405, %r1404, %r35;
	add.s32 	%r1406, %r1405, %r36;
	add.s32 	%r1407, %r1406, %r37;
	add.s32 	%r1408, %r1407, %r38;
	add.s32 	%r1409, %r1408, %r39;
	setp.gt.s32 	%p482, %r1409, 512;
	@%p482 bra 	$L__BB4_63;
	setp.ne.s16 	%p483, %rs1, 0;
	mov.u64 	%rd558, %rd201;
	ld.param.u8 	%rs15, [%rd558];
	ld.param.u64 	%rd559, [%rd558+24];
	cvta.to.global.u64 	%rd6, %rd559;
	@%p483 bra 	$L__BB4_8;
	bra.uni 	$L__BB4_11;
$L__BB4_8:
	setp.ne.s16 	%p484, %rs15, 0;
	mov.b64 	%rd662, 0;
	@%p484 bra 	$L__BB4_10;
	ld.global.u64 	%rd662, [%rd6];
$L__BB4_10:
	cvt.s64.s32 	%rd561, %r40;
	add.s64 	%rd562, %rd662, %rd561;
	shl.b64 	%rd563, %rd562, 2;
	add.s64 	%rd564, %rd4, %rd563;
	st.global.u32 	[%rd564], %r4;
$L__BB4_11:
	setp.eq.s16 	%p485, %rs2, 0;
	@%p485 bra 	$L__BB4_15;
	setp.ne.s16 	%p486, %rs15, 0;
	mov.b64 	%rd663, 0;
	@%p486 bra 	$L__BB4_14;
	ld.global.u64 	%rd663, [%rd6];
$L__BB4_14:
	cvt.s64.s32 	%rd566, %r41;
	add.s64 	%rd567, %rd663, %rd566;
	shl.b64 	%rd568, %rd567, 2;
	add.s64 	%rd569, %rd4, %rd568;
	st.global.u32 	[%rd569], %r5;
$L__BB4_15:
	setp.eq.s16 	%p487, %rs3, 0;
	@%p487 bra 	$L__BB4_19;
	setp.ne.s16 	%p488, %rs15, 0;
	mov.b64 	%rd664, 0;
	@%p488 bra 	$L__BB4_18;
	ld.global.u64 	%rd664, [%rd6];
$L__BB4_18:
	cvt.s64.s32 	%rd571, %r42;
	add.s64 	%rd572, %rd664, %rd571;
	shl.b64 	%rd573, %rd572, 2;
	add.s64 	%rd574, %rd4, %rd573;
	st.global.u32 	[%rd574], %r6;
$L__BB4_19:
	setp.eq.s16 	%p489, %rs4, 0;
	@%p489 bra 	$L__BB4_23;
	setp.ne.s16 	%p490, %rs15, 0;
	mov.b64 	%rd665, 0;
	@%p490 bra 	$L__BB4_22;
	ld.global.u64 	%rd665, [%rd6];
$L__BB4_22:
	cvt.s64.s32 	%rd576, %r43;
	add.s64 	%rd577, %rd665, %rd576;
	shl.b64 	%rd578, %rd577, 2;
	add.s64 	%rd579, %rd4, %rd578;
	st.global.u32 	[%rd579], %r7;
$L__BB4_23:
	setp.eq.s16 	%p491, %rs5, 0;
	@%p491 bra 	$L__BB4_27;
	setp.ne.s16 	%p492, %rs15, 0;
	mov.b64 	%rd666, 0;
	@%p492 bra 	$L__BB4_26;
	ld.global.u64 	%rd666, [%rd6];
$L__BB4_26:
	cvt.s64.s32 	%rd581, %r44;
	add.s64 	%rd582, %rd666, %rd581;
	shl.b64 	%rd583, %rd582, 2;
	add.s64 	%rd584, %rd4, %rd583;
	st.global.u32 	[%rd584], %r8;
$L__BB4_27:
	setp.eq.s16 	%p493, %rs6, 0;
	@%p493 bra 	$L__BB4_31;
	setp.ne.s16 	%p494, %rs15, 0;
	mov.b64 	%rd667, 0;
	@%p494 bra 	$L__BB4_30;
	ld.global.u64 	%rd667, [%rd6];
$L__BB4_30:
	cvt.s64.s32 	%rd586, %r45;
	add.s64 	%rd587, %rd667, %rd586;
	shl.b64 	%rd588, %rd587, 2;
	add.s64 	%rd589, %rd4, %rd588;
	st.global.u32 	[%rd589], %r9;
$L__BB4_31:
	setp.eq.s16 	%p495, %rs7, 0;
	@%p495 bra 	$L__BB4_35;
	setp.ne.s16 	%p496, %rs15, 0;
	mov.b64 	%rd668, 0;
	@%p496 bra 	$L__BB4_34;
	ld.global.u64 	%rd668, [%rd6];
$L__BB4_34:
	cvt.s64.s32 	%rd591, %r46;
	add.s64 	%rd592, %rd668, %rd591;
	shl.b64 	%rd593, %rd592, 2;
	add.s64 	%rd594, %rd4, %rd593;
	st.global.u32 	[%rd594], %r10;
$L__BB4_35:
	setp.eq.s16 	%p497, %rs8, 0;
	@%p497 bra 	$L__BB4_39;
	setp.ne.s16 	%p498, %rs15, 0;
	mov.b64 	%rd669, 0;
	@%p498 bra 	$L__BB4_38;
	ld.global.u64 	%rd669, [%rd6];
$L__BB4_38:
	cvt.s64.s32 	%rd596, %r47;
	add.s64 	%rd597, %rd669, %rd596;
	shl.b64 	%rd598, %rd597, 2;
	add.s64 	%rd599, %rd4, %rd598;
	st.global.u32 	[%rd599], %r11;
$L__BB4_39:
	setp.eq.s16 	%p499, %rs9, 0;
	@%p499 bra 	$L__BB4_43;
	setp.ne.s16 	%p500, %rs15, 0;
	mov.b64 	%rd670, 0;
	@%p500 bra 	$L__BB4_42;
	ld.global.u64 	%rd670, [%rd6];
$L__BB4_42:
	cvt.s64.s32 	%rd601, %r48;
	add.s64 	%rd602, %rd670, %rd601;
	shl.b64 	%rd603, %rd602, 2;
	add.s64 	%rd604, %rd4, %rd603;
	st.global.u32 	[%rd604], %r12;
$L__BB4_43:
	setp.eq.s16 	%p501, %rs10, 0;
	@%p501 bra 	$L__BB4_47;
	setp.ne.s16 	%p502, %rs15, 0;
	mov.b64 	%rd671, 0;
	@%p502 bra 	$L__BB4_46;
	ld.global.u64 	%rd671, [%rd6];
$L__BB4_46:
	cvt.s64.s32 	%rd606, %r49;
	add.s64 	%rd607, %rd671, %rd606;
	shl.b64 	%rd608, %rd607, 2;
	add.s64 	%rd609, %rd4, %rd608;
	st.global.u32 	[%rd609], %r13;
$L__BB4_47:
	setp.eq.s16 	%p503, %rs11, 0;
	@%p503 bra 	$L__BB4_51;
	setp.ne.s16 	%p504, %rs15, 0;
	mov.b64 	%rd672, 0;
	@%p504 bra 	$L__BB4_50;
	ld.global.u64 	%rd672, [%rd6];
$L__BB4_50:
	cvt.s64.s32 	%rd611, %r50;
	add.s64 	%rd612, %rd672, %rd611;
	shl.b64 	%rd613, %rd612, 2;
	add.s64 	%rd614, %rd4, %rd613;
	st.global.u32 	[%rd614], %r14;
$L__BB4_51:
	setp.eq.s16 	%p505, %rs12, 0;
	@%p505 bra 	$L__BB4_55;
	setp.ne.s16 	%p506, %rs15, 0;
	mov.b64 	%rd673, 0;
	@%p506 bra 	$L__BB4_54;
	ld.global.u64 	%rd673, [%rd6];
$L__BB4_54:
	cvt.s64.s32 	%rd616, %r51;
	add.s64 	%rd617, %rd673, %rd616;
	shl.b64 	%rd618, %rd617, 2;
	add.s64 	%rd619, %rd4, %rd618;
	st.global.u32 	[%rd619], %r15;
$L__BB4_55:
	setp.eq.s16 	%p507, %rs13, 0;
	@%p507 bra 	$L__BB4_59;
	setp.ne.s16 	%p508, %rs15, 0;
	mov.b64 	%rd674, 0;
	@%p508 bra 	$L__BB4_58;
	ld.global.u64 	%rd674, [%rd6];
$L__BB4_58:
	cvt.s64.s32 	%rd621, %r52;
	add.s64 	%rd622, %rd674, %rd621;
	shl.b64 	%rd623, %rd622, 2;
	add.s64 	%rd624, %rd4, %rd623;
	st.global.u32 	[%rd624], %r16;
$L__BB4_59:
	setp.eq.s16 	%p509, %rs14, 0;
	@%p509 bra 	$L__BB4_573;
	setp.ne.s16 	%p510, %rs15, 0;
	mov.b64 	%rd675, 0;
	@%p510 bra 	$L__BB4_62;
	ld.global.u64 	%rd675, [%rd6];
$L__BB4_62:
	cvt.s64.s32 	%rd626, %r53;
	add.s64 	%rd627, %rd675, %rd626;
	shl.b64 	%rd628, %rd627, 2;
	add.s64 	%rd629, %rd4, %rd628;
	st.global.u32 	[%rd629], %r17;
	bra.uni 	$L__BB4_573;
$L__BB4_63:
	setp.eq.s16 	%p511, %rs1, 0;
	bar.sync 	0;
	@%p511 bra 	$L__BB4_65;
	shl.b32 	%r1410, %r40, 2;
	mov.u32 	%r1411, _ZZN3cub18CUB_300001_SM_10006detail6select23DeviceSelectSweepKernelINS2_10policy_hubIjhiLb0ELNS0_10SelectImplE0EE10Policy1000EPKjPKhPjSC_NS0_13ScanTileStateIiLb1EEENS0_8NullTypeESF_iNS2_19streaming_context_tIlLb1EEELS5_0EEEvT0_T1_T2_T3_T4_T5_T6_T7_iT8_NS1_7vsmem_tEE19static_temp_storage;
	add.s32 	%r1412, %r1411, %r1410;
	st.shared.u32 	[%r1412], %r4;
$L__BB4_65:
	setp.eq.s16 	%p512, %rs2, 0;
	@%p512 bra 	$L__BB4_67;
	shl.b32 	%r1413, %r41, 2;
	mov.u32 	%r1414, _ZZN3cub18CUB_300001_SM_10006detail6select23DeviceSelectSweepKernelINS2_10policy_hubIjhiLb0ELNS0_10SelectImplE0EE10Policy1000EPKjPKhPjSC_NS0_13ScanTileStateIiLb1EEENS0_8NullTypeESF_iNS2_19streaming_context_tIlLb1EEELS5_0EEEvT0_T1_T2_T3_T4_T5_T6_T7_iT8_NS1_7vsmem_tEE19static_temp_storage;
	add.s32 	%r1415, %r1414, %r1413;
	st.shared.u32 	[%r1415], %r5;
$L__BB4_67:
	setp.eq.s16 	%p513, %rs3, 0;
	@%p513 bra 	$L__BB4_69;
	shl.b32 	%r1416, %r42, 2;
	mov.u32 	%r1417, _ZZN3cub18CUB_300001_SM_10006detail6select23DeviceSelectSweepKernelINS2_10policy_hubIjhiLb0ELNS0_10SelectImplE0EE10Policy1000EPKjPKhPjSC_NS0_13ScanTileStateIiLb1EEENS0_8NullTypeESF_iNS2_19streaming_context_tIlLb1EEELS5_0EEEvT0_T1_T2_T3_T4_T5_T6_T7_iT8_NS1_7vsmem_tEE19static_temp_storage;
	add.s32 	%r1418, %r1417, %r1416;
	st.shared.u32 	[%r1418], %r6;
$L__BB4_69:
	setp.eq.s16 	%p514, %rs4, 0;
	@%p514 bra 	$L__BB4_71;
	shl.b32 	%r1419, %r43, 2;
	mov.u32 	%r1420, _ZZN3cub18CUB_300001_SM_10006detail6select23DeviceSelectSweepKernelINS2_10policy_hubIjhiLb0ELNS0_10SelectImplE0EE10Policy1000EPKjPKhPjSC_NS0_13ScanTileStateIiLb1EEENS0_8NullTypeESF_iNS2_19streaming_context_tIlLb1EEELS5_0EEEvT0_T1_T2_T3_T4_T5_T6_T7_iT8_NS1_7vsmem_tEE19static_temp_storage;
	add.s32 	%r1421, %r1420, %r1419;
	st.shared.u32 	[%r1421], %r7;
$L__BB4_71:
	setp.eq.s16 	%p515, %rs5, 0;
	@%p515 bra 	$L__BB4_73;
	shl.b32 	%r1422, %r44, 2;
	mov.u32 	%r1423, _ZZN3cub18CUB_300001_SM_10006detail6select23DeviceSelectSweepKernelINS2_10policy_hubIjhiLb0ELNS0_10SelectImplE0EE10Policy1000EPKjPKhPjSC_NS0_13ScanTileStateIiLb1EEENS0_8NullTypeESF_iNS2_19streaming_context_tIlLb1EEELS5_0EEEvT0_T1_T2_T3_T4_T5_T6_T7_iT8_NS1_7vsmem_tEE19static_temp_storage;
	add.s32 	%r1424, %r1423, %r1422;
	st.shared.u32 	[%r1424], %r8;
$L__BB4_73:
	setp.eq.s16 	%p516, %rs6, 0;
	@%p516 bra 	$L__BB4_75;
	shl.b32 	%r1425, %r45, 2;
	mov.u32 	%r1426, _ZZN3cub18CUB_300001_SM_10006detail6select23DeviceSelectSweepKernelINS2_10policy_hubIjhiLb0ELNS0_10SelectImplE0EE10Policy1000EPKjPKhPjSC_NS0_13ScanTileStateIiLb1EEENS0_8NullTypeESF_iNS2_19streaming_context_tIlLb1EEELS5_0EEEvT0_T1_T2_T3_T4_T5_T6_T7_iT8_NS1_7vsmem_tEE19static_temp_storage;
	add.s32 	%r1427, %r1426, %r1425;
	st.shared.u32 	[%r1427], %r9;
$L__BB4_75:
	setp.eq.s16 	%p517, %rs7, 0;
	@%p517 bra 	$L__BB4_77;
	shl.b32 	%r1428, %r46, 2;
	mov.u32 	%r1429, _ZZN3cub18CUB_300001_SM_10006detail6select23DeviceSelectSweepKernelINS2_10policy_hubIjhiLb0ELNS0_10SelectImplE0EE10Policy1000EPKjPKhPjSC_NS0_13ScanTileStateIiLb1EEENS0_8NullTypeESF_iNS2_19streaming_context_tIlLb1EEELS5_0EEEvT0_T1_T2_T3_T4_T5_T6_T7_iT8_NS1_7vsmem_tEE19static_temp_storage;
	add.s32 	%r1430, %r1429, %r1428;
	st.shared.u32 	[%r1430], %r10;
$L__BB4_77:
	setp.eq.s16 	%p518, %rs8, 0;
	@%p518 bra 	$L__BB4_79;
	shl.b32 	%r1431, %r47, 2;
	mov.u32 	%r1432, _ZZN3cub18CUB_300001_SM_10006detail6select23DeviceSelectSweepKernelINS2_10policy_hubIjhiLb0ELNS0_10SelectImplE0EE10Policy1000EPKjPKhPjSC_NS0_13ScanTileStateIiLb1EEENS0_8NullTypeESF_iNS2_19streaming_context_tIlLb1EEELS5_0EEEvT0_T1_T2_T3_T4_T5_T6_T7_iT8_NS1_7vsmem_tEE19static_temp_storage;
	add.s32 	%r1433, %r1432, %r1431;
	st.shared.u32 	[%r1433], %r11;
$L__BB4_79:
	setp.eq.s16 	%p519, %rs9, 0;
	@%p519 bra 	$L__BB4_81;
	shl.b32 	%r1434, %r48, 2;
	mov.u32 	%r1435, _ZZN3cub18CUB_300001_SM_10006detail6select23DeviceSelectSweepKernelINS2_10policy_hubIjhiLb0ELNS0_10SelectImplE0EE10Policy1000EPKjPKhPjSC_NS0_13ScanTileStateIiLb1EEENS0_8NullTypeESF_iNS2_19streaming_context_tIlLb1EEELS5_0EEEvT0_T1_T2_T3_T4_T5_T6_T7_iT8_NS1_7vsmem_tEE19static_temp_storage;
	add.s32 	%r1436, %r1435, %r1434;
	st.shared.u32 	[%r1436], %r12;
$L__BB4_81:
	setp.eq.s16 	%p520, %rs10, 0;
	@%p520 bra 	$L__BB4_83;
	shl.b32 	%r1437, %r49, 2;
	mov.u32 	%r1438, _ZZN3cub18CUB_300001_SM_10006detail6select23DeviceSelectSweepKernelINS2_10policy_hubIjhiLb0ELNS0_10SelectImplE0EE10Policy1000EPKjPKhPjSC_NS0_13ScanTileStateIiLb1EEENS0_8NullTypeESF_iNS2_19streaming_context_tIlLb1EEELS5_0EEEvT0_T1_T2_T3_T4_T5_T6_T7_iT8_NS1_7vsmem_tEE19static_temp_storage;
	add.s32 	%r1439, %r1438, %r1437;
	st.shared.u32 	[%r1439], %r13;
$L__BB4_83:
	setp.eq.s16 	%p521, %rs11, 0;
	@%p521 bra 	$L__BB4_85;
	shl.b32 	%r1440, %r50, 2;
	mov.u32 	%r1441, _ZZN3cub18CUB_300001_SM_10006detail6select23DeviceSelectSweepKernelINS2_10policy_hubIjhiLb0ELNS0_10SelectImplE0EE10Policy1000EPKjPKhPjSC_NS0_13ScanTileStateIiLb1EEENS0_8NullTypeESF_iNS2_19streaming_context_tIlLb1EEELS5_0EEEvT0_T1_T2_T3_T4_T5_T6_T7_iT8_NS1_7vsmem_tEE19static_temp_storage;
	add.s32 	%r1442, %r1441, %r1440;
	st.shared.u32 	[%r1442], %r14;
$L__BB4_85:
	setp.eq.s16 	%p522, %rs12, 0;
	@%p522 bra 	$L__BB4_87;
	shl.b32 	%r1443, %r51, 2;
	mov.u32 	%r1444, _ZZN3cub18CUB_300001_SM_10006detail6select23DeviceSelectSweepKernelINS2_10policy_hubIjhiLb0ELNS0_10SelectImplE0EE10Policy1000EPKjPKhPjSC_NS0_13ScanTileStateIiLb1EEENS0_8NullTypeESF_iNS2_19streaming_context_tIlLb1EEELS5_0EEEvT0_T1_T2_T3_T4_T5_T6_T7_iT8_NS1_7vsmem_tEE19static_temp_storage;
	add.s32 	%r1445, %r1444, %r1443;
	st.shared.u32 	[%r1445], %r15;
$L__BB4_87:
	setp.eq.s16 	%p523, %rs13, 0;
	@%p523 bra 	$L__BB4_89;
	shl.b32 	%r1446, %r52, 2;
	mov.u32 	%r1447, _ZZN3cub18CUB_300001_SM_10006detail6select23DeviceSelectSweepKernelINS2_10policy_hubIjhiLb0ELNS0_10SelectImplE0EE10Policy1000EPKjPKhPjSC_NS0_13ScanTileStateIiLb1EEENS0_8NullTypeESF_iNS2_19streaming_context_tIlLb1EEELS5_0EEEvT0_T1_T2_T3_T4_T5_T6_T7_iT8_NS1_7vsmem_tEE19static_temp_storage;
	add.s32 	%r1448, %r1447, %r1446;
	st.shared.u32 	[%r1448], %r16;
$L__BB4_89:
	setp.eq.s16 	%p524, %rs14, 0;
	@%p524 bra 	$L__BB4_91;
	shl.b32 	%r1449, %r53, 2;
	mov.u32 	%r1450, _ZZN3cub18CUB_300001_SM_10006detail6select23DeviceSelectSweepKernelINS2_10policy_hubIjhiLb0ELNS0_10SelectImplE0EE10Policy1000EPKjPKhPjSC_NS0_13ScanTileStateIiLb1EEENS0_8NullTypeESF_iNS2_19streaming_context_tIlLb1EEELS5_0EEEvT0_T1_T2_T3_T4_T5_T6_T7_iT8_NS1_7vsmem_tEE19static_temp_storage;
	add.s32 	%r1451, %r1450, %r1449;
	st.shared.u32 	[%r1451], %r17;
$L__BB4_91:
	bar.sync 	0;
	mov.u32 	%r1498, %tid.x;
	setp.ge.u32 	%p525, %r1498, %r1409;
	@%p525 bra 	$L__BB4_573;
	mov.u64 	%rd630, %rd201;
	ld.param.u8 	%rs16, [%rd630];
	ld.param.u64 	%rd631, [%rd630+24];
	cvta.to.global.u64 	%rd7, %rd631;
	add.s32 	%r1466, %r25, %r26;
	add.s32 	%r1467, %r1466, %r27;
	add.s32 	%r1468, %r1467, %r28;
	add.s32 	%r1469, %r1468, %r29;
	add.s32 	%r1470, %r1469, %r30;
	add.s32 	%r1471, %r1470, %r31;
	add.s32 	%r1472, %r1471, %r32;
	add.s32 	%r1473, %r1472, %r33;
	add.s32 	%r1474, %r1473, %r34;
	add.s32 	%r1475, %r1474, %r35;
	add.s32 	%r1476, %r1475, %r36;
	add.s32 	%r1477, %r1476, %r37;
	add.s32 	%r1478, %r1477, %r38;
	add.s32 	%r1479, %r1478, %r39;
	add.s32 	%r1480, %r1479, %r24;
	not.b32 	%r1481, %r1498;
	add.s32 	%r56, %r1480, %r1481;
	and.b32  	%r1482, %r56, 1536;
	setp.eq.s32 	%p526, %r1482, 1536;
	@%p526 bra 	$L__BB4_97;
	cvt.u64.u32 	%rd655, %r1498;
	shl.b32 	%r1483, %r1498, 2;
	mov.u32 	%r1484, _ZZN3cub18CUB_300001_SM_10006detail6select23DeviceSelectSweepKernelINS2_10policy_hubIjhiLb0ELNS0_10SelectImplE0EE10Policy1000EPKjPKhPjSC_NS0_13ScanTileStateIiLb1EEENS0_8NullTypeESF_iNS2_19streaming_context_tIlLb1EEELS5_0EEEvT0_T1_T2_T3_T4_T5_T6_T7_iT8_NS1_7vsmem_tEE19static_temp_storage;
	add.s32 	%r1495, %r1484, %r1483;
	shr.u32 	%r1485, %r56, 9;
	add.s32 	%r1486, %r1485, 1;
	and.b32  	%r1487, %r1486, 3;
	neg.s32 	%r1494, %r1487;
$L__BB4_94:
	.pragma "nounroll";
	setp.ne.s16 	%p527, %rs16, 0;
	ld.shared.u32 	%r61, [%r1495];
	mov.b64 	%rd656, 0;
	@%p527 bra 	$L__BB4_96;
	ld.global.u64 	%rd656, [%rd7];
$L__BB4_96:
	add.s64 	%rd633, %rd656, %rd655;
	shl.b64 	%rd634, %rd633, 2;
	add.s64 	%rd635, %rd4, %rd634;
	st.global.u32 	[%rd635], %r61;
	add.s64 	%rd655, %rd655, 512;
	cvt.u32.u64 	%r1498, %rd655;
	add.s32 	%r1495, %r1495, 2048;
	add.s32 	%r1494, %r1494, 1;
	setp.ne.s32 	%p528, %r1494, 0;
	@%p528 bra 	$L__BB4_94;
$L__BB4_97:
	setp.lt.u32 	%p529, %r56, 1536;
	@%p529 bra 	$L__BB4_573;
	mul.wide.u32 	%rd637, %r1498, 4;
	add.s64 	%rd13, %rd4, %rd637;
	shl.b32 	%r1488, %r1498, 2;
	mov.u32 	%r1489, _ZZN3cub18CUB_300001_SM_10006detail6select23DeviceSelectSweepKernelINS2_10policy_hubIjhiLb0ELNS0_10SelectImplE0EE10Policy1000EPKjPKhPjSC_NS0_13ScanTileStateIiLb1EEENS0_8NullTypeESF_iNS2_19streaming_context_tIlLb1EEELS5_0EEEvT0_T1_T2_T3_T4_T5_T6_T7_iT8_NS1_7vsmem_tEE19static_temp_storage;
	add.s32 	%r1490, %r1488, %r1489;
	add.s32 	%r1497, %r1490, 4096;
	mov.b64 	%rd657, 0;
$L__BB4_99:
	setp.ne.s16 	%p530, %rs16, 0;
	ld.shared.u32 	%r69, [%r1497+-4096];
	mov.b64 	%rd658, 0;
	@%p530 bra 	$L__BB4_101;
	ld.global.u64 	%rd658, [%rd7];
$L__BB4_101:
	setp.ne.s16 	%p531, %rs16, 0;
	shl.b64 	%rd640, %rd658, 2;
	add.s64 	%rd641, %rd657, %rd640;
	add.s64 	%rd642, %rd13, %rd641;
	st.global.u32 	[%rd642], %r69;
	ld.shared.u32 	%r70, [%r1497+-2048];
	mov.b64 	%rd659, 0;
	@%p531 bra 	$L__BB4_103;
	ld.global.u64 	%rd659, [%rd7];
$L__BB4_103:
	setp.ne.s16 	%p532, %rs16, 0;
	shl.b64 	%rd644, %rd659, 2;
	add.s64 	%rd645, %rd657, %rd644;
	add.s64 	%rd646, %rd13, %rd645;
	st.global.u32 	[%rd646+2048], %r70;
	ld.shared.u32 	%r71, [%r1497];
	mov.b64 	%rd660, 0;
	@%p532 bra 	$L__BB4_105;
	ld.global.u64 	%rd660, [%rd7];
$L__BB4_105:
	setp.ne.s16 	%p533, %rs16, 0;
	shl.b64 	%rd648, %rd660, 2;
	add.s64 	%rd649, %rd657, %rd648;
	add.s64 	%rd650, %rd13, %rd649;
	st.global.u32 	[%rd650+4096], %r71;
	ld.shared.u32 	%r72, [%r1497+2048];
	mov.b64 	%rd661, 0;
	@%p533 bra 	$L__BB4_107;
	ld.global.u64 	%rd661, [%rd7];
$L__BB4_107:
	shl.b64 	%rd651, %rd661, 2;
	add.s64 	%rd652, %rd657, %rd651;
	add.s64 	%rd653, %rd13, %rd652;
	st.global.u32 	[%rd653+6144], %r72;
	add.s32 	%r1498, %r1498, 2048;
	add.s64 	%rd657, %rd657, 8192;
	add.s32 	%r1497, %r1497, 8192;
	setp.lt.s32 	%p534, %r1498, %r1409;
	@%p534 bra 	$L__BB4_99;
	bra.uni 	$L__BB4_573;
$L__BB4_108:
	ld.param.u8 	%rs110, [%rd1];
	setp.eq.s16 	%p320, %rs110, 0;
	ld.param.u64 	%rd433, [%rd1+16];
	selp.b64 	%rd434, %rd433, 0, %p320;
	cvt.s64.s32 	%rd435, %r2;
	add.s64 	%rd436, %rd434, %rd435;
	mov.u32 	%r1516, %tid.x;
	mul.lo.s32 	%r1021, %r1516, 14;
	cvt.u64.u32 	%rd437, %r1021;
	add.s64 	%rd438, %rd436, %rd437;
	shl.b64 	%rd439, %rd438, 2;
	add.s64 	%rd440, %rd2, %rd439;
	ld.global.u32 	%r76, [%rd440];
	ld.global.u32 	%r77, [%rd440+4];
	ld.global.u32 	%r78, [%rd440+8];
	ld.global.u32 	%r79, [%rd440+12];
	ld.global.u32 	%r80, [%rd440+16];
	ld.global.u32 	%r81, [%rd440+20];
	ld.global.u32 	%r82, [%rd440+24];
	ld.global.u32 	%r83, [%rd440+28];
	ld.global.u32 	%r84, [%rd440+32];
	ld.global.u32 	%r85, [%rd440+36];
	ld.global.u32 	%r86, [%rd440+40];
	ld.global.u32 	%r87, [%rd440+44];
	ld.global.u32 	%r88, [%rd440+48];
	ld.global.u32 	%r89, [%rd440+52];
	bar.sync 	0;
	add.s64 	%rd441, %rd3, %rd438;
	ld.global.u8 	%rs17, [%rd441];
	ld.global.u8 	%rs18, [%rd441+1];
	ld.global.u8 	%rs19, [%rd441+2];
	ld.global.u8 	%rs20, [%rd441+3];
	ld.global.u8 	%rs21, [%rd441+4];
	ld.global.u8 	%rs22, [%rd441+5];
	ld.global.u8 	%rs23, [%rd441+6];
	ld.global.u8 	%rs24, [%rd441+7];
	ld.global.u8 	%rs25, [%rd441+8];
	ld.global.u8 	%rs26, [%rd441+9];
	ld.global.u8 	%rs27, [%rd441+10];
	ld.global.u8 	%rs28, [%rd441+11];
	ld.global.u8 	%rs29, [%rd441+12];
	ld.global.u8 	%rs30, [%rd441+13];
	setp.ne.s16 	%p321, %rs17, 0;
	selp.u32 	%r1022, 1, 0, %p321;
	setp.ne.s16 	%p322, %rs18, 0;
	selp.u32 	%r1023, 1, 0, %p322;
	setp.ne.s16 	%p323, %rs19, 0;
	selp.u32 	%r1024, 1, 0, %p323;
	setp.ne.s16 	%p324, %rs20, 0;
	selp.u32 	%r1025, 1, 0, %p324;
	setp.ne.s16 	%p325, %rs21, 0;
	selp.u32 	%r1026, 1, 0, %p325;
	setp.ne.s16 	%p326, %rs22, 0;
	selp.u32 	%r1027, 1, 0, %p326;
	setp.ne.s16 	%p327, %rs23, 0;
	selp.u32 	%r1028, 1, 0, %p327;
	setp.ne.s16 	%p328, %rs24, 0;
	selp.u32 	%r1029, 1, 0, %p328;
	setp.ne.s16 	%p329, %rs25, 0;
	selp.u32 	%r1030, 1, 0, %p329;
	setp.ne.s16 	%p330, %rs26, 0;
	selp.u32 	%r1031, 1, 0, %p330;
	setp.ne.s16 	%p331, %rs27, 0;
	selp.u32 	%r1032, 1, 0, %p331;
	setp.ne.s16 	%p332, %rs28, 0;
	selp.u32 	%r1033, 1, 0, %p332;
	setp.ne.s16 	%p333, %rs29, 0;
	selp.u32 	%r1034, 1, 0, %p333;
	setp.ne.s16 	%p334, %rs30, 0;
	selp.u32 	%r1035, 1, 0, %p334;
	bar.sync 	0;
	add.s32 	%r1036, %r1023, %r1022;
	add.s32 	%r1037, %r1036, %r1024;
	add.s32 	%r1038, %r1037, %r1025;
	add.s32 	%r90, %r1038, %r1026;
	add.s32 	%r91, %r90, %r1027;
	add.s32 	%r92, %r91, %r1028;
	add.s32 	%r93, %r92, %r1029;
	add.s32 	%r94, %r93, %r1030;
	add.s32 	%r95, %r94, %r1031;
	add.s32 	%r96, %r95, %r1032;
	add.s32 	%r97, %r96, %r1033;
	add.s32 	%r1039, %r97, %r1034;
	add.s32 	%r995, %r1039, %r1035;
	shr.u32 	%r99, %r1516, 5;
	// begin inline asm
	mov.u32 %r990, %laneid;
	// end inline asm
	mov.b32 	%r993, 1;
	mov.b32 	%r1018, 0;
	mov.b32 	%r1020, -1;
	// begin inline asm
	{  .reg .s32 r0;  .reg .pred p;  shfl.sync.up.b32 r0|p, %r995, %r993, %r1018, %r1020;  @p add.s32 r0, r0, %r995;  mov.s32 %r991, r0;}
	// end inline asm
	mov.b32 	%r999, 2;
	// begin inline asm
	{  .reg .s32 r0;  .reg .pred p;  shfl.sync.up.b32 r0|p, %r991, %r999, %r1018, %r1020;  @p add.s32 r0, r0, %r991;  mov.s32 %r997, r0;}
	// end inline asm
	mov.b32 	%r1005, 4;
	// begin inline asm
	{  .reg .s32 r0;  .reg .pred p;  shfl.sync.up.b32 r0|p, %r997, %r1005, %r1018, %r1020;  @p add.s32 r0, r0, %r997;  mov.s32 %r1003, r0;}
	// end inline asm
	mov.b32 	%r1011, 8;
	// begin inline asm
	{  .reg .s32 r0;  .reg .pred p;  shfl.sync.up.b32 r0|p, %r1003, %r1011, %r1018, %r1020;  @p add.s32 r0, r0, %r1003;  mov.s32 %r1009, r0;}
	// end inline asm
	mov.b32 	%r1017, 16;
	// begin inline asm
	{  .reg .s32 r0;  .reg .pred p;  shfl.sync.up.b32 r0|p, %r1009, %r1017, %r1018, %r1020;  @p add.s32 r0, r0, %r1009;  mov.s32 %r1015, r0;}
	// end inline asm
	setp.ne.s32 	%p335, %r990, 31;
	@%p335 bra 	$L__BB4_110;
	shl.b32 	%r1040, %r99, 2;
	mov.u32 	%r1041, _ZZN3cub18CUB_300001_SM_10006detail6select23DeviceSelectSweepKernelINS2_10policy_hubIjhiLb0ELNS0_10SelectImplE0EE10Policy1000EPKjPKhPjSC_NS0_13ScanTileStateIiLb1EEENS0_8NullTypeESF_iNS2_19streaming_context_tIlLb1EEELS5_0EEEvT0_T1_T2_T3_T4_T5_T6_T7_iT8_NS1_7vsmem_tEE19static_temp_storage;
	add.s32 	%r1042, %r1041, %r1040;
	st.shared.u32 	[%r1042], %r1015;
$L__BB4_110:
	sub.s32 	%r1043, %r1015, %r995;
	bar.sync 	0;
	ld.shared.v4.u32 	{%r1044, %r1045, %r1046, %r1047}, [_ZZN3cub18CUB_300001_SM_10006detail6select23DeviceSelectSweepKernelINS2_10policy_hubIjhiLb0ELNS0_10SelectImplE0EE10Policy1000EPKjPKhPjSC_NS0_13ScanTileStateIiLb1EEENS0_8NullTypeESF_iNS2_19streaming_context_tIlLb1EEELS5_0EEEvT0_T1_T2_T3_T4_T5_T6_T7_iT8_NS1_7vsmem_tEE19static_temp_storage];
	add.s32 	%r1048, %r1045, %r1044;
	setp.eq.s32 	%p336, %r99, 2;
	selp.b32 	%r1049, %r1048, %r1044, %p336;
	add.s32 	%r1050, %r1048, %r1046;
	setp.eq.s32 	%p337, %r99, 3;
	selp.b32 	%r1051, %r1050, %r1049, %p337;
	add.s32 	%r1052, %r1050, %r1047;
	setp.eq.s32 	%p338, %r99, 4;
	selp.b32 	%r1053, %r1052, %r1051, %p338;
	ld.shared.v4.u32 	{%r1054, %r1055, %r1056, %r1057}, [_ZZN3cub18CUB_300001_SM_10006detail6select23DeviceSelectSweepKernelINS2_10policy_hubIjhiLb0ELNS0_10SelectImplE0EE10Policy1000EPKjPKhPjSC_NS0_13ScanTileStateIiLb1EEENS0_8NullTypeESF_iNS2_19streaming_context_tIlLb1EEELS5_0EEEvT0_T1_T2_T3_T4_T5_T6_T7_iT8_NS1_7vsmem_tEE19static_temp_storage+16];
	add.s32 	%r1058, %r1052, %r1054;
	setp.eq.s32 	%p339, %r99, 5;
	selp.b32 	%r1059, %r1058, %r1053, %p339;
	add.s32 	%r1060, %r1058, %r1055;
	setp.eq.s32 	%p340, %r99, 6;
	selp.b32 	%r1061, %r1060, %r1059, %p340;
	add.s32 	%r1062, %r1060, %r1056;
	setp.eq.s32 	%p341, %r99, 7;
	selp.b32 	%r1063, %r1062, %r1061, %p341;
	add.s32 	%r1064, %r1062, %r1057;
	setp.eq.s32 	%p342, %r99, 8;
	selp.b32 	%r1065, %r1064, %r1063, %p342;
	ld.shared.v4.u32 	{%r1066, %r1067, %r1068, %r1069}, [_ZZN3cub18CUB_300001_SM_10006detail6select23DeviceSelectSweepKernelINS2_10policy_hubIjhiLb0ELNS0_10SelectImplE0EE10Policy1000EPKjPKhPjSC_NS0_13ScanTileStateIiLb1EEENS0_8NullTypeESF_iNS2_19streaming_context_tIlLb1EEELS5_0EEEvT0_T1_T2_T3_T4_T5_T6_T7_iT8_NS1_7vsmem_tEE19static_temp_storage+32];
	add.s32 	%r1070, %r1064, %r1066;
	setp.eq.s32 	%p343, %r99, 9;
	selp.b32 	%r1071, %r1070, %r1065, %p343;
	add.s32 	%r1072, %r1070, %r1067;
	setp.eq.s32 	%p344, %r99, 10;
	selp.b32 	%r1073, %r1072, %r1071, %p344;
	add.s32 	%r1074, %r1072, %r1068;
	setp.eq.s32 	%p345, %r99, 11;
	selp.b32 	%r1075, %r1074, %r1073, %p345;
	add.s32 	%r1076, %r1074, %r1069;
	setp.eq.s32 	%p346, %r99, 12;
	selp.b32 	%r1077, %r1076, %r1075, %p346;
	ld.shared.v4.u32 	{%r1078, %r1079, %r1080, %r1081}, [_ZZN3cub18CUB_300001_SM_10006detail6select23DeviceSelectSweepKernelINS2_10policy_hubIjhiLb0ELNS0_10SelectImplE0EE10Policy1000EPKjPKhPjSC_NS0_13ScanTileStateIiLb1EEENS0_8NullTypeESF_iNS2_19streaming_context_tIlLb1EEELS5_0EEEvT0_T1_T2_T3_T4_T5_T6_T7_iT8_NS1_7vsmem_tEE19static_temp_storage+48];
	add.s32 	%r1082, %r1076, %r1078;
	setp.eq.s32 	%p347, %r99, 13;
	selp.b32 	%r1083, %r1082, %r1077, %p347;
	add.s32 	%r1084, %r1082, %r1079;
	setp.eq.s32 	%p348, %r99, 14;
	selp.b32 	%r1085, %r1084, %r1083, %p348;
	add.s32 	%r1086, %r1084, %r1080;
	setp.eq.s32 	%p349, %r99, 15;
	selp.b32 	%r1087, %r1086, %r1085, %p349;
	add.s32 	%r102, %r1086, %r1081;
	setp.gt.u32 	%p350, %r1516, 31;
	setp.lt.u32 	%p351, %r1516, 32;
	setp.eq.s32 	%p352, %r990, 0;
	selp.b32 	%r1088, 0, %r1043, %p352;
	add.s32 	%r1512, %r1087, %r1088;
	selp.b32 	%r104, %r1043, %r1512, %p351;
	@%p350 bra 	$L__BB4_126;
	setp.ne.s32 	%p353, %r1516, 0;
	mul.wide.s32 	%rd442, %r1499, 8;
	add.s64 	%rd52, %rd5, %rd442;
	@%p353 bra 	$L__BB4_113;
	st.shared.u32 	[_ZZN3cub18CUB_300001_SM_10006detail6select23DeviceSelectSweepKernelINS2_10policy_hubIjhiLb0ELNS0_10SelectImplE0EE10Policy1000EPKjPKhPjSC_NS0_13ScanTileStateIiLb1EEENS0_8NullTypeESF_iNS2_19streaming_context_tIlLb1EEELS5_0EEEvT0_T1_T2_T3_T4_T5_T6_T7_iT8_NS1_7vsmem_tEE19static_temp_storage+108], %r102;
	add.s64 	%rd443, %rd52, 256;
	mov.b32 	%r1089, 100;
	// begin inline asm
	st.relaxed.gpu.v2.u32 [%rd443], {%r1089, %r102};
	// end inline asm
$L__BB4_113:
	not.b32 	%r1095, %r1516;
	add.s32 	%r1507, %r1499, %r1095;
	mov.b32 	%r1091, 675;
	// begin inline asm
	nanosleep.u32 %r1091;
	// end inline asm
	mul.wide.s32 	%rd445, %r1507, 8;
	add.s64 	%rd446, %rd5, %rd445;
	add.s64 	%rd444, %rd446, 256;
	// begin inline asm
	ld.relaxed.gpu.v2.u32 {%r1509, %r1501}, [%rd444];
	// end inline asm
	mov.b32 	%r1502, 422;
$L__BB4_114:
	setp.eq.s32 	%p354, %r1509, 99;
	mov.b32 	%r1096, -1;
	vote.sync.any.pred 	%p355, %p354, %r1096;
	not.pred 	%p356, %p355;
	@%p356 bra 	$L__BB4_116;
	mul.lo.s32 	%r1274, %r1499, 16807;
	and.b32  	%r1499, %r1274, 2147483647;
	add.s32 	%r1275, %r1502, 1;
	rem.u32 	%r1271, %r1499, %r1275;
	// begin inline asm
	nanosleep.u32 %r1271;
	// end inline asm
	shr.u32 	%r1502, %r1502, 1;
	// begin inline asm
	ld.relaxed.gpu.v2.u32 {%r1509, %r1501}, [%rd444];
	// end inline asm
	bra.uni 	$L__BB4_114;
$L__BB4_116:
	setp.eq.s32 	%p357, %r1509, 101;
	mov.b32 	%r1123, -1;
	vote.sync.ballot.b32 	%r1125, %p357, %r1123;
	// begin inline asm
	mov.u32 %r1098, %lanemask_ge;
	// end inline asm
	and.b32  	%r1126, %r1125, %r1098;
	or.b32  	%r1127, %r1126, -2147483648;
	add.s32 	%r1128, %r1127, -1;
	not.b32 	%r1129, %r1127;
	and.b32  	%r1130, %r1129, %r1128;
	popc.b32 	%r1102, %r1130;
	mov.b32 	%r1101, 1;
	// begin inline asm
	shfl.sync.down.b32 %r1099, %r1501, %r1101, %r1102, %r1123;
	// end inline asm
	setp.lt.s32 	%p359, %r990, %r1102;
	selp.b32 	%r1131, %r1099, 0, %p359;
	add.s32 	%r1105, %r1131, %r1501;
	mov.b32 	%r1106, 2;
	// begin inline asm
	shfl.sync.down.b32 %r1104, %r1105, %r1106, %r1102, %r1123;
	// end inline asm
	add.s32 	%r1132, %r990, 2;
	setp.gt.s32 	%p360, %r1132, %r1102;
	selp.b32 	%r1133, 0, %r1104, %p360;
	add.s32 	%r1110, %r1105, %r1133;
	mov.b32 	%r1111, 4;
	// begin inline asm
	shfl.sync.down.b32 %r1109, %r1110, %r1111, %r1102, %r1123;
	// end inline asm
	add.s32 	%r1134, %r990, 4;
	setp.gt.s32 	%p361, %r1134, %r1102;
	selp.b32 	%r1135, 0, %r1109, %p361;
	add.s32 	%r1115, %r1110, %r1135;
	mov.b32 	%r1116, 8;
	// begin inline asm
	shfl.sync.down.b32 %r1114, %r1115, %r1116, %r1102, %r1123;
	// end inline asm
	add.s32 	%r1136, %r990, 8;
	setp.gt.s32 	%p362, %r1136, %r1102;
	selp.b32 	%r1137, 0, %r1114, %p362;
	add.s32 	%r1120, %r1115, %r1137;
	mov.b32 	%r1121, 16;
	// begin inline asm
	shfl.sync.down.b32 %r1119, %r1120, %r1121, %r1102, %r1123;
	// end inline asm
	add.s32 	%r1138, %r990, 16;
	setp.gt.s32 	%p363, %r1138, %r1102;
	selp.b32 	%r1139, 0, %r1119, %p363;
	add.s32 	%r1505, %r1120, %r1139;
	add.s64 	%rd54, %rd5, 256;
	mov.b32 	%r1503, 422;
$L__BB4_117:
	setp.ne.s32 	%p364, %r1509, 101;
	mov.b32 	%r1140, -1;
	vote.sync.all.pred 	%p365, %p364, %r1140;
	not.pred 	%p366, %p365;
	@%p366 bra 	$L__BB4_122;
	shr.u32 	%r1503, %r1503, 1;
	mul.wide.s32 	%rd542, %r1507, 8;
	add.s64 	%rd543, %rd54, %rd542;
	add.s64 	%rd541, %rd543, -256;
	// begin inline asm
	ld.relaxed.gpu.v2.u32 {%r1509, %r1510}, [%rd541];
	// end inline asm
	mov.u32 	%r1511, %r1503;
$L__BB4_119:
	setp.eq.s32 	%p428, %r1509, 99;
	mov.b32 	%r1223, -1;
	vote.sync.any.pred 	%p429, %p428, %r1223;
	not.pred 	%p430, %p429;
	@%p430 bra 	$L__BB4_121;
	mul.lo.s32 	%r1269, %r1499, 16807;
	and.b32  	%r1499, %r1269, 2147483647;
	add.s32 	%r1270, %r1511, 1;
	rem.u32 	%r1266, %r1499, %r1270;
	// begin inline asm
	nanosleep.u32 %r1266;
	// end inline asm
	shr.u32 	%r1511, %r1511, 1;
	// begin inline asm
	ld.relaxed.gpu.v2.u32 {%r1509, %r1510}, [%rd541];
	// end inline asm
	bra.uni 	$L__BB4_119;
$L__BB4_121:
	setp.eq.s32 	%p431, %r1509, 101;
	mov.b32 	%r1249, -1;
	vote.sync.ballot.b32 	%r1250, %p431, %r1249;
	and.b32  	%r1251, %r1250, %r1098;
	or.b32  	%r1252, %r1251, -2147483648;
	add.s32 	%r1253, %r1252, -1;
	not.b32 	%r1254, %r1252;
	and.b32  	%r1255, %r1254, %r1253;
	popc.b32 	%r1228, %r1255;
	mov.b32 	%r1227, 1;
	// begin inline asm
	shfl.sync.down.b32 %r1225, %r1510, %r1227, %r1228, %r1249;
	// end inline asm
	setp.lt.s32 	%p433, %r990, %r1228;
	selp.b32 	%r1256, %r1225, 0, %p433;
	add.s32 	%r1231, %r1256, %r1510;
	mov.b32 	%r1232, 2;
	// begin inline asm
	shfl.sync.down.b32 %r1230, %r1231, %r1232, %r1228, %r1249;
	// end inline asm
	setp.gt.s32 	%p434, %r1132, %r1228;
	selp.b32 	%r1258, 0, %r1230, %p434;
	add.s32 	%r1236, %r1231, %r1258;
	mov.b32 	%r1237, 4;
	// begin inline asm
	shfl.sync.down.b32 %r1235, %r1236, %r1237, %r1228, %r1249;
	// end inline asm
	setp.gt.s32 	%p435, %r1134, %r1228;
	selp.b32 	%r1260, 0, %r1235, %p435;
	add.s32 	%r1241, %r1236, %r1260;
	mov.b32 	%r1242, 8;
	// begin inline asm
	shfl.sync.down.b32 %r1240, %r1241, %r1242, %r1228, %r1249;
	// end inline asm
	setp.gt.s32 	%p436, %r1136, %r1228;
	selp.b32 	%r1262, 0, %r1240, %p436;
	add.s32 	%r1246, %r1241, %r1262;
	mov.b32 	%r1247, 16;
	// begin inline asm
	shfl.sync.down.b32 %r1245, %r1246, %r1247, %r1228, %r1249;
	// end inline asm
	setp.gt.s32 	%p437, %r1138, %r1228;
	selp.b32 	%r1264, 0, %r1245, %p437;
	add.s32 	%r1265, %r1264, %r1505;
	add.s32 	%r1505, %r1265, %r1246;
	add.s32 	%r1507, %r1507, -32;
	bra.uni 	$L__BB4_117;
$L__BB4_122:
	setp.ne.s32 	%p367, %r1516, 0;
	@%p367 bra 	$L__BB4_124;
	add.s32 	%r1143, %r1505, %r102;
	add.s64 	%rd447, %rd52, 256;
	mov.b32 	%r1142, 101;
	// begin inline asm
	st.relaxed.gpu.v2.u32 [%rd447], {%r1142, %r1143};
	// end inline asm
	st.shared.u32 	[_ZZN3cub18CUB_300001_SM_10006detail6select23DeviceSelectSweepKernelINS2_10policy_hubIjhiLb0ELNS0_10SelectImplE0EE10Policy1000EPKjPKhPjSC_NS0_13ScanTileStateIiLb1EEENS0_8NullTypeESF_iNS2_19streaming_context_tIlLb1EEELS5_0EEEvT0_T1_T2_T3_T4_T5_T6_T7_iT8_NS1_7vsmem_tEE19static_temp_storage+100], %r1505;
	st.shared.u32 	[_ZZN3cub18CUB_300001_SM_10006detail6select23DeviceSelectSweepKernelINS2_10policy_hubIjhiLb0ELNS0_10SelectImplE0EE10Policy1000EPKjPKhPjSC_NS0_13ScanTileStateIiLb1EEENS0_8NullTypeESF_iNS2_19streaming_context_tIlLb1EEELS5_0EEEvT0_T1_T2_T3_T4_T5_T6_T7_iT8_NS1_7vsmem_tEE19static_temp_storage+104], %r1143;
$L__BB4_124:
	setp.ne.s32 	%p368, %r990, 0;
	mov.u32 	%r1512, %r104;
	@%p368 bra 	$L__BB4_126;
	st.shared.u32 	[_ZZN3cub18CUB_300001_SM_10006detail6select23DeviceSelectSweepKernelINS2_10policy_hubIjhiLb0ELNS0_10SelectImplE0EE10Policy1000EPKjPKhPjSC_NS0_13ScanTileStateIiLb1EEENS0_8NullTypeESF_iNS2_19streaming_context_tIlLb1EEELS5_0EEEvT0_T1_T2_T3_T4_T5_T6_T7_iT8_NS1_7vsmem_tEE19static_temp_storage+80], %r1505;
	mov.u32 	%r1512, %r1505;
$L__BB4_126:
	mov.u64 	%rd55, %rd201;
	bar.sync 	0;
	setp.eq.s32 	%p369, %r1516, 0;
	ld.shared.u32 	%r1144, [_ZZN3cub18CUB_300001_SM_10006detail6select23DeviceSelectSweepKernelINS2_10policy_hubIjhiLb0ELNS0_10SelectImplE0EE10Policy1000EPKjPKhPjSC_NS0_13ScanTileStateIiLb1EEENS0_8NullTypeESF_iNS2_19streaming_context_tIlLb1EEELS5_0EEEvT0_T1_T2_T3_T4_T5_T6_T7_iT8_NS1_7vsmem_tEE19static_temp_storage+80];
	selp.b32 	%r1145, 0, %r1144, %p369;
	add.s32 	%r141, %r1145, %r1512;
	setp.ne.s16 	%p370, %rs17, 0;
	selp.u32 	%r1146, 1, 0, %p370;
	add.s32 	%r142, %r141, %r1146;
	setp.ne.s16 	%p371, %rs18, 0;
	selp.u32 	%r1147, 1, 0, %p371;
	add.s32 	%r1148, %r1147, %r1146;
	add.s32 	%r143, %r1148, %r141;
	setp.ne.s16 	%p372, %rs19, 0;
	selp.u32 	%r1149, 1, 0, %p372;
	add.s32 	%r144, %r143, %r1149;
	setp.ne.s16 	%p373, %rs20, 0;
	selp.u32 	%r1150, 1, 0, %p373;
	add.s32 	%r145, %r144, %r1150;
	add.s32 	%r146, %r90, %r141;
	add.s32 	%r147, %r91, %r141;
	add.s32 	%r148, %r92, %r141;
	add.s32 	%r149, %r93, %r141;
	add.s32 	%r150, %r94, %r141;
	add.s32 	%r151, %r95, %r141;
	add.s32 	%r152, %r96, %r141;
	add.s32 	%r153, %r97, %r141;
	setp.ne.s16 	%p374, %rs29, 0;
	selp.u32 	%r1151, 1, 0, %p374;
	add.s32 	%r154, %r153, %r1151;
	ld.shared.u32 	%r155, [_ZZN3cub18CUB_300001_SM_10006detail6select23DeviceSelectSweepKernelINS2_10policy_hubIjhiLb0ELNS0_10SelectImplE0EE10Policy1000EPKjPKhPjSC_NS0_13ScanTileStateIiLb1EEENS0_8NullTypeESF_iNS2_19streaming_context_tIlLb1EEELS5_0EEEvT0_T1_T2_T3_T4_T5_T6_T7_iT8_NS1_7vsmem_tEE19static_temp_storage+108];
	ld.shared.u32 	%r156, [_ZZN3cub18CUB_300001_SM_10006detail6select23DeviceSelectSweepKernelINS2_10policy_hubIjhiLb0ELNS0_10SelectImplE0EE10Policy1000EPKjPKhPjSC_NS0_13ScanTileStateIiLb1EEENS0_8NullTypeESF_iNS2_19streaming_context_tIlLb1EEELS5_0EEEvT0_T1_T2_T3_T4_T5_T6_T7_iT8_NS1_7vsmem_tEE19static_temp_storage+100];
	setp.gt.s32 	%p375, %r155, 512;
	@%p375 bra 	$L__BB4_183;
	setp.ne.s16 	%p376, %rs17, 0;
	ld.param.u8 	%rs31, [%rd55];
	ld.param.u64 	%rd448, [%rd55+24];
	cvta.to.global.u64 	%rd56, %rd448;
	@%p376 bra 	$L__BB4_128;
	bra.uni 	$L__BB4_131;
$L__BB4_128:
	setp.ne.s16 	%p377, %rs31, 0;
	mov.b64 	%rd681, 0;
	@%p377 bra 	$L__BB4_130;
	ld.global.u64 	%rd681, [%rd56];
$L__BB4_130:
	cvt.s64.s32 	%rd450, %r141;
	add.s64 	%rd451, %rd681, %rd450;
	shl.b64 	%rd452, %rd451, 2;
	add.s64 	%rd453, %rd4, %rd452;
	st.global.u32 	[%rd453], %r76;
$L__BB4_131:
	setp.eq.s16 	%p378, %rs18, 0;
	@%p378 bra 	$L__BB4_135;
	setp.ne.s16 	%p379, %rs31, 0;
	mov.b64 	%rd682, 0;
	@%p379 bra 	$L__BB4_134;
	ld.global.u64 	%rd682, [%rd56];
$L__BB4_134:
	cvt.s64.s32 	%rd455, %r142;
	add.s64 	%rd456, %rd682, %rd455;
	shl.b64 	%rd457, %rd456, 2;
	add.s64 	%rd458, %rd4, %rd457;
	st.global.u32 	[%rd458], %r77;
$L__BB4_135:
	setp.eq.s16 	%p380, %rs19, 0;
	@%p380 bra 	$L__BB4_139;
	setp.ne.s16 	%p381, %rs31, 0;
	mov.b64 	%rd683, 0;
	@%p381 bra 	$L__BB4_138;
	ld.global.u64 	%rd683, [%rd56];
$L__BB4_138:
	cvt.s64.s32 	%rd460, %r143;
	add.s64 	%rd461, %rd683, %rd460;
	shl.b64 	%rd462, %rd461, 2;
	add.s64 	%rd463, %rd4, %rd462;
	st.global.u32 	[%rd463], %r78;
$L__BB4_139:
	setp.eq.s16 	%p382, %rs20, 0;
	@%p382 bra 	$L__BB4_143;
	setp.ne.s16 	%p383, %rs31, 0;
	mov.b64 	%rd684, 0;
	@%p383 bra 	$L__BB4_142;
	ld.global.u64 	%rd684, [%rd56];
$L__BB4_142:
	cvt.s64.s32 	%rd465, %r144;
	add.s64 	%rd466, %rd684, %rd465;
	shl.b64 	%rd467, %rd466, 2;
	add.s64 	%rd468, %rd4, %rd467;
	st.global.u32 	[%rd468], %r79;
$L__BB4_143:
	setp.eq.s16 	%p384, %rs21, 0;
	@%p384 bra 	$L__BB4_147;
	setp.ne.s16 	%p385, %rs31, 0;
	mov.b64 	%rd685, 0;
	@%p385 bra 	$L__BB4_146;
	ld.global.u64 	%rd685, [%rd56];
$L__BB4_146:
	cvt.s64.s32 	%rd470, %r145;
	add.s64 	%rd471, %rd685, %rd470;
	shl.b64 	%rd472, %rd471, 2;
	add.s64 	%rd473, %rd4, %rd472;
	st.global.u32 	[%rd473], %r80;
$L__BB4_147:
	setp.eq.s16 	%p386, %rs22, 0;
	@%p386 bra 	$L__BB4_151;
	setp.ne.s16 	%p387, %rs31, 0;
	mov.b64 	%rd686, 0;
	@%p387 bra 	$L__BB4_150;
	ld.global.u64 	%rd686, [%rd56];
$L__BB4_150:
	cvt.s64.s32 	%rd475, %r146;
	add.s64 	%rd476, %rd686, %rd475;
	shl.b64 	%rd477, %rd476, 2;
	add.s64 	%rd478, %rd4, %rd477;
	st.global.u32 	[%rd478], %r81;
$L__BB4_151:
	setp.eq.s16 	%p388, %rs23, 0;
	@%p388 bra 	$L__BB4_155;
	setp.ne.s16 	%p389, %rs31, 0;
	mov.b64 	%rd687, 0;
	@%p389 bra 	$L__BB4_154;
	ld.global.u64 	%rd687, [%rd56];
$L__BB4_154:
	cvt.s64.s32 	%rd480, %r147;
	add.s64 	%rd481, %rd687, %rd480;
	shl.b64 	%rd482, %rd481, 2;
	add.s64 	%rd483, %rd4, %rd482;
	st.global.u32 	[%rd483], %r82;
$L__BB4_155:
	setp.eq.s16 	%p390, %rs24, 0;
	@%p390 bra 	$L__BB4_159;
	setp.ne.s16 	%p391, %rs31, 0;
	mov.b64 	%rd688, 0;
	@%p391 bra 	$L__BB4_158;
	ld.global.u64 	%rd688, [%rd56];
$L__BB4_158:
	cvt.s64.s32 	%rd485, %r148;
	add.s64 	%rd486, %rd688, %rd485;
	shl.b64 	%rd487, %rd486, 2;
	add.s64 	%rd488, %rd4, %rd487;
	st.global.u32 	[%rd488], %r83;
$L__BB4_159:
	setp.eq.s16 	%p392, %rs25, 0;
	@%p392 bra 	$L__BB4_163;
	setp.ne.s16 	%p393, %rs31, 0;
	mov.b64 	%rd689, 0;
	@%p393 bra 	$L__BB4_162;
	ld.global.u64 	%rd689, [%rd56];
$L__BB4_162:
	cvt.s64.s32 	%rd490, %r149;
	add.s64 	%rd491, %rd689, %rd490;
	shl.b64 	%rd492, %rd491, 2;
	add.s64 	%rd493, %rd4, %rd492;
	st.global.u32 	[%rd493], %r84;
$L__BB4_163:
	setp.eq.s16 	%p394, %rs26, 0;
	@%p394 bra 	$L__BB4_167;
	setp.ne.s16 	%p395, %rs31, 0;
	mov.b64 	%rd690, 0;
	@%p395 bra 	$L__BB4_166;
	ld.global.u64 	%rd690, [%rd56];
$L__BB4_166:
	cvt.s64.s32 	%rd495, %r150;
	add.s64 	%rd496, %rd690, %rd495;
	shl.b64 	%rd497, %rd496, 2;
	add.s64 	%rd498, %rd4, %rd497;
	st.global.u32 	[%rd498], %r85;
$L__BB4_167:
	setp.eq.s16 	%p396, %rs27, 0;
	@%p396 bra 	$L__BB4_171;
	setp.ne.s16 	%p397, %rs31, 0;
	mov.b64 	%rd691, 0;
	@%p397 bra 	$L__BB4_170;
	ld.global.u64 	%rd691, [%rd56];
$L__BB4_170:
	cvt.s64.s32 	%rd500, %r151;
	add.s64 	%rd501, %rd691, %rd500;
	shl.b64 	%rd502, %rd501, 2;
	add.s64 	%rd503, %rd4, %rd502;
	st.global.u32 	[%rd503], %r86;
$L__BB4_171:
	setp.eq.s16 	%p398, %rs28, 0;
	@%p398 bra 	$L__BB4_175;
	setp.ne.s16 	%p399, %rs31, 0;
	mov.b64 	%rd692, 0;
	@%p399 bra 	$L__BB4_174;
	ld.global.u64 	%rd692, [%rd56];
$L__BB4_174:
	cvt.s64.s32 	%rd505, %r152;
	add.s64 	%rd506, %rd692, %rd505;
	shl.b64 	%rd507, %rd506, 2;
	add.s64 	%rd508, %rd4, %rd507;
	st.global.u32 	[%rd508], %r87;
$L__BB4_175:
	setp.eq.s16 	%p400, %rs29, 0;
	@%p400 bra 	$L__BB4_179;
	setp.ne.s16 	%p401, %rs31, 0;
	mov.b64 	%rd693, 0;
	@%p401 bra 	$L__BB4_178;
	ld.global.u64 	%rd693, [%rd56];
$L__BB4_178:
	cvt.s64.s32 	%rd510, %r153;
	add.s64 	%rd511, %rd693, %rd510;
	shl.b64 	%rd512, %rd511, 2;
	add.s64 	%rd513, %rd4, %rd512;
	st.global.u32 	[%rd513], %r88;
$L__BB4_179:
	setp.eq.s16 	%p402, %rs30, 0;
	@%p402 bra 	$L__BB4_573;
	setp.ne.s16 	%p403, %rs31, 0;
	mov.b64 	%rd694, 0;
	@%p403 bra 	$L__BB4_182;
	ld.global.u64 	%rd694, [%rd56];
$L__BB4_182:
	cvt.s64.s32 	%rd515, %r154;
	add.s64 	%rd516, %rd694, %rd515;
	shl.b64 	%rd517, %rd516, 2;
	add.s64 	%rd518, %rd4, %rd517;
	st.global.u32 	[%rd518], %r89;
	bra.uni 	$L__BB4_573;
$L__BB4_183:
	setp.eq.s16 	%p404, %rs17, 0;
	bar.sync 	0;
	@%p404 bra 	$L__BB4_185;
	sub.s32 	%r1152, %r141, %r156;
	shl.b32 	%r1153, %r1152, 2;
	mov.u32 	%r1154, _ZZN3cub18CUB_300001_SM_10006detail6select23DeviceSelectSweepKernelINS2_10policy_hubIjhiLb0ELNS0_10SelectImplE0EE10Policy1000EPKjPKhPjSC_NS0_13ScanTileStateIiLb1EEENS0_8NullTypeESF_iNS2_19streaming_context_tIlLb1EEELS5_0EEEvT0_T1_T2_T3_T4_T5_T6_T7_iT8_NS1_7vsmem_tEE19static_temp_storage;
	add.s32 	%r1155, %r1154, %r1153;
	st.shared.u32 	[%r1155], %r76;
$L__BB4_185:
	setp.eq.s16 	%p405, %rs18, 0;
	@%p405 bra 	$L__BB4_187;
	sub.s32 	%r1156, %r142, %r156;
	shl.b32 	%r1157, %r1156, 2;
	mov.u32 	%r1158, _ZZN3cub18CUB_300001_SM_10006detail6select23DeviceSelectSweepKernelINS2_10policy_hubIjhiLb0ELNS0_10SelectImplE0EE10Policy1000EPKjPKhPjSC_NS0_13ScanTileStateIiLb1EEENS0_8NullTypeESF_iNS2_19streaming_context_tIlLb1EEELS5_0EEEvT0_T1_T2_T3_T4_T5_T6_T7_iT8_NS1_7vsmem_tEE19static_temp_storage;
	add.s32 	%r1159, %r1158, %r1157;
	st.shared.u32 	[%r1159], %r77;
$L__BB4_187:
	setp.eq.s16 	%p406, %rs19, 0;
	@%p406 bra 	$L__BB4_189;
	sub.s32 	%r1160, %r143, %r156;
	shl.b32 	%r1161, %r1160, 2;
	mov.u32 	%r1162, _ZZN3cub18CUB_300001_SM_10006detail6select23DeviceSelectSweepKernelINS2_10policy_hubIjhiLb0ELNS0_10SelectImplE0EE10Policy1000EPKjPKhPjSC_NS0_13ScanTileStateIiLb1EEENS0_8NullTypeESF_iNS2_19streaming_context_tIlLb1EEELS5_0EEEvT0_T1_T2_T3_T4_T5_T6_T7_iT8_NS1_7vsmem_tEE19static_temp_storage;
	add.s32 	%r1163, %r1162, %r1161;
	st.shared.u32 	[%r1163], %r78;
$L__BB4_189:
	setp.eq.s16 	%p407, %rs20, 0;
	@%p407 bra 	$L__BB4_191;
	sub.s32 	%r1164, %r144, %r156;
	shl.b32 	%r1165, %r1164, 2;
	mov.u32 	%r1166, _ZZN3cub18CUB_300001_SM_10006detail6select23DeviceSelectSweepKernelINS2_10policy_hubIjhiLb0ELNS0_10SelectImplE0EE10Policy1000EPKjPKhPjSC_NS0_13ScanTileStateIiLb1EEENS0_8NullTypeESF_iNS2_19streaming_context_tIlLb1EEELS5_0EEEvT0_T1_T2_T3_T4_T5_T6_T7_iT8_NS1_7vsmem_tEE19static_temp_storage;
	add.s32 	%r1167, %r1166, %r1165;
	st.shared.u32 	[%r1167], %r79;
$L__BB4_191:
	setp.eq.s16 	%p408, %rs21, 0;
	@%p408 bra 	$L__BB4_193;
	sub.s32 	%r1168, %r145, %r156;
	shl.b32 	%r1169, %r1168, 2;
	mov.u32 	%r1170, _ZZN3cub18CUB_300001_SM_10006detail6select23DeviceSelectSweepKernelINS2_10policy_hubIjhiLb0ELNS0_10SelectImplE0EE10Policy1000EPKjPKhPjSC_NS0_13ScanTileStateIiLb1EEENS0_8NullTypeESF_iNS2_19streaming_context_tIlLb1EEELS5_0EEEvT0_T1_T2_T3_T4_T5_T6_T7_iT8_NS1_7vsmem_tEE19static_temp_storage;
	add.s32 	%r1171, %r1170, %r1169;
	st.shared.u32 	[%r1171], %r80;
$L__BB4_193:
	setp.eq.s16 	%p409, %rs22, 0;
	@%p409 bra 	$L__BB4_195;
	sub.s32 	%r1172, %r146, %r156;
	shl.b32 	%r1173, %r1172, 2;
	mov.u32 	%r1174, _ZZN3cub18CUB_300001_SM_10006detail6select23DeviceSelectSweepKernelINS2_10policy_hubIjhiLb0ELNS0_10SelectImplE0EE10Policy1000EPKjPKhPjSC_NS0_13ScanTileStateIiLb1EEENS0_8NullTypeESF_iNS2_19streaming_context_tIlLb1EEELS5_0EEEvT0_T1_T2_T3_T4_T5_T6_T7_iT8_NS1_7vsmem_tEE19static_temp_storage;
	add.s32 	%r1175, %r1174, %r1173;
	st.shared.u32 	[%r1175], %r81;
$L__BB4_195:
	setp.eq.s16 	%p410, %rs23, 0;
	@%p410 bra 	$L__BB4_197;
	sub.s32 	%r1176, %r147, %r156;
	shl.b32 	%r1177, %r1176, 2;
	mov.u32 	%r1178, _ZZN3cub18CUB_300001_SM_10006detail6select23DeviceSelectSweepKernelINS2_10policy_hubIjhiLb0ELNS0_10SelectImplE0EE10Policy1000EPKjPKhPjSC_NS0_13ScanTileStateIiLb1EEENS0_8NullTypeESF_iNS2_19streaming_context_tIlLb1EEELS5_0EEEvT0_T1_T2_T3_T4_T5_T6_T7_iT8_NS1_7vsmem_tEE19static_temp_storage;
	add.s32 	%r1179, %r1178, %r1177;
	st.shared.u32 	[%r1179], %r82;
$L__BB4_197:
	setp.eq.s16 	%p411, %rs24, 0;
	@%p411 bra 	$L__BB4_199;
	sub.s32 	%r1180, %r148, %r156;
	shl.b32 	%r1181, %r1180, 2;
	mov.u32 	%r1182, _ZZN3cub18CUB_300001_SM_10006detail6select23DeviceSelectSweepKernelINS2_10policy_hubIjhiLb0ELNS0_10SelectImplE0EE10Policy1000EPKjPKhPjSC_NS0_13ScanTileStateIiLb1EEENS0_8NullTypeESF_iNS2_19streaming_context_tIlLb1EEELS5_0EEEvT0_T1_T2_T3_T4_T5_T6_T7_iT8_NS1_7vsmem_tEE19static_temp_storage;
	add.s32 	%r1183, %r1182, %r1181;
	st.shared.u32 	[%r1183], %r83;
$L__BB4_199:
	setp.eq.s16 	%p412, %rs25, 0;
	@%p412 bra 	$L__BB4_201;
	sub.s32 	%r1184, %r149, %r156;
	shl.b32 	%r1185, %r1184, 2;
	mov.u32 	%r1186, _ZZN3cub18CUB_300001_SM_10006detail6select23DeviceSelectSweepKernelINS2_10policy_hubIjhiLb0ELNS0_10SelectImplE0EE10Policy1000EPKjPKhPjSC_NS0_13ScanTileStateIiLb1EEENS0_8NullTypeESF_iNS2_19streaming_context_tIlLb1EEELS5_0EEEvT0_T1_T2_T3_T4_T5_T6_T7_iT8_NS1_7vsmem_tEE19static_temp_storage;
	add.s32 	%r1187, %r1186, %r1185;
	st.shared.u32 	[%r1187], %r84;
$L__BB4_201:
	setp.eq.s16 	%p413, %rs26, 0;
	@%p413 bra 	$L__BB4_203;
	sub.s32 	%r1188, %r150, %r156;
	shl.b32 	%r1189, %r1188, 2;
	mov.u32 	%r1190, _ZZN3cub18CUB_300001_SM_10006detail6select23DeviceSelectSweepKernelINS2_10policy_hubIjhiLb0ELNS0_10SelectImplE0EE10Policy1000EPKjPKhPjSC_NS0_13ScanTileStateIiLb1EEENS0_8NullTypeESF_iNS2_19streaming_context_tIlLb1EEELS5_0EEEvT0_T1_T2_T3_T4_T5_T6_T7_iT8_NS1_7vsmem_tEE19static_temp_storage;
	add.s32 	%r1191, %r1190, %r1189;
	st.shared.u32 	[%r1191], %r85;
$L__BB4_203:
	setp.eq.s16 	%p414, %rs27, 0;
	@%p414 bra 	$L__BB4_205;
	sub.s32 	%r1192, %r151, %r156;
	shl.b32 	%r1193, %r1192, 2;
	mov.u32 	%r1194, _ZZN3cub18CUB_300001_SM_10006detail6select23DeviceSelectSweepKernelINS2_10policy_hubIjhiLb0ELNS0_10SelectImplE0EE10Policy1000EPKjPKhPjSC_NS0_13ScanTileStateIiLb1EEENS0_8NullTypeESF_iNS2_19streaming_context_tIlLb1EEELS5_0EEEvT0_T1_T2_T3_T4_T5_T6_T7_iT8_NS1_7vsmem_tEE19static_temp_storage;
	add.s32 	%r1195, %r1194, %r1193;
	st.shared.u32 	[%r1195], %r86;
$L__BB4_205:
	setp.eq.s16 	%p415, %rs28, 0;
	@%p415 bra 	$L__BB4_207;
	sub.s32 	%r1196, %r152, %r156;
	shl.b32 	%r1197, %r1196, 2;
	mov.u32 	%r1198, _ZZN3cub18CUB_300001_SM_10006detail6select23DeviceSelectSweepKernelINS2_10policy_hubIjhiLb0ELNS0_10SelectImplE0EE10Policy1000EPKjPKhPjSC_NS0_13ScanTileStateIiLb1EEENS0_8NullTypeESF_iNS2_19streaming_context_tIlLb1EEELS5_0EEEvT0_T1_T2_T3_T4_T5_T6_T7_iT8_NS1_7vsmem_tEE19static_temp_storage;
	add.s32 	%r1199, %r1198, %r1197;
	st.shared.u32 	[%r1199], %r87;
$L__BB4_207:
	setp.eq.s16 	%p416, %rs29, 0;
	@%p416 bra 	$L__BB4_209;
	sub.s32 	%r1200, %r153, %r156;
	shl.b32 	%r1201, %r1200, 2;
	mov.u32 	%r1202, _ZZN3cub18CUB_300001_SM_10006detail6select23DeviceSelectSweepKernelINS2_10policy_hubIjhiLb0ELNS0_10SelectImplE0EE10Policy1000EPKjPKhPjSC_NS0_13ScanTileStateIiLb1EEENS0_8NullTypeESF_iNS2_19streaming_context_tIlLb1EEELS5_0EEEvT0_T1_T2_T3_T4_T5_T6_T7_iT8_NS1_7vsmem_tEE19static_temp_storage;
	add.s32 	%r1203, %r1202, %r1201;
	st.shared.u32 	[%r1203], %r88;
$L__BB4_209:
	setp.eq.s16 	%p417, %rs30, 0;
	@%p417 bra 	$L__BB4_211;
	sub.s32 	%r1204, %r154, %r156;
	shl.b32 	%r1205, %r1204, 2;
	mov.u32 	%r1206, _ZZN3cub18CUB_300001_SM_10006detail6select23DeviceSelectSweepKernelINS2_10policy_hubIjhiLb0ELNS0_10SelectImplE0EE10Policy1000EPKjPKhPjSC_NS0_13ScanTileStateIiLb1EEENS0_8NullTypeESF_iNS2_19streaming_context_tIlLb1EEELS5_0EEEvT0_T1_T2_T3_T4_T5_T6_T7_iT8_NS1_7vsmem_tEE19static_temp_storage;
	add.s32 	%r1207, %r1206, %r1205;
	st.shared.u32 	[%r1207], %r89;
$L__BB4_211:
	bar.sync 	0;
	setp.ge.s32 	%p418, %r1516, %r155;
	@%p418 bra 	$L__BB4_573;
	ld.param.u8 	%rs32, [%rd55];
	ld.param.u64 	%rd519, [%rd55+24];
	cvta.to.global.u64 	%rd57, %rd519;
	not.b32 	%r1208, %r1516;
	add.s32 	%r157, %r155, %r1208;
	and.b32  	%r1209, %r157, 1536;
	setp.eq.s32 	%p419, %r1209, 1536;
	@%p419 bra 	$L__BB4_217;
	shr.u32 	%r1210, %r157, 9;
	add.s32 	%r1211, %r1210, 1;
	and.b32  	%r1212, %r1211, 3;
	add.s32 	%r1515, %r1516, %r156;
	shl.b32 	%r1213, %r1516, 2;
	mov.u32 	%r1214, _ZZN3cub18CUB_300001_SM_10006detail6select23DeviceSelectSweepKernelINS2_10policy_hubIjhiLb0ELNS0_10SelectImplE0EE10Policy1000EPKjPKhPjSC_NS0_13ScanTileStateIiLb1EEENS0_8NullTypeESF_iNS2_19streaming_context_tIlLb1EEELS5_0EEEvT0_T1_T2_T3_T4_T5_T6_T7_iT8_NS1_7vsmem_tEE19static_temp_storage;
	add.s32 	%r1514, %r1214, %r1213;
	neg.s32 	%r1513, %r1212;
	shl.b32 	%r1215, %r1211, 9;
	and.b32  	%r1216, %r1215, 1536;
	add.s32 	%r1516, %r1516, %r1216;
$L__BB4_214:
	.pragma "nounroll";
	setp.ne.s16 	%p420, %rs32, 0;
	ld.shared.u32 	%r165, [%r1514];
	mov.b64 	%rd676, 0;
	@%p420 bra 	$L__BB4_216;
	ld.global.u64 	%rd676, [%rd57];
$L__BB4_216:
	cvt.s64.s32 	%rd521, %r1515;
	add.s64 	%rd522, %rd676, %rd521;
	shl.b64 	%rd523, %rd522, 2;
	add.s64 	%rd524, %rd4, %rd523;
	st.global.u32 	[%rd524], %r165;
	add.s32 	%r1515, %r1515, 512;
	add.s32 	%r1514, %r1514, 2048;
	add.s32 	%r1513, %r1513, 1;
	setp.ne.s32 	%p421, %r1513, 0;
	@%p421 bra 	$L__BB4_214;
$L__BB4_217:
	setp.lt.u32 	%p422, %r157, 1536;
	@%p422 bra 	$L__BB4_573;
	add.s32 	%r1518, %r1516, %r156;
	shl.b32 	%r1217, %r1516, 2;
	mov.u32 	%r1218, _ZZN3cub18CUB_300001_SM_10006detail6select23DeviceSelectSweepKernelINS2_10policy_hubIjhiLb0ELNS0_10SelectImplE0EE10Policy1000EPKjPKhPjSC_NS0_13ScanTileStateIiLb1EEENS0_8NullTypeESF_iNS2_19streaming_context_tIlLb1EEELS5_0EEEvT0_T1_T2_T3_T4_T5_T6_T7_iT8_NS1_7vsmem_tEE19static_temp_storage;
	add.s32 	%r1219, %r1217, %r1218;
	add.s32 	%r1517, %r1219, 4096;
$L__BB4_219:
	setp.ne.s16 	%p423, %rs32, 0;
	cvt.s64.s32 	%rd60, %r1518;
	ld.shared.u32 	%r175, [%r1517+-4096];
	mov.b64 	%rd677, 0;
	@%p423 bra 	$L__BB4_221;
	ld.global.u64 	%rd677, [%rd57];
$L__BB4_221:
	setp.ne.s16 	%p424, %rs32, 0;
	add.s64 	%rd527, %rd677, %rd60;
	shl.b64 	%rd528, %rd527, 2;
	add.s64 	%rd529, %rd4, %rd528;
	st.global.u32 	[%rd529], %r175;
	ld.shared.u32 	%r176, [%r1517+-2048];
	mov.b64 	%rd678, 0;
	@%p424 bra 	$L__BB4_223;
	ld.global.u64 	%rd678, [%rd57];
$L__BB4_223:
	setp.ne.s16 	%p425, %rs32, 0;
	add.s64 	%rd531, %rd678, %rd60;
	shl.b64 	%rd532, %rd531, 2;
	add.s64 	%rd533, %rd4, %rd532;
	st.global.u32 	[%rd533+2048], %r176;
	ld.shared.u32 	%r177, [%r1517];
	mov.b64 	%rd679, 0;
	@%p425 bra 	$L__BB4_225;
	ld.global.u64 	%rd679, [%rd57];
$L__BB4_225:
	setp.ne.s16 	%p426, %rs32, 0;
	add.s64 	%rd535, %rd679, %rd60;
	shl.b64 	%rd536, %rd535, 2;
	add.s64 	%rd537, %rd4, %rd536;
	st.global.u32 	[%rd537+4096], %r177;
	ld.shared.u32 	%r178, [%r1517+2048];
	mov.b64 	%rd680, 0;
	@%p426 bra 	$L__BB4_227;
	ld.global.u64 	%rd680, [%rd57];
$L__BB4_227:
	cvt.u32.u64 	%r1220, %rd60;
	add.s64 	%rd538, %rd680, %rd60;
	shl.b64 	%rd539, %rd538, 2;
	add.s64 	%rd540, %rd4, %rd539;
	st.global.u32 	[%rd540+6144], %r178;
	add.s32 	%r1516, %r1516, 2048;
	add.s32 	%r1518, %r1220, 2048;
	add.s32 	%r1517, %r1517, 8192;
	setp.lt.s32 	%p427, %r1516, %r155;
	@%p427 bra 	$L__BB4_219;
	bra.uni 	$L__BB4_573;
$L__BB4_228:
	ld.param.u32 	%r1491, [_ZN3cub18CUB_300001_SM_10006detail6select23DeviceSelectSweepKernelINS2_10policy_hubIjhiLb0ELNS0_10SelectImplE0EE10Policy1000EPKjPKhPjSC_NS0_13ScanTileStateIiLb1EEENS0_8NullTypeESF_iNS2_19streaming_context_tIlLb1EEELS5_0EEEvT0_T1_T2_T3_T4_T5_T6_T7_iT8_NS1_7vsmem_tE_param_7];
	sub.s32 	%r182, %r1491, %r2;
	setp.ne.s32 	%p2, %r1499, 0;
	@%p2 bra 	$L__BB4_389;
	ld.param.u8 	%rs72, [%rd1];
	setp.eq.s16 	%p173, %rs72, 0;
	ld.param.u64 	%rd318, [%rd1+16];
	selp.b64 	%rd319, %rd318, 0, %p173;
	cvt.u64.u32 	%rd97, %r2;
	add.s64 	%rd320, %rd319, %rd97;
	mov.u32 	%r1550, %tid.x;
	mul.lo.s32 	%r793, %r1550, 14;
	setp.ge.s32 	%p174, %r793, %r182;
	cvt.u64.u32 	%rd98, %r793;
	add.s64 	%rd321, %rd320, %rd98;
	shl.b64 	%rd322, %rd321, 2;
	add.s64 	%rd99, %rd2, %rd322;
	@%p174 bra 	$L__BB4_231;
	ld.global.u32 	%r1520, [%rd99];
$L__BB4_231:
	cvt.u32.u64 	%r795, %rd98;
	add.s32 	%r186, %r795, 1;
	setp.ge.s32 	%p175, %r186, %r182;
	@%p175 bra 	$L__BB4_233;
	ld.global.u32 	%r1521, [%rd99+4];
$L__BB4_233:
	add.s32 	%r189, %r795, 2;
	setp.ge.s32 	%p176, %r189, %r182;
	@%p176 bra 	$L__BB4_235;
	ld.global.u32 	%r1522, [%rd99+8];
$L__BB4_235:
	add.s32 	%r192, %r795, 3;
	setp.ge.s32 	%p177, %r192, %r182;
	@%p177 bra 	$L__BB4_237;
	ld.global.u32 	%r1523, [%rd99+12];
$L__BB4_237:
	add.s32 	%r195, %r795, 4;
	setp.ge.s32 	%p178, %r195, %r182;
	@%p178 bra 	$L__BB4_239;
	ld.global.u32 	%r1524, [%rd99+16];
$L__BB4_239:
	add.s32 	%r198, %r795, 5;
	setp.ge.s32 	%p179, %r198, %r182;
	@%p179 bra 	$L__BB4_241;
	ld.global.u32 	%r1525, [%rd99+20];
$L__BB4_241:
	add.s32 	%r201, %r795, 6;
	setp.ge.s32 	%p180, %r201, %r182;
	@%p180 bra 	$L__BB4_243;
	ld.global.u32 	%r1526, [%rd99+24];
$L__BB4_243:
	add.s32 	%r204, %r795, 7;
	setp.ge.s32 	%p181, %r204, %r182;
	@%p181 bra 	$L__BB4_245;
	ld.global.u32 	%r1527, [%rd99+28];
$L__BB4_245:
	add.s32 	%r207, %r795, 8;
	setp.ge.s32 	%p182, %r207, %r182;
	@%p182 bra 	$L__BB4_247;
	ld.global.u32 	%r1528, [%rd99+32];
$L__BB4_247:
	add.s32 	%r210, %r795, 9;
	setp.ge.s32 	%p183, %r210, %r182;
	@%p183 bra 	$L__BB4_249;
	ld.global.u32 	%r1529, [%rd99+36];
$L__BB4_249:
	add.s32 	%r213, %r795, 10;
	setp.ge.s32 	%p184, %r213, %r182;
	@%p184 bra 	$L__BB4_251;
	ld.global.u32 	%r1530, [%rd99+40];
$L__BB4_251:
	add.s32 	%r216, %r795, 11;
	setp.ge.s32 	%p185, %r216, %r182;
	@%p185 bra 	$L__BB4_253;
	ld.global.u32 	%r1531, [%rd99+44];
$L__BB4_253:
	add.s32 	%r219, %r795, 12;
	setp.ge.s32 	%p186, %r219, %r182;
	@%p186 bra 	$L__BB4_255;
	ld.global.u32 	%r1532, [%rd99+48];
$L__BB4_255:
	add.s32 	%r222, %r795, 13;
	setp.ge.s32 	%p187, %r222, %r182;
	@%p187 bra 	$L__BB4_257;
	ld.global.u32 	%r1533, [%rd99+52];
$L__BB4_257:
	setp.ge.s32 	%p188, %r795, %r182;
	bar.sync 	0;
	setp.eq.s16 	%p189, %rs72, 0;
	selp.b64 	%rd324, %rd318, 0, %p189;
	add.s64 	%rd325, %rd324, %rd97;
	add.s64 	%rd326, %rd325, %rd98;
	add.s64 	%rd100, %rd3, %rd326;
	mov.b32 	%r1534, 1;
	@%p188 bra 	$L__BB4_259;
	ld.global.u8 	%rs74, [%rd100];
	setp.ne.s16 	%p190, %rs74, 0;
	selp.u32 	%r1534, 1, 0, %p190;
$L__BB4_259:
	setp.ge.s32 	%p191, %r186, %r182;
	mov.b32 	%r1535, 1;
	@%p191 bra 	$L__BB4_261;
	ld.global.u8 	%rs75, [%rd100+1];
	setp.ne.s16 	%p192, %rs75, 0;
	selp.u32 	%r1535, 1, 0, %p192;
$L__BB4_261:
	setp.ge.s32 	%p193, %r189, %r182;
	mov.b32 	%r1536, 1;
	@%p193 bra 	$L__BB4_263;
	ld.global.u8 	%rs76, [%rd100+2];
	setp.ne.s16 	%p194, %rs76, 0;
	selp.u32 	%r1536, 1, 0, %p194;
$L__BB4_263:
	setp.ge.s32 	%p195, %r192, %r182;
	mov.b32 	%r1537, 1;
	@%p195 bra 	$L__BB4_265;
	ld.global.u8 	%rs77, [%rd100+3];
	setp.ne.s16 	%p196, %rs77, 0;
	selp.u32 	%r1537, 1, 0, %p196;
$L__BB4_265:
	setp.ge.s32 	%p197, %r195, %r182;
	mov.b32 	%r1538, 1;
	@%p197 bra 	$L__BB4_267;
	ld.global.u8 	%rs78, [%rd100+4];
	setp.ne.s16 	%p198, %rs78, 0;
	selp.u32 	%r1538, 1, 0, %p198;
$L__BB4_267:
	setp.ge.s32 	%p199, %r198, %r182;
	mov.b32 	%r1539, 1;
	@%p199 bra 	$L__BB4_269;
	ld.global.u8 	%rs79, [%rd100+5];
	setp.ne.s16 	%p200, %rs79, 0;
	selp.u32 	%r1539, 1, 0, %p200;
$L__BB4_269:
	setp.ge.s32 	%p201, %r201, %r182;
	mov.b32 	%r1540, 1;
	@%p201 bra 	$L__BB4_271;
	ld.global.u8 	%rs80, [%rd100+6];
	setp.ne.s16 	%p202, %rs80, 0;
	selp.u32 	%r1540, 1, 0, %p202;
$L__BB4_271:
	setp.ge.s32 	%p203, %r204, %r182;
	mov.b32 	%r1541, 1;
	@%p203 bra 	$L__BB4_273;
	ld.global.u8 	%rs81, [%rd100+7];
	setp.ne.s16 	%p204, %rs81, 0;
	selp.u32 	%r1541, 1, 0, %p204;
$L__BB4_273:
	setp.ge.s32 	%p205, %r207, %r182;
	mov.b32 	%r1542, 1;
	@%p205 bra 	$L__BB4_275;
	ld.global.u8 	%rs82, [%rd100+8];
	setp.ne.s16 	%p206, %rs82, 0;
	selp.u32 	%r1542, 1, 0, %p206;
$L__BB4_275:
	setp.ge.s32 	%p207, %r210, %r182;
	mov.b32 	%r1543, 1;
	@%p207 bra 	$L__BB4_277;
	ld.global.u8 	%rs83, [%rd100+9];
	setp.ne.s16 	%p208, %rs83, 0;
	selp.u32 	%r1543, 1, 0, %p208;
$L__BB4_277:
	setp.ge.s32 	%p209, %r213, %r182;
	mov.b32 	%r1544, 1;
	@%p209 bra 	$L__BB4_279;
	ld.global.u8 	%rs84, [%rd100+10];
	setp.ne.s16 	%p210, %rs84, 0;
	selp.u32 	%r1544, 1, 0, %p210;
$L__BB4_279:
	setp.ge.s32 	%p211, %r216, %r182;
	mov.b32 	%r1545, 1;
	@%p211 bra 	$L__BB4_281;
	ld.global.u8 	%rs85, [%rd100+11];
	setp.ne.s16 	%p212, %rs85, 0;
	selp.u32 	%r1545, 1, 0, %p212;
$L__BB4_281:
	setp.ge.s32 	%p213, %r219, %r182;
	mov.b32 	%r1546, 1;
	@%p213 bra 	$L__BB4_283;
	ld.global.u8 	%rs86, [%rd100+12];
	setp.ne.s16 	%p214, %rs86, 0;
	selp.u32 	%r1546, 1, 0, %p214;
$L__BB4_283:
	setp.ge.s32 	%p215, %r222, %r182;
	mov.b32 	%r1547, 1;
	@%p215 bra 	$L__BB4_285;
	ld.global.u8 	%rs87, [%rd100+13];
	setp.ne.s16 	%p216, %rs87, 0;
	selp.u32 	%r1547, 1, 0, %p216;
$L__BB4_285:
	bar.sync 	0;
	add.s32 	%r253, %r1535, %r1534;
	add.s32 	%r866, %r1536, %r253;
	add.s32 	%r254, %r1537, %r866;
	add.s32 	%r255, %r1538, %r254;
	add.s32 	%r256, %r1539, %r255;
	add.s32 	%r867, %r1540, %r256;
	add.s32 	%r868, %r1541, %r867;
	add.s32 	%r869, %r1542, %r868;
	add.s32 	%r870, %r1543, %r869;
	add.s32 	%r871, %r1544, %r870;
	add.s32 	%r872, %r1545, %r871;
	add.s32 	%r873, %r1546, %r872;
	add.s32 	%r840, %r1547, %r873;
	shr.u32 	%r257, %r1550, 5;
	// begin inline asm
	mov.u32 %r835, %laneid;
	// end inline asm
	mov.b32 	%r838, 1;
	mov.b32 	%r863, 0;
	mov.b32 	%r865, -1;
	// begin inline asm
	{  .reg .s32 r0;  .reg .pred p;  shfl.sync.up.b32 r0|p, %r840, %r838, %r863, %r865;  @p add.s32 r0, r0, %r840;  mov.s32 %r836, r0;}
	// end inline asm
	mov.b32 	%r844, 2;
	// begin inline asm
	{  .reg .s32 r0;  .reg .pred p;  shfl.sync.up.b32 r0|p, %r836, %r844, %r863, %r865;  @p add.s32 r0, r0, %r836;  mov.s32 %r842, r0;}
	// end inline asm
	mov.b32 	%r850, 4;
	// begin inline asm
	{  .reg .s32 r0;  .reg .pred p;  shfl.sync.up.b32 r0|p, %r842, %r850, %r863, %r865;  @p add.s32 r0, r0, %r842;  mov.s32 %r848, r0;}
	// end inline asm
	mov.b32 	%r856, 8;
	// begin inline asm
	{  .reg .s32 r0;  .reg .pred p;  shfl.sync.up.b32 r0|p, %r848, %r856, %r863, %r865;  @p add.s32 r0, r0, %r848;  mov.s32 %r854, r0;}
	// end inline asm
	mov.b32 	%r862, 16;
	// begin inline asm
	{  .reg .s32 r0;  .reg .pred p;  shfl.sync.up.b32 r0|p, %r854, %r862, %r863, %r865;  @p add.s32 r0, r0, %r854;  mov.s32 %r860, r0;}
	// end inline asm
	setp.ne.s32 	%p217, %r835, 31;
	@%p217 bra 	$L__BB4_287;
	shl.b32 	%r874, %r257, 2;
	mov.u32 	%r875, _ZZN3cub18CUB_300001_SM_10006detail6select23DeviceSelectSweepKernelINS2_10policy_hubIjhiLb0ELNS0_10SelectImplE0EE10Policy1000EPKjPKhPjSC_NS0_13ScanTileStateIiLb1EEENS0_8NullTypeESF_iNS2_19streaming_context_tIlLb1EEELS5_0EEEvT0_T1_T2_T3_T4_T5_T6_T7_iT8_NS1_7vsmem_tEE19static_temp_storage;
	add.s32 	%r876, %r875, %r874;
	st.shared.u32 	[%r876], %r860;
$L__BB4_287:
	bar.sync 	0;
	ld.shared.v4.u32 	{%r260, %r261, %r262, %r263}, [_ZZN3cub18CUB_300001_SM_10006detail6select23DeviceSelectSweepKernelINS2_10policy_hubIjhiLb0ELNS0_10SelectImplE0EE10Policy1000EPKjPKhPjSC_NS0_13ScanTileStateIiLb1EEENS0_8NullTypeESF_iNS2_19streaming_context_tIlLb1EEELS5_0EEEvT0_T1_T2_T3_T4_T5_T6_T7_iT8_NS1_7vsmem_tEE19static_temp_storage];
	shr.u32 	%r877, %r1550, 5;
	add.s32 	%r878, %r261, %r260;
	setp.eq.s32 	%p218, %r877, 2;
	selp.b32 	%r879, %r878, %r260, %p218;
	add.s32 	%r880, %r878, %r262;
	setp.eq.s32 	%p219, %r877, 3;
	selp.b32 	%r881, %r880, %r879, %p219;
	add.s32 	%r882, %r880, %r263;
	setp.eq.s32 	%p220, %r877, 4;
	selp.b32 	%r883, %r882, %r881, %p220;
	ld.shared.v4.u32 	{%r264, %r265, %r266, %r267}, [_ZZN3cub18CUB_300001_SM_10006detail6select23DeviceSelectSweepKernelINS2_10policy_hubIjhiLb0ELNS0_10SelectImplE0EE10Policy1000EPKjPKhPjSC_NS0_13ScanTileStateIiLb1EEENS0_8NullTypeESF_iNS2_19streaming_context_tIlLb1EEELS5_0EEEvT0_T1_T2_T3_T4_T5_T6_T7_iT8_NS1_7vsmem_tEE19static_temp_storage+16];
	add.s32 	%r884, %r882, %r264;
	setp.eq.s32 	%p221, %r877, 5;
	selp.b32 	%r885, %r884, %r883, %p221;
	add.s32 	%r886, %r884, %r265;
	setp.eq.s32 	%p222, %r877, 6;
	selp.b32 	%r887, %r886, %r885, %p222;
	add.s32 	%r888, %r886, %r266;
	setp.eq.s32 	%p223, %r877, 7;
	selp.b32 	%r889, %r888, %r887, %p223;
	add.s32 	%r890, %r888, %r267;
	setp.eq.s32 	%p224, %r877, 8;
	selp.b32 	%r891, %r890, %r889, %p224;
	ld.shared.v4.u32 	{%r268, %r269, %r270, %r271}, [_ZZN3cub18CUB_300001_SM_10006detail6select23DeviceSelectSweepKernelINS2_10policy_hubIjhiLb0ELNS0_10SelectImplE0EE10Policy1000EPKjPKhPjSC_NS0_13ScanTileStateIiLb1EEENS0_8NullTypeESF_iNS2_19streaming_context_tIlLb1EEELS5_0EEEvT0_T1_T2_T3_T4_T5_T6_T7_iT8_NS1_7vsmem_tEE19static_temp_storage+32];
	add.s32 	%r892, %r890, %r268;
	setp.eq.s32 	%p225, %r877, 9;
	selp.b32 	%r893, %r892, %r891, %p225;
	add.s32 	%r894, %r892, %r269;
	setp.eq.s32 	%p226, %r877, 10;
	selp.b32 	%r895, %r894, %r893, %p226;
	add.s32 	%r896, %r894, %r270;
	setp.eq.s32 	%p227, %r877, 11;
	selp.b32 	%r897, %r896, %r895, %p227;
	add.s32 	%r898, %r896, %r271;
	setp.eq.s32 	%p228, %r877, 12;
	selp.b32 	%r899, %r898, %r897, %p228;
	ld.shared.v4.u32 	{%r272, %r273, %r274, %r275}, [_ZZN3cub18CUB_300001_SM_10006detail6select23DeviceSelectSweepKernelINS2_10policy_hubIjhiLb0ELNS0_10SelectImplE0EE10Policy1000EPKjPKhPjSC_NS0_13ScanTileStateIiLb1EEENS0_8NullTypeESF_iNS2_19streaming_context_tIlLb1EEELS5_0EEEvT0_T1_T2_T3_T4_T5_T6_T7_iT8_NS1_7vsmem_tEE19static_temp_storage+48];
	add.s32 	%r900, %r898, %r272;
	setp.eq.s32 	%p229, %r877, 13;
	selp.b32 	%r901, %r900, %r899, %p229;
	add.s32 	%r902, %r900, %r273;
	setp.eq.s32 	%p230, %r877, 14;
	selp.b32 	%r903, %r902, %r901, %p230;
	add.s32 	%r904, %r902, %r274;
	setp.eq.s32 	%p231, %r877, 15;
	selp.b32 	%r905, %r904, %r903, %p231;
	setp.lt.u32 	%p232, %r1550, 32;
	selp.b32 	%r906, 0, %r905, %p232;
	setp.eq.s32 	%p233, %r835, 0;
	add.s32 	%r907, %r1540, %r256;
	add.s32 	%r908, %r1541, %r907;
	add.s32 	%r909, %r1542, %r908;
	add.s32 	%r910, %r1543, %r909;
	add.s32 	%r911, %r1544, %r910;
	add.s32 	%r912, %r1545, %r911;
	add.s32 	%r913, %r1546, %r912;
	add.s32 	%r914, %r1547, %r913;
	sub.s32 	%r915, %r860, %r914;
	selp.b32 	%r916, 0, %r915, %p233;
	add.s32 	%r276, %r906, %r916;
	add.s32 	%r277, %r276, %r1534;
	add.s32 	%r278, %r253, %r276;
	add.s32 	%r279, %r278, %r1536;
	add.s32 	%r280, %r254, %r276;
	add.s32 	%r281, %r255, %r276;
	add.s32 	%r282, %r256, %r276;
	add.s32 	%r283, %r907, %r276;
	add.s32 	%r284, %r908, %r276;
	add.s32 	%r285, %r909, %r276;
	add.s32 	%r286, %r910, %r276;
	add.s32 	%r287, %r911, %r276;
	add.s32 	%r288, %r912, %r276;
	add.s32 	%r289, %r913, %r276;
	add.s32 	%r917, %r182, %r275;
	add.s32 	%r918, %r917, %r904;
	add.s32 	%r1602, %r918, -7168;
	setp.gt.s32 	%p234, %r1602, 512;
	@%p234 bra 	$L__BB4_344;
	mov.u64 	%rd327, %rd201;
	ld.param.u8 	%rs33, [%rd327];
	ld.param.u64 	%rd328, [%rd327+24];
	cvta.to.global.u64 	%rd101, %rd328;
	setp.ne.s32 	%p235, %r1534, 0;
	setp.lt.s32 	%p236, %r276, %r1602;
	and.pred  	%p237, %p235, %p236;
	@%p237 bra 	$L__BB4_289;
	bra.uni 	$L__BB4_292;
$L__BB4_289:
	setp.ne.s16 	%p238, %rs33, 0;
	mov.b64 	%rd702, 0;
	@%p238 bra 	$L__BB4_291;
	ld.global.u64 	%rd702, [%rd101];
$L__BB4_291:
	cvt.s64.s32 	%rd330, %r276;
	add.s64 	%rd331, %rd702, %rd330;
	shl.b64 	%rd332, %rd331, 2;
	add.s64 	%rd333, %rd4, %rd332;
	st.global.u32 	[%rd333], %r1520;
$L__BB4_292:
	setp.eq.s32 	%p239, %r1535, 0;
	setp.ge.s32 	%p240, %r277, %r1602;
	or.pred  	%p241, %p239, %p240;
	@%p241 bra 	$L__BB4_296;
	setp.ne.s16 	%p242, %rs33, 0;
	mov.b64 	%rd703, 0;
	@%p242 bra 	$L__BB4_295;
	ld.global.u64 	%rd703, [%rd101];
$L__BB4_295:
	cvt.s64.s32 	%rd335, %r277;
	add.s64 	%rd336, %rd703, %rd335;
	shl.b64 	%rd337, %rd336, 2;
	add.s64 	%rd338, %rd4, %rd337;
	st.global.u32 	[%rd338], %r1521;
$L__BB4_296:
	setp.eq.s32 	%p243, %r1536, 0;
	setp.ge.s32 	%p244, %r278, %r1602;
	or.pred  	%p245, %p243, %p244;
	@%p245 bra 	$L__BB4_300;
	setp.ne.s16 	%p246, %rs33, 0;
	mov.b64 	%rd704, 0;
	@%p246 bra 	$L__BB4_299;
	ld.global.u64 	%rd704, [%rd101];
$L__BB4_299:
	cvt.s64.s32 	%rd340, %r278;
	add.s64 	%rd341, %rd704, %rd340;
	shl.b64 	%rd342, %rd341, 2;
	add.s64 	%rd343, %rd4, %rd342;
	st.global.u32 	[%rd343], %r1522;
$L__BB4_300:
	setp.eq.s32 	%p247, %r1537, 0;
	setp.ge.s32 	%p248, %r279, %r1602;
	or.pred  	%p249, %p247, %p248;
	@%p249 bra 	$L__BB4_304;
	setp.ne.s16 	%p250, %rs33, 0;
	mov.b64 	%rd705, 0;
	@%p250 bra 	$L__BB4_303;
	ld.global.u64 	%rd705, [%rd101];
$L__BB4_303:
	cvt.s64.s32 	%rd345, %r279;
	add.s64 	%rd346, %rd705, %rd345;
	shl.b64 	%rd347, %rd346, 2;
	add.s64 	%rd348, %rd4, %rd347;
	st.global.u32 	[%rd348], %r1523;
$L__BB4_304:
	setp.eq.s32 	%p251, %r1538, 0;
	setp.ge.s32 	%p252, %r280, %r1602;
	or.pred  	%p253, %p251, %p252;
	@%p253 bra 	$L__BB4_308;
	setp.ne.s16 	%p254, %rs33, 0;
	mov.b64 	%rd706, 0;
	@%p254 bra 	$L__BB4_307;
	ld.global.u64 	%rd706, [%rd101];
$L__BB4_307:
	cvt.s64.s32 	%rd350, %r280;
	add.s64 	%rd351, %rd706, %rd350;
	shl.b64 	%rd352, %rd351, 2;
	add.s64 	%rd353, %rd4, %rd352;
	st.global.u32 	[%rd353], %r1524;
$L__BB4_308:
	setp.eq.s32 	%p255, %r1539, 0;
	setp.ge.s32 	%p256, %r281, %r1602;
	or.pred  	%p257, %p255, %p256;
	@%p257 bra 	$L__BB4_312;
	setp.ne.s16 	%p258, %rs33, 0;
	mov.b64 	%rd707, 0;
	@%p258 bra 	$L__BB4_311;
	ld.global.u64 	%rd707, [%rd101];
$L__BB4_311:
	cvt.s64.s32 	%rd355, %r281;
	add.s64 	%rd356, %rd707, %rd355;
	shl.b64 	%rd357, %rd356, 2;
	add.s64 	%rd358, %rd4, %rd357;
	st.global.u32 	[%rd358], %r1525;
$L__BB4_312:
	setp.eq.s32 	%p259, %r1540, 0;
	setp.ge.s32 	%p260, %r282, %r1602;
	or.pred  	%p261, %p259, %p260;
	@%p261 bra 	$L__BB4_316;
	setp.ne.s16 	%p262, %rs33, 0;
	mov.b64 	%rd708, 0;
	@%p262 bra 	$L__BB4_315;
	ld.global.u64 	%rd708, [%rd101];
$L__BB4_315:
	cvt.s64.s32 	%rd360, %r282;
	add.s64 	%rd361, %rd708, %rd360;
	shl.b64 	%rd362, %rd361, 2;
	add.s64 	%rd363, %rd4, %rd362;
	st.global.u32 	[%rd363], %r1526;
$L__BB4_316:
	setp.eq.s32 	%p263, %r1541, 0;
	setp.ge.s32 	%p264, %r283, %r1602;
	or.pred  	%p265, %p263, %p264;
	@%p265 bra 	$L__BB4_320;
	setp.ne.s16 	%p266, %rs33, 0;
	mov.b64 	%rd709, 0;
	@%p266 bra 	$L__BB4_319;
	ld.global.u64 	%rd709, [%rd101];
$L__BB4_319:
	cvt.s64.s32 	%rd365, %r283;
	add.s64 	%rd366, %rd709, %rd365;
	shl.b64 	%rd367, %rd366, 2;
	add.s64 	%rd368, %rd4, %rd367;
	st.global.u32 	[%rd368], %r1527;
$L__BB4_320:
	setp.eq.s32 	%p267, %r1542, 0;
	setp.ge.s32 	%p268, %r284, %r1602;
	or.pred  	%p269, %p267, %p268;
	@%p269 bra 	$L__BB4_324;
	setp.ne.s16 	%p270, %rs33, 0;
	mov.b64 	%rd710, 0;
	@%p270 bra 	$L__BB4_323;
	ld.global.u64 	%rd710, [%rd101];
$L__BB4_323:
	cvt.s64.s32 	%rd370, %r284;
	add.s64 	%rd371, %rd710, %rd370;
	shl.b64 	%rd372, %rd371, 2;
	add.s64 	%rd373, %rd4, %rd372;
	st.global.u32 	[%rd373], %r1528;
$L__BB4_324:
	setp.eq.s32 	%p271, %r1543, 0;
	setp.ge.s32 	%p272, %r285, %r1602;
	or.pred  	%p273, %p271, %p272;
	@%p273 bra 	$L__BB4_328;
	setp.ne.s16 	%p274, %rs33, 0;
	mov.b64 	%rd711, 0;
	@%p274 bra 	$L__BB4_327;
	ld.global.u64 	%rd711, [%rd101];
$L__BB4_327:
	cvt.s64.s32 	%rd375, %r285;
	add.s64 	%rd376, %rd711, %rd375;
	shl.b64 	%rd377, %rd376, 2;
	add.s64 	%rd378, %rd4, %rd377;
	st.global.u32 	[%rd378], %r1529;
$L__BB4_328:
	setp.eq.s32 	%p275, %r1544, 0;
	setp.ge.s32 	%p276, %r286, %r1602;
	or.pred  	%p277, %p275, %p276;
	@%p277 bra 	$L__BB4_332;
	setp.ne.s16 	%p278, %rs33, 0;
	mov.b64 	%rd712, 0;
	@%p278 bra 	$L__BB4_331;
	ld.global.u64 	%rd712, [%rd101];
$L__BB4_331:
	cvt.s64.s32 	%rd380, %r286;
	add.s64 	%rd381, %rd712, %rd380;
	shl.b64 	%rd382, %rd381, 2;
	add.s64 	%rd383, %rd4, %rd382;
	st.global.u32 	[%rd383], %r1530;
$L__BB4_332:
	setp.eq.s32 	%p279, %r1545, 0;
	setp.ge.s32 	%p280, %r287, %r1602;
	or.pred  	%p281, %p279, %p280;
	@%p281 bra 	$L__BB4_336;
	setp.ne.s16 	%p282, %rs33, 0;
	mov.b64 	%rd713, 0;
	@%p282 bra 	$L__BB4_335;
	ld.global.u64 	%rd713, [%rd101];
$L__BB4_335:
	cvt.s64.s32 	%rd385, %r287;
	add.s64 	%rd386, %rd713, %rd385;
	shl.b64 	%rd387, %rd386, 2;
	add.s64 	%rd388, %rd4, %rd387;
	st.global.u32 	[%rd388], %r1531;
$L__BB4_336:
	setp.eq.s32 	%p283, %r1546, 0;
	setp.ge.s32 	%p284, %r288, %r1602;
	or.pred  	%p285, %p283, %p284;
	@%p285 bra 	$L__BB4_340;
	setp.ne.s16 	%p286, %rs33, 0;
	mov.b64 	%rd714, 0;
	@%p286 bra 	$L__BB4_339;
	ld.global.u64 	%rd714, [%rd101];
$L__BB4_339:
	cvt.s64.s32 	%rd390, %r288;
	add.s64 	%rd391, %rd714, %rd390;
	shl.b64 	%rd392, %rd391, 2;
	add.s64 	%rd393, %rd4, %rd392;
	st.global.u32 	[%rd393], %r1532;
$L__BB4_340:
	setp.eq.s32 	%p287, %r1547, 0;
	setp.ge.s32 	%p288, %r289, %r1602;
	or.pred  	%p289, %p287, %p288;
	@%p289 bra 	$L__BB4_565;
	setp.ne.s16 	%p290, %rs33, 0;
	mov.b64 	%rd715, 0;
	@%p290 bra 	$L__BB4_343;
	ld.global.u64 	%rd715, [%rd101];
$L__BB4_343:
	cvt.s64.s32 	%rd395, %r289;
	add.s64 	%rd396, %rd715, %rd395;
	shl.b64 	%rd397, %rd396, 2;
	add.s64 	%rd398, %rd4, %rd397;
	st.global.u32 	[%rd398], %r1533;
	bra.uni 	$L__BB4_565;
$L__BB4_344:
	bar.sync 	0;
	setp.eq.s32 	%p291, %r1534, 0;
	@%p291 bra 	$L__BB4_346;
	shl.b32 	%r919, %r276, 2;
	mov.u32 	%r920, _ZZN3cub18CUB_300001_SM_10006detail6select23DeviceSelectSweepKernelINS2_10policy_hubIjhiLb0ELNS0_10SelectImplE0EE10Policy1000EPKjPKhPjSC_NS0_13ScanTileStateIiLb1EEENS0_8NullTypeESF_iNS2_19streaming_context_tIlLb1EEELS5_0EEEvT0_T1_T2_T3_T4_T5_T6_T7_iT8_NS1_7vsmem_tEE19static_temp_storage;
	add.s32 	%r921, %r920, %r919;
	st.shared.u32 	[%r921], %r1520;
$L__BB4_346:
	setp.eq.s32 	%p292, %r1535, 0;
	@%p292 bra 	$L__BB4_348;
	shl.b32 	%r922, %r277, 2;
	mov.u32 	%r923, _ZZN3cub18CUB_300001_SM_10006detail6select23DeviceSelectSweepKernelINS2_10policy_hubIjhiLb0ELNS0_10SelectImplE0EE10Policy1000EPKjPKhPjSC_NS0_13ScanTileStateIiLb1EEENS0_8NullTypeESF_iNS2_19streaming_context_tIlLb1EEELS5_0EEEvT0_T1_T2_T3_T4_T5_T6_T7_iT8_NS1_7vsmem_tEE19static_temp_storage;
	add.s32 	%r924, %r923, %r922;
	st.shared.u32 	[%r924], %r1521;
$L__BB4_348:
	setp.eq.s32 	%p293, %r1536, 0;
	@%p293 bra 	$L__BB4_350;
	shl.b32 	%r925, %r278, 2;
	mov.u32 	%r926, _ZZN3cub18CUB_300001_SM_10006detail6select23DeviceSelectSweepKernelINS2_10policy_hubIjhiLb0ELNS0_10SelectImplE0EE10Policy1000EPKjPKhPjSC_NS0_13ScanTileStateIiLb1EEENS0_8NullTypeESF_iNS2_19streaming_context_tIlLb1EEELS5_0EEEvT0_T1_T2_T3_T4_T5_T6_T7_iT8_NS1_7vsmem_tEE19static_temp_storage;
	add.s32 	%r927, %r926, %r925;
	st.shared.u32 	[%r927], %r1522;
$L__BB4_350:
	setp.eq.s32 	%p294, %r1537, 0;
	@%p294 bra 	$L__BB4_352;
	shl.b32 	%r928, %r279, 2;
	mov.u32 	%r929, _ZZN3cub18CUB_300001_SM_10006detail6select23DeviceSelectSweepKernelINS2_10policy_hubIjhiLb0ELNS0_10SelectImplE0EE10Policy1000EPKjPKhPjSC_NS0_13ScanTileStateIiLb1EEENS0_8NullTypeESF_iNS2_19streaming_context_tIlLb1EEELS5_0EEEvT0_T1_T2_T3_T4_T5_T6_T7_iT8_NS1_7vsmem_tEE19static_temp_storage;
	add.s32 	%r930, %r929, %r928;
	st.shared.u32 	[%r930], %r1523;
$L__BB4_352:
	setp.eq.s32 	%p295, %r1538, 0;
	@%p295 bra 	$L__BB4_354;
	shl.b32 	%r931, %r280, 2;
	mov.u32 	%r932, _ZZN3cub18CUB_300001_SM_10006detail6select23DeviceSelectSweepKernelINS2_10policy_hubIjhiLb0ELNS0_10SelectImplE0EE10Policy1000EPKjPKhPjSC_NS0_13ScanTileStateIiLb1EEENS0_8NullTypeESF_iNS2_19streaming_context_tIlLb1EEELS5_0EEEvT0_T1_T2_T3_T4_T5_T6_T7_iT8_NS1_7vsmem_tEE19static_temp_storage;
	add.s32 	%r933, %r932, %r931;
	st.shared.u32 	[%r933], %r1524;
$L__BB4_354:
	setp.eq.s32 	%p296, %r1539, 0;
	@%p296 bra 	$L__BB4_356;
	shl.b32 	%r934, %r281, 2;
	mov.u32 	%r935, _ZZN3cub18CUB_300001_SM_10006detail6select23DeviceSelectSweepKernelINS2_10policy_hubIjhiLb0ELNS0_10SelectImplE0EE10Policy1000EPKjPKhPjSC_NS0_13ScanTileStateIiLb1EEENS0_8NullTypeESF_iNS2_19streaming_context_tIlLb1EEELS5_0EEEvT0_T1_T2_T3_T4_T5_T6_T7_iT8_NS1_7vsmem_tEE19static_temp_storage;
	add.s32 	%r936, %r935, %r934;
	st.shared.u32 	[%r936], %r1525;
$L__BB4_356:
	setp.eq.s32 	%p297, %r1540, 0;
	@%p297 bra 	$L__BB4_358;
	shl.b32 	%r937, %r282, 2;
	mov.u32 	%r938, _ZZN3cub18CUB_300001_SM_10006detail6select23DeviceSelectSweepKernelINS2_10policy_hubIjhiLb0ELNS0_10SelectImplE0EE10Policy1000EPKjPKhPjSC_NS0_13ScanTileStateIiLb1EEENS0_8NullTypeESF_iNS2_19streaming_context_tIlLb1EEELS5_0EEEvT0_T1_T2_T3_T4_T5_T6_T7_iT8_NS1_7vsmem_tEE19static_temp_storage;
	add.s32 	%r939, %r938, %r937;
	st.shared.u32 	[%r939], %r1526;
$L__BB4_358:
	setp.eq.s32 	%p298, %r1541, 0;
	@%p298 bra 	$L__BB4_360;
	shl.b32 	%r940, %r283, 2;
	mov.u32 	%r941, _ZZN3cub18CUB_300001_SM_10006detail6select23DeviceSelectSweepKernelINS2_10policy_hubIjhiLb0ELNS0_10SelectImplE0EE10Policy1000EPKjPKhPjSC_NS0_13ScanTileStateIiLb1EEENS0_8NullTypeESF_iNS2_19streaming_context_tIlLb1EEELS5_0EEEvT0_T1_T2_T3_T4_T5_T6_T7_iT8_NS1_7vsmem_tEE19static_temp_storage;
	add.s32 	%r942, %r941, %r940;
	st.shared.u32 	[%r942], %r1527;
$L__BB4_360:
	setp.eq.s32 	%p299, %r1542, 0;
	@%p299 bra 	$L__BB4_362;
	shl.b32 	%r943, %r284, 2;
	mov.u32 	%r944, _ZZN3cub18CUB_300001_SM_10006detail6select23DeviceSelectSweepKernelINS2_10policy_hubIjhiLb0ELNS0_10SelectImplE0EE10Policy1000EPKjPKhPjSC_NS0_13ScanTileStateIiLb1EEENS0_8NullTypeESF_iNS2_19streaming_context_tIlLb1EEELS5_0EEEvT0_T1_T2_T3_T4_T5_T6_T7_iT8_NS1_7vsmem_tEE19static_temp_storage;
	add.s32 	%r945, %r944, %r943;
	st.shared.u32 	[%r945], %r1528;
$L__BB4_362:
	setp.eq.s32 	%p300, %r1543, 0;
	@%p300 bra 	$L__BB4_364;
	shl.b32 	%r946, %r285, 2;
	mov.u32 	%r947, _ZZN3cub18CUB_300001_SM_10006detail6select23DeviceSelectSweepKernelINS2_10policy_hubIjhiLb0ELNS0_10SelectImplE0EE10Policy1000EPKjPKhPjSC_NS0_13ScanTileStateIiLb1EEENS0_8NullTypeESF_iNS2_19streaming_context_tIlLb1EEELS5_0EEEvT0_T1_T2_T3_T4_T5_T6_T7_iT8_NS1_7vsmem_tEE19static_temp_storage;
	add.s32 	%r948, %r947, %r946;
	st.shared.u32 	[%r948], %r1529;
$L__BB4_364:
	setp.eq.s32 	%p301, %r1544, 0;
	@%p301 bra 	$L__BB4_366;
	shl.b32 	%r949, %r286, 2;
	mov.u32 	%r950, _ZZN3cub18CUB_300001_SM_10006detail6select23DeviceSelectSweepKernelINS2_10policy_hubIjhiLb0ELNS0_10SelectImplE0EE10Policy1000EPKjPKhPjSC_NS0_13ScanTileStateIiLb1EEENS0_8NullTypeESF_iNS2_19streaming_context_tIlLb1EEELS5_0EEEvT0_T1_T2_T3_T4_T5_T6_T7_iT8_NS1_7vsmem_tEE19static_temp_storage;
	add.s32 	%r951, %r950, %r949;
	st.shared.u32 	[%r951], %r1530;
$L__BB4_366:
	setp.eq.s32 	%p302, %r1545, 0;
	@%p302 bra 	$L__BB4_368;
	shl.b32 	%r952, %r287, 2;
	mov.u32 	%r953, _ZZN3cub18CUB_300001_SM_10006detail6select23DeviceSelectSweepKernelINS2_10policy_hubIjhiLb0ELNS0_10SelectImplE0EE10Policy1000EPKjPKhPjSC_NS0_13ScanTileStateIiLb1EEENS0_8NullTypeESF_iNS2_19streaming_context_tIlLb1EEELS5_0EEEvT0_T1_T2_T3_T4_T5_T6_T7_iT8_NS1_7vsmem_tEE19static_temp_storage;
	add.s32 	%r954, %r953, %r952;
	st.shared.u32 	[%r954], %r1531;
$L__BB4_368:
	setp.eq.s32 	%p303, %r1546, 0;
	@%p303 bra 	$L__BB4_370;
	shl.b32 	%r955, %r288, 2;
	mov.u32 	%r956, _ZZN3cub18CUB_300001_SM_10006detail6select23DeviceSelectSweepKernelINS2_10policy_hubIjhiLb0ELNS0_10SelectImplE0EE10Policy1000EPKjPKhPjSC_NS0_13ScanTileStateIiLb1EEENS0_8NullTypeESF_iNS2_19streaming_context_tIlLb1EEELS5_0EEEvT0_T1_T2_T3_T4_T5_T6_T7_iT8_NS1_7vsmem_tEE19static_temp_storage;
	add.s32 	%r957, %r956, %r955;
	st.shared.u32 	[%r957], %r1532;
$L__BB4_370:
	setp.eq.s32 	%p304, %r1547, 0;
	@%p304 bra 	$L__BB4_372;
	shl.b32 	%r958, %r289, 2;
	mov.u32 	%r959, _ZZN3cub18CUB_300001_SM_10006detail6select23DeviceSelectSweepKernelINS2_10policy_hubIjhiLb0ELNS0_10SelectImplE0EE10Policy1000EPKjPKhPjSC_NS0_13ScanTileStateIiLb1EEENS0_8NullTypeESF_iNS2_19streaming_context_tIlLb1EEELS5_0EEEvT0_T1_T2_T3_T4_T5_T6_T7_iT8_NS1_7vsmem_tEE19static_temp_storage;
	add.s32 	%r960, %r959, %r958;
	st.shared.u32 	[%r960], %r1533;
$L__BB4_372:
	bar.sync 	0;
	setp.ge.u32 	%p305, %r1550, %r1602;
	@%p305 bra 	$L__BB4_565;
	ld.param.u32 	%r1493, [_ZN3cub18CUB_300001_SM_10006detail6select23DeviceSelectSweepKernelINS2_10policy_hubIjhiLb0ELNS0_10SelectImplE0EE10Policy1000EPKjPKhPjSC_NS0_13ScanTileStateIiLb1EEENS0_8NullTypeESF_iNS2_19streaming_context_tIlLb1EEELS5_0EEEvT0_T1_T2_T3_T4_T5_T6_T7_iT8_NS1_7vsmem_tE_param_7];
	mov.u64 	%rd399, %rd201;
	ld.param.u8 	%rs34, [%rd399];
	ld.param.u64 	%rd400, [%rd399+24];
	cvta.to.global.u64 	%rd102, %rd400;
	add.s32 	%r961, %r261, %r262;
	add.s32 	%r962, %r961, %r263;
	add.s32 	%r963, %r962, %r264;
	add.s32 	%r964, %r963, %r265;
	add.s32 	%r965, %r964, %r266;
	add.s32 	%r966, %r965, %r267;
	add.s32 	%r967, %r966, %r268;
	add.s32 	%r968, %r967, %r269;
	add.s32 	%r969, %r968, %r270;
	add.s32 	%r970, %r969, %r271;
	add.s32 	%r971, %r970, %r272;
	add.s32 	%r972, %r971, %r273;
	add.s32 	%r973, %r972, %r274;
	add.s32 	%r974, %r973, %r275;
	add.s32 	%r975, %r974, %r260;
	add.s32 	%r976, %r975, %r1493;
	sub.s32 	%r977, %r976, %r1550;
	add.s32 	%r291, %r977, -7169;
	and.b32  	%r978, %r291, 1536;
	setp.eq.s32 	%p306, %r978, 1536;
	@%p306 bra 	$L__BB4_378;
	cvt.u64.u32 	%rd695, %r1550;
	shl.b32 	%r979, %r1550, 2;
	mov.u32 	%r980, _ZZN3cub18CUB_300001_SM_10006detail6select23DeviceSelectSweepKernelINS2_10policy_hubIjhiLb0ELNS0_10SelectImplE0EE10Policy1000EPKjPKhPjSC_NS0_13ScanTileStateIiLb1EEENS0_8NullTypeESF_iNS2_19streaming_context_tIlLb1EEELS5_0EEEvT0_T1_T2_T3_T4_T5_T6_T7_iT8_NS1_7vsmem_tEE19static_temp_storage;
	add.s32 	%r1549, %r980, %r979;
	shr.u32 	%r981, %r291, 9;
	add.s32 	%r982, %r981, 1;
	and.b32  	%r983, %r982, 3;
	neg.s32 	%r1548, %r983;
$L__BB4_375:
	.pragma "nounroll";
	setp.ne.s16 	%p307, %rs34, 0;
	ld.shared.u32 	%r296, [%r1549];
	mov.b64 	%rd696, 0;
	@%p307 bra 	$L__BB4_377;
	ld.global.u64 	%rd696, [%rd102];
$L__BB4_377:
	add.s64 	%rd402, %rd696, %rd695;
	shl.b64 	%rd403, %rd402, 2;
	add.s64 	%rd404, %rd4, %rd403;
	st.global.u32 	[%rd404], %r296;
	add.s64 	%rd695, %rd695, 512;
	cvt.u32.u64 	%r1550, %rd695;
	add.s32 	%r1549, %r1549, 2048;
	add.s32 	%r1548, %r1548, 1;
	setp.ne.s32 	%p308, %r1548, 0;
	@%p308 bra 	$L__BB4_375;
$L__BB4_378:
	setp.lt.u32 	%p309, %r291, 1536;
	@%p309 bra 	$L__BB4_565;
	mul.wide.u32 	%rd406, %r1550, 4;
	add.s64 	%rd108, %rd4, %rd406;
	shl.b32 	%r984, %r1550, 2;
	mov.u32 	%r985, _ZZN3cub18CUB_300001_SM_10006detail6select23DeviceSelectSweepKernelINS2_10policy_hubIjhiLb0ELNS0_10SelectImplE0EE10Policy1000EPKjPKhPjSC_NS0_13ScanTileStateIiLb1EEENS0_8NullTypeESF_iNS2_19streaming_context_tIlLb1EEELS5_0EEEvT0_T1_T2_T3_T4_T5_T6_T7_iT8_NS1_7vsmem_tEE19static_temp_storage;
	add.s32 	%r986, %r984, %r985;
	add.s32 	%r1551, %r986, 4096;
	mov.b64 	%rd697, 0;
$L__BB4_380:
	setp.ne.s16 	%p310, %rs34, 0;
	ld.shared.u32 	%r304, [%r1551+-4096];
	mov.b64 	%rd698, 0;
	@%p310 bra 	$L__BB4_382;
	ld.global.u64 	%rd698, [%rd102];
$L__BB4_382:
	setp.ne.s16 	%p311, %rs34, 0;
	shl.b64 	%rd409, %rd698, 2;
	add.s64 	%rd410, %rd697, %rd409;
	add.s64 	%rd411, %rd108, %rd410;
	st.global.u32 	[%rd411], %r304;
	ld.shared.u32 	%r305, [%r1551+-2048];
	mov.b64 	%rd699, 0;
	@%p311 bra 	$L__BB4_384;
	ld.global.u64 	%rd699, [%rd102];
$L__BB4_384:
	setp.ne.s16 	%p312, %rs34, 0;
	shl.b64 	%rd413, %rd699, 2;
	add.s64 	%rd414, %rd697, %rd413;
	add.s64 	%rd415, %rd108, %rd414;
	st.global.u32 	[%rd415+2048], %r305;
	ld.shared.u32 	%r306, [%r1551];
	mov.b64 	%rd700, 0;
	@%p312 bra 	$L__BB4_386;
	ld.global.u64 	%rd700, [%rd102];
$L__BB4_386:
	setp.ne.s16 	%p313, %rs34, 0;
	shl.b64 	%rd417, %rd700, 2;
	add.s64 	%rd418, %rd697, %rd417;
	add.s64 	%rd419, %rd108, %rd418;
	st.global.u32 	[%rd419+4096], %r306;
	ld.shared.u32 	%r307, [%r1551+2048];
	mov.b64 	%rd701, 0;
	@%p313 bra 	$L__BB4_388;
	ld.global.u64 	%rd701, [%rd102];
$L__BB4_388:
	shl.b64 	%rd420, %rd701, 2;
	add.s64 	%rd421, %rd697, %rd420;
	add.s64 	%rd422, %rd108, %rd421;
	st.global.u32 	[%rd422+6144], %r307;
	add.s32 	%r1550, %r1550, 2048;
	add.s64 	%rd697, %rd697, 8192;
	add.s32 	%r1551, %r1551, 8192;
	setp.lt.s32 	%p314, %r1550, %r1602;
	@%p314 bra 	$L__BB4_380;
	bra.uni 	$L__BB4_565;
$L__BB4_389:
	ld.param.u8 	%rs37, [%rd1];
	setp.eq.s16 	%p3, %rs37, 0;
	ld.param.u64 	%rd205, [%rd1+16];
	selp.b64 	%rd206, %rd205, 0, %p3;
	cvt.s64.s32 	%rd147, %r2;
	add.s64 	%rd207, %rd206, %rd147;
	mov.u32 	%r1598, %tid.x;
	mul.lo.s32 	%r480, %r1598, 14;
	setp.ge.s32 	%p4, %r480, %r182;
	cvt.u64.u32 	%rd148, %r480;
	add.s64 	%rd208, %rd207, %rd148;
	shl.b64 	%rd209, %rd208, 2;
	add.s64 	%rd149, %rd2, %rd209;
	@%p4 bra 	$L__BB4_391;
	ld.global.u32 	%r1553, [%rd149];
$L__BB4_391:
	cvt.u32.u64 	%r482, %rd148;
	add.s32 	%r313, %r482, 1;
	setp.ge.s32 	%p5, %r313, %r182;
	@%p5 bra 	$L__BB4_393;
	ld.global.u32 	%r1554, [%rd149+4];
$L__BB4_393:
	add.s32 	%r316, %r482, 2;
	setp.ge.s32 	%p6, %r316, %r182;
	@%p6 bra 	$L__BB4_395;
	ld.global.u32 	%r1555, [%rd149+8];
$L__BB4_395:
	add.s32 	%r319, %r482, 3;
	setp.ge.s32 	%p7, %r319, %r182;
	@%p7 bra 	$L__BB4_397;
	ld.global.u32 	%r1556, [%rd149+12];
$L__BB4_397:
	add.s32 	%r322, %r482, 4;
	setp.ge.s32 	%p8, %r322, %r182;
	@%p8 bra 	$L__BB4_399;
	ld.global.u32 	%r1557, [%rd149+16];
$L__BB4_399:
	add.s32 	%r325, %r482, 5;
	setp.ge.s32 	%p9, %r325, %r182;
	@%p9 bra 	$L__BB4_401;
	ld.global.u32 	%r1558, [%rd149+20];
$L__BB4_401:
	add.s32 	%r328, %r482, 6;
	setp.ge.s32 	%p10, %r328, %r182;
	@%p10 bra 	$L__BB4_403;
	ld.global.u32 	%r1559, [%rd149+24];
$L__BB4_403:
	add.s32 	%r331, %r482, 7;
	setp.ge.s32 	%p11, %r331, %r182;
	@%p11 bra 	$L__BB4_405;
	ld.global.u32 	%r1560, [%rd149+28];
$L__BB4_405:
	add.s32 	%r334, %r482, 8;
	setp.ge.s32 	%p12, %r334, %r182;
	@%p12 bra 	$L__BB4_407;
	ld.global.u32 	%r1561, [%rd149+32];
$L__BB4_407:
	add.s32 	%r337, %r482, 9;
	setp.ge.s32 	%p13, %r337, %r182;
	@%p13 bra 	$L__BB4_409;
	ld.global.u32 	%r1562, [%rd149+36];
$L__BB4_409:
	add.s32 	%r340, %r482, 10;
	setp.ge.s32 	%p14, %r340, %r182;
	@%p14 bra 	$L__BB4_411;
	ld.global.u32 	%r1563, [%rd149+40];
$L__BB4_411:
	add.s32 	%r343, %r482, 11;
	setp.ge.s32 	%p15, %r343, %r182;
	@%p15 bra 	$L__BB4_413;
	ld.global.u32 	%r1564, [%rd149+44];
$L__BB4_413:
	add.s32 	%r346, %r482, 12;
	setp.ge.s32 	%p16, %r346, %r182;
	@%p16 bra 	$L__BB4_415;
	ld.global.u32 	%r1565, [%rd149+48];
$L__BB4_415:
	add.s32 	%r349, %r482, 13;
	setp.ge.s32 	%p17, %r349, %r182;
	@%p17 bra 	$L__BB4_417;
	ld.global.u32 	%r1566, [%rd149+52];
$L__BB4_417:
	setp.ge.s32 	%p18, %r482, %r182;
	bar.sync 	0;
	setp.eq.s16 	%p19, %rs37, 0;
	selp.b64 	%rd211, %rd205, 0, %p19;
	add.s64 	%rd212, %rd211, %rd147;
	add.s64 	%rd213, %rd212, %rd148;
	add.s64 	%rd150, %rd3, %rd213;
	mov.b32 	%r1567, 1;
	@%p18 bra 	$L__BB4_419;
	ld.global.u8 	%rs39, [%rd150];
	setp.ne.s16 	%p20, %rs39, 0;
	selp.u32 	%r1567, 1, 0, %p20;
$L__BB4_419:
	setp.ge.s32 	%p21, %r313, %r182;
	mov.b32 	%r1568, 1;
	@%p21 bra 	$L__BB4_421;
	ld.global.u8 	%rs40, [%rd150+1];
	setp.ne.s16 	%p22, %rs40, 0;
	selp.u32 	%r1568, 1, 0, %p22;
$L__BB4_421:
	setp.ge.s32 	%p23, %r316, %r182;
	mov.b32 	%r1569, 1;
	@%p23 bra 	$L__BB4_423;
	ld.global.u8 	%rs41, [%rd150+2];
	setp.ne.s16 	%p24, %rs41, 0;
	selp.u32 	%r1569, 1, 0, %p24;
$L__BB4_423:
	setp.ge.s32 	%p25, %r319, %r182;
	mov.b32 	%r1570, 1;
	@%p25 bra 	$L__BB4_425;
	ld.global.u8 	%rs42, [%rd150+3];
	setp.ne.s16 	%p26, %rs42, 0;
	selp.u32 	%r1570, 1, 0, %p26;
$L__BB4_425:
	setp.ge.s32 	%p27, %r322, %r182;
	mov.b32 	%r1571, 1;
	@%p27 bra 	$L__BB4_427;
	ld.global.u8 	%rs43, [%rd150+4];
	setp.ne.s16 	%p28, %rs43, 0;
	selp.u32 	%r1571, 1, 0, %p28;
$L__BB4_427:
	setp.ge.s32 	%p29, %r325, %r182;
	mov.b32 	%r1572, 1;
	@%p29 bra 	$L__BB4_429;
	ld.global.u8 	%rs44, [%rd150+5];
	setp.ne.s16 	%p30, %rs44, 0;
	selp.u32 	%r1572, 1, 0, %p30;
$L__BB4_429:
	setp.ge.s32 	%p31, %r328, %r182;
	mov.b32 	%r1573, 1;
	@%p31 bra 	$L__BB4_431;
	ld.global.u8 	%rs45, [%rd150+6];
	setp.ne.s16 	%p32, %rs45, 0;
	selp.u32 	%r1573, 1, 0, %p32;
$L__BB4_431:
	setp.ge.s32 	%p33, %r331, %r182;
	mov.b32 	%r1574, 1;
	@%p33 bra 	$L__BB4_433;
	ld.global.u8 	%rs46, [%rd150+7];
	setp.ne.s16 	%p34, %rs46, 0;
	selp.u32 	%r1574, 1, 0, %p34;
$L__BB4_433:
	setp.ge.s32 	%p35, %r334, %r182;
	mov.b32 	%r1575, 1;
	@%p35 bra 	$L__BB4_435;
	ld.global.u8 	%rs47, [%rd150+8];
	setp.ne.s16 	%p36, %rs47, 0;
	selp.u32 	%r1575, 1, 0, %p36;
$L__BB4_435:
	setp.ge.s32 	%p37, %r337, %r182;
	mov.b32 	%r1576, 1;
	@%p37 bra 	$L__BB4_437;
	ld.global.u8 	%rs48, [%rd150+9];
	setp.ne.s16 	%p38, %rs48, 0;
	selp.u32 	%r1576, 1, 0, %p38;
$L__BB4_437:
	setp.ge.s32 	%p39, %r340, %r182;
	mov.b32 	%r1577, 1;
	@%p39 bra 	$L__BB4_439;
	ld.global.u8 	%rs49, [%rd150+10];
	setp.ne.s16 	%p40, %rs49, 0;
	selp.u32 	%r1577, 1, 0, %p40;
$L__BB4_439:
	setp.ge.s32 	%p41, %r343, %r182;
	mov.b32 	%r1578, 1;
	@%p41 bra 	$L__BB4_441;
	ld.global.u8 	%rs50, [%rd150+11];
	setp.ne.s16 	%p42, %rs50, 0;
	selp.u32 	%r1578, 1, 0, %p42;
$L__BB4_441:
	setp.ge.s32 	%p43, %r346, %r182;
	mov.b32 	%r1579, 1;
	@%p43 bra 	$L__BB4_443;
	ld.global.u8 	%rs51, [%rd150+12];
	setp.ne.s16 	%p44, %rs51, 0;
	selp.u32 	%r1579, 1, 0, %p44;
$L__BB4_443:
	setp.ge.s32 	%p45, %r349, %r182;
	mov.b32 	%r1580, 1;
	@%p45 bra 	$L__BB4_445;
	ld.global.u8 	%rs52, [%rd150+13];
	setp.ne.s16 	%p46, %rs52, 0;
	selp.u32 	%r1580, 1, 0, %p46;
$L__BB4_445:
	bar.sync 	0;
	add.s32 	%r553, %r1568, %r1567;
	add.s32 	%r554, %r1569, %r553;
	add.s32 	%r555, %r1570, %r554;
	add.s32 	%r556, %r1571, %r555;
	add.s32 	%r557, %r1572, %r556;
	add.s32 	%r558, %r1573, %r557;
	add.s32 	%r559, %r1574, %r558;
	add.s32 	%r560, %r1575, %r559;
	add.s32 	%r561, %r1576, %r560;
	add.s32 	%r562, %r1577, %r561;
	add.s32 	%r563, %r1578, %r562;
	add.s32 	%r564, %r1579, %r563;
	add.s32 	%r527, %r1580, %r564;
	shr.u32 	%r381, %r1598, 5;
	// begin inline asm
	mov.u32 %r522, %laneid;
	// end inline asm
	mov.b32 	%r525, 1;
	mov.b32 	%r550, 0;
	mov.b32 	%r552, -1;
	// begin inline asm
	{  .reg .s32 r0;  .reg .pred p;  shfl.sync.up.b32 r0|p, %r527, %r525, %r550, %r552;  @p add.s32 r0, r0, %r527;  mov.s32 %r523, r0;}
	// end inline asm
	mov.b32 	%r531, 2;
	// begin inline asm
	{  .reg .s32 r0;  .reg .pred p;  shfl.sync.up.b32 r0|p, %r523, %r531, %r550, %r552;  @p add.s32 r0, r0, %r523;  mov.s32 %r529, r0;}
	// end inline asm
	mov.b32 	%r537, 4;
	// begin inline asm
	{  .reg .s32 r0;  .reg .pred p;  shfl.sync.up.b32 r0|p, %r529, %r537, %r550, %r552;  @p add.s32 r0, r0, %r529;  mov.s32 %r535, r0;}
	// end inline asm
	mov.b32 	%r543, 8;
	// begin inline asm
	{  .reg .s32 r0;  .reg .pred p;  shfl.sync.up.b32 r0|p, %r535, %r543, %r550, %r552;  @p add.s32 r0, r0, %r535;  mov.s32 %r541, r0;}
	// end inline asm
	mov.b32 	%r549, 16;
	// begin inline asm
	{  .reg .s32 r0;  .reg .pred p;  shfl.sync.up.b32 r0|p, %r541, %r549, %r550, %r552;  @p add.s32 r0, r0, %r541;  mov.s32 %r547, r0;}
	// end inline asm
	setp.ne.s32 	%p47, %r522, 31;
	@%p47 bra 	$L__BB4_447;
	shl.b32 	%r565, %r381, 2;
	mov.u32 	%r566, _ZZN3cub18CUB_300001_SM_10006detail6select23DeviceSelectSweepKernelINS2_10policy_hubIjhiLb0ELNS0_10SelectImplE0EE10Policy1000EPKjPKhPjSC_NS0_13ScanTileStateIiLb1EEENS0_8NullTypeESF_iNS2_19streaming_context_tIlLb1EEELS5_0EEEvT0_T1_T2_T3_T4_T5_T6_T7_iT8_NS1_7vsmem_tEE19static_temp_storage;
	add.s32 	%r567, %r566, %r565;
	st.shared.u32 	[%r567], %r547;
$L__BB4_447:
	sub.s32 	%r568, %r547, %r527;
	bar.sync 	0;
	ld.shared.v4.u32 	{%r569, %r570, %r571, %r572}, [_ZZN3cub18CUB_300001_SM_10006detail6select23DeviceSelectSweepKernelINS2_10policy_hubIjhiLb0ELNS0_10SelectImplE0EE10Policy1000EPKjPKhPjSC_NS0_13ScanTileStateIiLb1EEENS0_8NullTypeESF_iNS2_19streaming_context_tIlLb1EEELS5_0EEEvT0_T1_T2_T3_T4_T5_T6_T7_iT8_NS1_7vsmem_tEE19static_temp_storage];
	add.s32 	%r573, %r570, %r569;
	setp.eq.s32 	%p48, %r381, 2;
	selp.b32 	%r574, %r573, %r569, %p48;
	add.s32 	%r575, %r573, %r571;
	setp.eq.s32 	%p49, %r381, 3;
	selp.b32 	%r576, %r575, %r574, %p49;
	add.s32 	%r577, %r575, %r572;
	setp.eq.s32 	%p50, %r381, 4;
	selp.b32 	%r578, %r577, %r576, %p50;
	ld.shared.v4.u32 	{%r579, %r580, %r581, %r582}, [_ZZN3cub18CUB_300001_SM_10006detail6select23DeviceSelectSweepKernelINS2_10policy_hubIjhiLb0ELNS0_10SelectImplE0EE10Policy1000EPKjPKhPjSC_NS0_13ScanTileStateIiLb1EEENS0_8NullTypeESF_iNS2_19streaming_context_tIlLb1EEELS5_0EEEvT0_T1_T2_T3_T4_T5_T6_T7_iT8_NS1_7vsmem_tEE19static_temp_storage+16];
	add.s32 	%r583, %r577, %r579;
	setp.eq.s32 	%p51, %r381, 5;
	selp.b32 	%r584, %r583, %r578, %p51;
	add.s32 	%r585, %r583, %r580;
	setp.eq.s32 	%p52, %r381, 6;
	selp.b32 	%r586, %r585, %r584, %p52;
	add.s32 	%r587, %r585, %r581;
	setp.eq.s32 	%p53, %r381, 7;
	selp.b32 	%r588, %r587, %r586, %p53;
	add.s32 	%r589, %r587, %r582;
	setp.eq.s32 	%p54, %r381, 8;
	selp.b32 	%r590, %r589, %r588, %p54;
	ld.shared.v4.u32 	{%r591, %r592, %r593, %r594}, [_ZZN3cub18CUB_300001_SM_10006detail6select23DeviceSelectSweepKernelINS2_10policy_hubIjhiLb0ELNS0_10SelectImplE0EE10Policy1000EPKjPKhPjSC_NS0_13ScanTileStateIiLb1EEENS0_8NullTypeESF_iNS2_19streaming_context_tIlLb1EEELS5_0EEEvT0_T1_T2_T3_T4_T5_T6_T7_iT8_NS1_7vsmem_tEE19static_temp_storage+32];
	add.s32 	%r595, %r589, %r591;
	setp.eq.s32 	%p55, %r381, 9;
	selp.b32 	%r596, %r595, %r590, %p55;
	add.s32 	%r597, %r595, %r592;
	setp.eq.s32 	%p56, %r381, 10;
	selp.b32 	%r598, %r597, %r596, %p56;
	add.s32 	%r599, %r597, %r593;
	setp.eq.s32 	%p57, %r381, 11;
	selp.b32 	%r600, %r599, %r598, %p57;
	add.s32 	%r601, %r599, %r594;
	setp.eq.s32 	%p58, %r381, 12;
	selp.b32 	%r602, %r601, %r600, %p58;
	ld.shared.v4.u32 	{%r603, %r604, %r605, %r606}, [_ZZN3cub18CUB_300001_SM_10006detail6select23DeviceSelectSweepKernelINS2_10policy_hubIjhiLb0ELNS0_10SelectImplE0EE10Policy1000EPKjPKhPjSC_NS0_13ScanTileStateIiLb1EEENS0_8NullTypeESF_iNS2_19streaming_context_tIlLb1EEELS5_0EEEvT0_T1_T2_T3_T4_T5_T6_T7_iT8_NS1_7vsmem_tEE19static_temp_storage+48];
	add.s32 	%r607, %r601, %r603;
	setp.eq.s32 	%p59, %r381, 13;
	selp.b32 	%r608, %r607, %r602, %p59;
	add.s32 	%r609, %r607, %r604;
	setp.eq.s32 	%p60, %r381, 14;
	selp.b32 	%r610, %r609, %r608, %p60;
	add.s32 	%r611, %r609, %r605;
	setp.eq.s32 	%p61, %r381, 15;
	selp.b32 	%r612, %r611, %r610, %p61;
	add.s32 	%r384, %r611, %r606;
	setp.gt.u32 	%p62, %r1598, 31;
	setp.lt.u32 	%p63, %r1598, 32;
	setp.eq.s32 	%p64, %r522, 0;
	selp.b32 	%r613, 0, %r568, %p64;
	add.s32 	%r1594, %r612, %r613;
	selp.b32 	%r386, %r568, %r1594, %p63;
	@%p62 bra 	$L__BB4_463;
	setp.ne.s32 	%p65, %r1598, 0;
	mul.wide.s32 	%rd214, %r1499, 8;
	add.s64 	%rd151, %rd5, %rd214;
	@%p65 bra 	$L__BB4_450;
	st.shared.u32 	[_ZZN3cub18CUB_300001_SM_10006detail6select23DeviceSelectSweepKernelINS2_10policy_hubIjhiLb0ELNS0_10SelectImplE0EE10Policy1000EPKjPKhPjSC_NS0_13ScanTileStateIiLb1EEENS0_8NullTypeESF_iNS2_19streaming_context_tIlLb1EEELS5_0EEEvT0_T1_T2_T3_T4_T5_T6_T7_iT8_NS1_7vsmem_tEE19static_temp_storage+108], %r384;
	add.s64 	%rd215, %rd151, 256;
	mov.b32 	%r614, 100;
	// begin inline asm
	st.relaxed.gpu.v2.u32 [%rd215], {%r614, %r384};
	// end inline asm
$L__BB4_450:
	not.b32 	%r620, %r1598;
	add.s32 	%r1589, %r1499, %r620;
	mov.b32 	%r616, 675;
	// begin inline asm
	nanosleep.u32 %r616;
	// end inline asm
	mul.wide.s32 	%rd217, %r1589, 8;
	add.s64 	%rd218, %rd5, %rd217;
	add.s64 	%rd216, %rd218, 256;
	// begin inline asm
	ld.relaxed.gpu.v2.u32 {%r1591, %r1583}, [%rd216];
	// end inline asm
	mov.b32 	%r1584, 422;
$L__BB4_451:
	setp.eq.s32 	%p66, %r1591, 99;
	mov.b32 	%r621, -1;
	vote.sync.any.pred 	%p67, %p66, %r621;
	not.pred 	%p68, %p67;
	@%p68 bra 	$L__BB4_453;
	mul.lo.s32 	%r790, %r1499, 16807;
	and.b32  	%r1499, %r790, 2147483647;
	add.s32 	%r791, %r1584, 1;
	rem.u32 	%r787, %r1499, %r791;
	// begin inline asm
	nanosleep.u32 %r787;
	// end inline asm
	shr.u32 	%r1584, %r1584, 1;
	// begin inline asm
	ld.relaxed.gpu.v2.u32 {%r1591, %r1583}, [%rd216];
	// end inline asm
	bra.uni 	$L__BB4_451;
$L__BB4_453:
	setp.eq.s32 	%p69, %r1591, 101;
	mov.b32 	%r648, -1;
	vote.sync.ballot.b32 	%r650, %p69, %r648;
	// begin inline asm
	mov.u32 %r623, %lanemask_ge;
	// end inline asm
	and.b32  	%r651, %r650, %r623;
	or.b32  	%r652, %r651, -2147483648;
	add.s32 	%r653, %r652, -1;
	not.b32 	%r654, %r652;
	and.b32  	%r655, %r654, %r653;
	popc.b32 	%r627, %r655;
	mov.b32 	%r626, 1;
	// begin inline asm
	shfl.sync.down.b32 %r624, %r1583, %r626, %r627, %r648;
	// end inline asm
	setp.lt.s32 	%p71, %r522, %r627;
	selp.b32 	%r656, %r624, 0, %p71;
	add.s32 	%r630, %r656, %r1583;
	mov.b32 	%r631, 2;
	// begin inline asm
	shfl.sync.down.b32 %r629, %r630, %r631, %r627, %r648;
	// end inline asm
	add.s32 	%r401, %r522, 2;
	setp.gt.s32 	%p72, %r401, %r627;
	selp.b32 	%r657, 0, %r629, %p72;
	add.s32 	%r635, %r630, %r657;
	mov.b32 	%r636, 4;
	// begin inline asm
	shfl.sync.down.b32 %r634, %r635, %r636, %r627, %r648;
	// end inline asm
	add.s32 	%r402, %r522, 4;
	setp.gt.s32 	%p73, %r402, %r627;
	selp.b32 	%r658, 0, %r634, %p73;
	add.s32 	%r640, %r635, %r658;
	mov.b32 	%r641, 8;
	// begin inline asm
	shfl.sync.down.b32 %r639, %r640, %r641, %r627, %r648;
	// end inline asm
	add.s32 	%r403, %r522, 8;
	setp.gt.s32 	%p74, %r403, %r627;
	selp.b32 	%r659, 0, %r639, %p74;
	add.s32 	%r645, %r640, %r659;
	mov.b32 	%r646, 16;
	// begin inline asm
	shfl.sync.down.b32 %r644, %r645, %r646, %r627, %r648;
	// end inline asm
	add.s32 	%r404, %r522, 16;
	setp.gt.s32 	%p75, %r404, %r627;
	selp.b32 	%r660, 0, %r644, %p75;
	add.s32 	%r1587, %r645, %r660;
	add.s64 	%rd153, %rd5, 256;
	mov.b32 	%r1585, 422;
$L__BB4_454:
	setp.ne.s32 	%p76, %r1591, 101;
	mov.b32 	%r661, -1;
	vote.sync.all.pred 	%p77, %p76, %r661;
	not.pred 	%p78, %p77;
	@%p78 bra 	$L__BB4_459;
	shr.u32 	%r1585, %r1585, 1;
	mul.wide.s32 	%rd314, %r1589, 8;
	add.s64 	%rd315, %rd153, %rd314;
	add.s64 	%rd313, %rd315, -256;
	// begin inline asm
	ld.relaxed.gpu.v2.u32 {%r1591, %r1592}, [%rd313];
	// end inline asm
	mov.u32 	%r1593, %r1585;
$L__BB4_456:
	setp.eq.s32 	%p163, %r1591, 99;
	mov.b32 	%r743, -1;
	vote.sync.any.pred 	%p164, %p163, %r743;
	not.pred 	%p165, %p164;
	@%p165 bra 	$L__BB4_458;
	mul.lo.s32 	%r785, %r1499, 16807;
	and.b32  	%r1499, %r785, 2147483647;
	add.s32 	%r786, %r1593, 1;
	rem.u32 	%r782, %r1499, %r786;
	// begin inline asm
	nanosleep.u32 %r782;
	// end inline asm
	shr.u32 	%r1593, %r1593, 1;
	// begin inline asm
	ld.relaxed.gpu.v2.u32 {%r1591, %r1592}, [%rd313];
	// end inline asm
	bra.uni 	$L__BB4_456;
$L__BB4_458:
	setp.eq.s32 	%p166, %r1591, 101;
	mov.b32 	%r769, -1;
	vote.sync.ballot.b32 	%r770, %p166, %r769;
	and.b32  	%r771, %r770, %r623;
	or.b32  	%r772, %r771, -2147483648;
	add.s32 	%r773, %r772, -1;
	not.b32 	%r774, %r772;
	and.b32  	%r775, %r774, %r773;
	popc.b32 	%r748, %r775;
	mov.b32 	%r747, 1;
	// begin inline asm
	shfl.sync.down.b32 %r745, %r1592, %r747, %r748, %r769;
	// end inline asm
	setp.lt.s32 	%p168, %r522, %r748;
	selp.b32 	%r776, %r745, 0, %p168;
	add.s32 	%r751, %r776, %r1592;
	mov.b32 	%r752, 2;
	// begin inline asm
	shfl.sync.down.b32 %r750, %r751, %r752, %r748, %r769;
	// end inline asm
	setp.gt.s32 	%p169, %r401, %r748;
	selp.b32 	%r777, 0, %r750, %p169;
	add.s32 	%r756, %r751, %r777;
	mov.b32 	%r757, 4;
	// begin inline asm
	shfl.sync.down.b32 %r755, %r756, %r757, %r748, %r769;
	// end inline asm
	setp.gt.s32 	%p170, %r402, %r748;
	selp.b32 	%r778, 0, %r755, %p170;
	add.s32 	%r761, %r756, %r778;
	mov.b32 	%r762, 8;
	// begin inline asm
	shfl.sync.down.b32 %r760, %r761, %r762, %r748, %r769;
	// end inline asm
	setp.gt.s32 	%p171, %r403, %r748;
	selp.b32 	%r779, 0, %r760, %p171;
	add.s32 	%r766, %r761, %r779;
	mov.b32 	%r767, 16;
	// begin inline asm
	shfl.sync.down.b32 %r765, %r766, %r767, %r748, %r769;
	// end inline asm
	setp.gt.s32 	%p172, %r404, %r748;
	selp.b32 	%r780, 0, %r765, %p172;
	add.s32 	%r781, %r780, %r1587;
	add.s32 	%r1587, %r781, %r766;
	add.s32 	%r1589, %r1589, -32;
	bra.uni 	$L__BB4_454;
$L__BB4_459:
	setp.ne.s32 	%p79, %r1598, 0;
	@%p79 bra 	$L__BB4_461;
	add.s32 	%r664, %r1587, %r384;
	add.s64 	%rd219, %rd151, 256;
	mov.b32 	%r663, 101;
	// begin inline asm
	st.relaxed.gpu.v2.u32 [%rd219], {%r663, %r664};
	// end inline asm
	st.shared.u32 	[_ZZN3cub18CUB_300001_SM_10006detail6select23DeviceSelectSweepKernelINS2_10policy_hubIjhiLb0ELNS0_10SelectImplE0EE10Policy1000EPKjPKhPjSC_NS0_13ScanTileStateIiLb1EEENS0_8NullTypeESF_iNS2_19streaming_context_tIlLb1EEELS5_0EEEvT0_T1_T2_T3_T4_T5_T6_T7_iT8_NS1_7vsmem_tEE19static_temp_storage+100], %r1587;
	st.shared.u32 	[_ZZN3cub18CUB_300001_SM_10006detail6select23DeviceSelectSweepKernelINS2_10policy_hubIjhiLb0ELNS0_10SelectImplE0EE10Policy1000EPKjPKhPjSC_NS0_13ScanTileStateIiLb1EEENS0_8NullTypeESF_iNS2_19streaming_context_tIlLb1EEELS5_0EEEvT0_T1_T2_T3_T4_T5_T6_T7_iT8_NS1_7vsmem_tEE19static_temp_storage+104], %r664;
$L__BB4_461:
	setp.ne.s32 	%p80, %r522, 0;
	mov.u32 	%r1594, %r386;
	@%p80 bra 	$L__BB4_463;
	st.shared.u32 	[_ZZN3cub18CUB_300001_SM_10006detail6select23DeviceSelectSweepKernelINS2_10policy_hubIjhiLb0ELNS0_10SelectImplE0EE10Policy1000EPKjPKhPjSC_NS0_13ScanTileStateIiLb1EEENS0_8NullTypeESF_iNS2_19streaming_context_tIlLb1EEELS5_0EEEvT0_T1_T2_T3_T4_T5_T6_T7_iT8_NS1_7vsmem_tEE19static_temp_storage+80], %r1587;
	mov.u32 	%r1594, %r1587;
$L__BB4_463:
	mov.u64 	%rd155, %rd201;
	bar.sync 	0;
	setp.eq.s32 	%p81, %r1598, 0;
	ld.shared.u32 	%r665, [_ZZN3cub18CUB_300001_SM_10006detail6select23DeviceSelectSweepKernelINS2_10policy_hubIjhiLb0ELNS0_10SelectImplE0EE10Policy1000EPKjPKhPjSC_NS0_13ScanTileStateIiLb1EEENS0_8NullTypeESF_iNS2_19streaming_context_tIlLb1EEELS5_0EEEvT0_T1_T2_T3_T4_T5_T6_T7_iT8_NS1_7vsmem_tEE19static_temp_storage+80];
	selp.b32 	%r666, 0, %r665, %p81;
	add.s32 	%r427, %r666, %r1594;
	add.s32 	%r428, %r427, %r1567;
	add.s32 	%r429, %r553, %r427;
	add.s32 	%r430, %r429, %r1569;
	add.s32 	%r431, %r430, %r1570;
	add.s32 	%r432, %r431, %r1571;
	add.s32 	%r433, %r432, %r1572;
	add.s32 	%r434, %r433, %r1573;
	add.s32 	%r435, %r434, %r1574;
	add.s32 	%r436, %r435, %r1575;
	add.s32 	%r437, %r436, %r1576;
	add.s32 	%r438, %r437, %r1577;
	add.s32 	%r439, %r438, %r1578;
	add.s32 	%r440, %r439, %r1579;
	ld.shared.v2.u32 	{%r668, %r441}, [_ZZN3cub18CUB_300001_SM_10006detail6select23DeviceSelectSweepKernelINS2_10policy_hubIjhiLb0ELNS0_10SelectImplE0EE10Policy1000EPKjPKhPjSC_NS0_13ScanTileStateIiLb1EEENS0_8NullTypeESF_iNS2_19streaming_context_tIlLb1EEELS5_0EEEvT0_T1_T2_T3_T4_T5_T6_T7_iT8_NS1_7vsmem_tEE19static_temp_storage+104];
	ld.shared.u32 	%r442, [_ZZN3cub18CUB_300001_SM_10006detail6select23DeviceSelectSweepKernelINS2_10policy_hubIjhiLb0ELNS0_10SelectImplE0EE10Policy1000EPKjPKhPjSC_NS0_13ScanTileStateIiLb1EEENS0_8NullTypeESF_iNS2_19streaming_context_tIlLb1EEELS5_0EEEvT0_T1_T2_T3_T4_T5_T6_T7_iT8_NS1_7vsmem_tEE19static_temp_storage+100];
	sub.s32 	%r669, 7168, %r182;
	sub.s32 	%r1602, %r668, %r669;
	sub.s32 	%r444, %r441, %r669;
	setp.gt.s32 	%p82, %r444, 512;
	@%p82 bra 	$L__BB4_520;
	ld.param.u8 	%rs35, [%rd155];
	ld.param.u64 	%rd220, [%rd155+24];
	cvta.to.global.u64 	%rd156, %rd220;
	setp.ne.s32 	%p83, %r1567, 0;
	setp.lt.s32 	%p84, %r427, %r1602;
	and.pred  	%p85, %p83, %p84;
	@%p85 bra 	$L__BB4_465;
	bra.uni 	$L__BB4_468;
$L__BB4_465:
	setp.ne.s16 	%p86, %rs35, 0;
	mov.b64 	%rd721, 0;
	@%p86 bra 	$L__BB4_467;
	ld.global.u64 	%rd721, [%rd156];
$L__BB4_467:
	cvt.s64.s32 	%rd222, %r427;
	add.s64 	%rd223, %rd721, %rd222;
	shl.b64 	%rd224, %rd223, 2;
	add.s64 	%rd225, %rd4, %rd224;
	st.global.u32 	[%rd225], %r1553;
$L__BB4_468:
	setp.eq.s32 	%p87, %r1568, 0;
	setp.ge.s32 	%p88, %r428, %r1602;
	or.pred  	%p89, %p87, %p88;
	@%p89 bra 	$L__BB4_472;
	setp.ne.s16 	%p90, %rs35, 0;
	mov.b64 	%rd722, 0;
	@%p90 bra 	$L__BB4_471;
	ld.global.u64 	%rd722, [%rd156];
$L__BB4_471:
	cvt.s64.s32 	%rd227, %r428;
	add.s64 	%rd228, %rd722, %rd227;
	shl.b64 	%rd229, %rd228, 2;
	add.s64 	%rd230, %rd4, %rd229;
	st.global.u32 	[%rd230], %r1554;
$L__BB4_472:
	setp.eq.s32 	%p91, %r1569, 0;
	setp.ge.s32 	%p92, %r429, %r1602;
	or.pred  	%p93, %p91, %p92;
	@%p93 bra 	$L__BB4_476;
	setp.ne.s16 	%p94, %rs35, 0;
	mov.b64 	%rd723, 0;
	@%p94 bra 	$L__BB4_475;
	ld.global.u64 	%rd723, [%rd156];
$L__BB4_475:
	cvt.s64.s32 	%rd232, %r429;
	add.s64 	%rd233, %rd723, %rd232;
	shl.b64 	%rd234, %rd233, 2;
	add.s64 	%rd235, %rd4, %rd234;
	st.global.u32 	[%rd235], %r1555;
$L__BB4_476:
	setp.eq.s32 	%p95, %r1570, 0;
	setp.ge.s32 	%p96, %r430, %r1602;
	or.pred  	%p97, %p95, %p96;
	@%p97 bra 	$L__BB4_480;
	setp.ne.s16 	%p98, %rs35, 0;
	mov.b64 	%rd724, 0;
	@%p98 bra 	$L__BB4_479;
	ld.global.u64 	%rd724, [%rd156];
$L__BB4_479:
	cvt.s64.s32 	%rd237, %r430;
	add.s64 	%rd238, %rd724, %rd237;
	shl.b64 	%rd239, %rd238, 2;
	add.s64 	%rd240, %rd4, %rd239;
	st.global.u32 	[%rd240], %r1556;
$L__BB4_480:
	setp.eq.s32 	%p99, %r1571, 0;
	setp.ge.s32 	%p100, %r431, %r1602;
	or.pred  	%p101, %p99, %p100;
	@%p101 bra 	$L__BB4_484;
	setp.ne.s16 	%p102, %rs35, 0;
	mov.b64 	%rd725, 0;
	@%p102 bra 	$L__BB4_483;
	ld.global.u64 	%rd725, [%rd156];
$L__BB4_483:
	cvt.s64.s32 	%rd242, %r431;
	add.s64 	%rd243, %rd725, %rd242;
	shl.b64 	%rd244, %rd243, 2;
	add.s64 	%rd245, %rd4, %rd244;
	st.global.u32 	[%rd245], %r1557;
$L__BB4_484:
	setp.eq.s32 	%p103, %r1572, 0;
	setp.ge.s32 	%p104, %r432, %r1602;
	or.pred  	%p105, %p103, %p104;
	@%p105 bra 	$L__BB4_488;
	setp.ne.s16 	%p106, %rs35, 0;
	mov.b64 	%rd726, 0;
	@%p106 bra 	$L__BB4_487;
	ld.global.u64 	%rd726, [%rd156];
$L__BB4_487:
	cvt.s64.s32 	%rd247, %r432;
	add.s64 	%rd248, %rd726, %rd247;
	shl.b64 	%rd249, %rd248, 2;
	add.s64 	%rd250, %rd4, %rd249;
	st.global.u32 	[%rd250], %r1558;
$L__BB4_488:
	setp.eq.s32 	%p107, %r1573, 0;
	setp.ge.s32 	%p108, %r433, %r1602;
	or.pred  	%p109, %p107, %p108;
	@%p109 bra 	$L__BB4_492;
	setp.ne.s16 	%p110, %rs35, 0;
	mov.b64 	%rd727, 0;
	@%p110 bra 	$L__BB4_491;
	ld.global.u64 	%rd727, [%rd156];
$L__BB4_491:
	cvt.s64.s32 	%rd252, %r433;
	add.s64 	%rd253, %rd727, %rd252;
	shl.b64 	%rd254, %rd253, 2;
	add.s64 	%rd255, %rd4, %rd254;
	st.global.u32 	[%rd255], %r1559;
$L__BB4_492:
	setp.eq.s32 	%p111, %r1574, 0;
	setp.ge.s32 	%p112, %r434, %r1602;
	or.pred  	%p113, %p111, %p112;
	@%p113 bra 	$L__BB4_496;
	setp.ne.s16 	%p114, %rs35, 0;
	mov.b64 	%rd728, 0;
	@%p114 bra 	$L__BB4_495;
	ld.global.u64 	%rd728, [%rd156];
$L__BB4_495:
	cvt.s64.s32 	%rd257, %r434;
	add.s64 	%rd258, %rd728, %rd257;
	shl.b64 	%rd259, %rd258, 2;
	add.s64 	%rd260, %rd4, %rd259;
	st.global.u32 	[%rd260], %r1560;
$L__BB4_496:
	setp.eq.s32 	%p115, %r1575, 0;
	setp.ge.s32 	%p116, %r435, %r1602;
	or.pred  	%p117, %p115, %p116;
	@%p117 bra 	$L__BB4_500;
	setp.ne.s16 	%p118, %rs35, 0;
	mov.b64 	%rd729, 0;
	@%p118 bra 	$L__BB4_499;
	ld.global.u64 	%rd729, [%rd156];
$L__BB4_499:
	cvt.s64.s32 	%rd262, %r435;
	add.s64 	%rd263, %rd729, %rd262;
	shl.b64 	%rd264, %rd263, 2;
	add.s64 	%rd265, %rd4, %rd264;
	st.global.u32 	[%rd265], %r1561;
$L__BB4_500:
	setp.eq.s32 	%p119, %r1576, 0;
	setp.ge.s32 	%p120, %r436, %r1602;
	or.pred  	%p121, %p119, %p120;
	@%p121 bra 	$L__BB4_504;
	setp.ne.s16 	%p122, %rs35, 0;
	mov.b64 	%rd730, 0;
	@%p122 bra 	$L__BB4_503;
	ld.global.u64 	%rd730, [%rd156];
$L__BB4_503:
	cvt.s64.s32 	%rd267, %r436;
	add.s64 	%rd268, %rd730, %rd267;
	shl.b64 	%rd269, %rd268, 2;
	add.s64 	%rd270, %rd4, %rd269;
	st.global.u32 	[%rd270], %r1562;
$L__BB4_504:
	setp.eq.s32 	%p123, %r1577, 0;
	setp.ge.s32 	%p124, %r437, %r1602;
	or.pred  	%p125, %p123, %p124;
	@%p125 bra 	$L__BB4_508;
	setp.ne.s16 	%p126, %rs35, 0;
	mov.b64 	%rd731, 0;
	@%p126 bra 	$L__BB4_507;
	ld.global.u64 	%rd731, [%rd156];
$L__BB4_507:
	cvt.s64.s32 	%rd272, %r437;
	add.s64 	%rd273, %rd731, %rd272;
	shl.b64 	%rd274, %rd273, 2;
	add.s64 	%rd275, %rd4, %rd274;
	st.global.u32 	[%rd275], %r1563;
$L__BB4_508:
	setp.eq.s32 	%p127, %r1578, 0;
	setp.ge.s32 	%p128, %r438, %r1602;
	or.pred  	%p129, %p127, %p128;
	@%p129 bra 	$L__BB4_512;
	setp.ne.s16 	%p130, %rs35, 0;
	mov.b64 	%rd732, 0;
	@%p130 bra 	$L__BB4_511;
	ld.global.u64 	%rd732, [%rd156];
$L__BB4_511:
	cvt.s64.s32 	%rd277, %r438;
	add.s64 	%rd278, %rd732, %rd277;
	shl.b64 	%rd279, %rd278, 2;
	add.s64 	%rd280, %rd4, %rd279;
	st.global.u32 	[%rd280], %r1564;
$L__BB4_512:
	setp.eq.s32 	%p131, %r1579, 0;
	setp.ge.s32 	%p132, %r439, %r1602;
	or.pred  	%p133, %p131, %p132;
	@%p133 bra 	$L__BB4_516;
	setp.ne.s16 	%p134, %rs35, 0;
	mov.b64 	%rd733, 0;
	@%p134 bra 	$L__BB4_515;
	ld.global.u64 	%rd733, [%rd156];
$L__BB4_515:
	cvt.s64.s32 	%rd282, %r439;
	add.s64 	%rd283, %rd733, %rd282;
	shl.b64 	%rd284, %rd283, 2;
	add.s64 	%rd285, %rd4, %rd284;
	st.global.u32 	[%rd285], %r1565;
$L__BB4_516:
	setp.eq.s32 	%p135, %r1580, 0;
	setp.ge.s32 	%p136, %r440, %r1602;
	or.pred  	%p137, %p135, %p136;
	@%p137 bra 	$L__BB4_565;
	setp.ne.s16 	%p138, %rs35, 0;
	mov.b64 	%rd734, 0;
	@%p138 bra 	$L__BB4_519;
	ld.global.u64 	%rd734, [%rd156];
$L__BB4_519:
	cvt.s64.s32 	%rd287, %r440;
	add.s64 	%rd288, %rd734, %rd287;
	shl.b64 	%rd289, %rd288, 2;
	add.s64 	%rd290, %rd4, %rd289;
	st.global.u32 	[%rd290], %r1566;
	bra.uni 	$L__BB4_565;
$L__BB4_520:
	bar.sync 	0;
	setp.eq.s32 	%p139, %r1567, 0;
	@%p139 bra 	$L__BB4_522;
	sub.s32 	%r670, %r427, %r442;
	shl.b32 	%r671, %r670, 2;
	mov.u32 	%r672, _ZZN3cub18CUB_300001_SM_10006detail6select23DeviceSelectSweepKernelINS2_10policy_hubIjhiLb0ELNS0_10SelectImplE0EE10Policy1000EPKjPKhPjSC_NS0_13ScanTileStateIiLb1EEENS0_8NullTypeESF_iNS2_19streaming_context_tIlLb1EEELS5_0EEEvT0_T1_T2_T3_T4_T5_T6_T7_iT8_NS1_7vsmem_tEE19static_temp_storage;
	add.s32 	%r673, %r672, %r671;
	st.shared.u32 	[%r673], %r1553;
$L__BB4_522:
	setp.eq.s32 	%p140, %r1568, 0;
	@%p140 bra 	$L__BB4_524;
	sub.s32 	%r674, %r428, %r442;
	shl.b32 	%r675, %r674, 2;
	mov.u32 	%r676, _ZZN3cub18CUB_300001_SM_10006detail6select23DeviceSelectSweepKernelINS2_10policy_hubIjhiLb0ELNS0_10SelectImplE0EE10Policy1000EPKjPKhPjSC_NS0_13ScanTileStateIiLb1EEENS0_8NullTypeESF_iNS2_19streaming_context_tIlLb1EEELS5_0EEEvT0_T1_T2_T3_T4_T5_T6_T7_iT8_NS1_7vsmem_tEE19static_temp_storage;
	add.s32 	%r677, %r676, %r675;
	st.shared.u32 	[%r677], %r1554;
$L__BB4_524:
	setp.eq.s32 	%p141, %r1569, 0;
	@%p141 bra 	$L__BB4_526;
	sub.s32 	%r678, %r429, %r442;
	shl.b32 	%r679, %r678, 2;
	mov.u32 	%r680, _ZZN3cub18CUB_300001_SM_10006detail6select23DeviceSelectSweepKernelINS2_10policy_hubIjhiLb0ELNS0_10SelectImplE0EE10Policy1000EPKjPKhPjSC_NS0_13ScanTileStateIiLb1EEENS0_8NullTypeESF_iNS2_19streaming_context_tIlLb1EEELS5_0EEEvT0_T1_T2_T3_T4_T5_T6_T7_iT8_NS1_7vsmem_tEE19static_temp_storage;
	add.s32 	%r681, %r680, %r679;
	st.shared.u32 	[%r681], %r1555;
$L__BB4_526:
	setp.eq.s32 	%p142, %r1570, 0;
	@%p142 bra 	$L__BB4_528;
	sub.s32 	%r682, %r430, %r442;
	shl.b32 	%r683, %r682, 2;
	mov.u32 	%r684, _ZZN3cub18CUB_300001_SM_10006detail6select23DeviceSelectSweepKernelINS2_10policy_hubIjhiLb0ELNS0_10SelectImplE0EE10Policy1000EPKjPKhPjSC_NS0_13ScanTileStateIiLb1EEENS0_8NullTypeESF_iNS2_19streaming_context_tIlLb1EEELS5_0EEEvT0_T1_T2_T3_T4_T5_T6_T7_iT8_NS1_7vsmem_tEE19static_temp_storage;
	add.s32 	%r685, %r684, %r683;
	st.shared.u32 	[%r685], %r1556;
$L__BB4_528:
	setp.eq.s32 	%p143, %r1571, 0;
	@%p143 bra 	$L__BB4_530;
	sub.s32 	%r686, %r431, %r442;
	shl.b32 	%r687, %r686, 2;
	mov.u32 	%r688, _ZZN3cub18CUB_300001_SM_10006detail6select23DeviceSelectSweepKernelINS2_10policy_hubIjhiLb0ELNS0_10SelectImplE0EE10Policy1000EPKjPKhPjSC_NS0_13ScanTileStateIiLb1EEENS0_8NullTypeESF_iNS2_19streaming_context_tIlLb1EEELS5_0EEEvT0_T1_T2_T3_T4_T5_T6_T7_iT8_NS1_7vsmem_tEE19static_temp_storage;
	add.s32 	%r689, %r688, %r687;
	st.shared.u32 	[%r689], %r1557;
$L__BB4_530:
	setp.eq.s32 	%p144, %r1572, 0;
	@%p144 bra 	$L__BB4_532;
	sub.s32 	%r690, %r432, %r442;
	shl.b32 	%r691, %r690, 2;
	mov.u32 	%r692, _ZZN3cub18CUB_300001_SM_10006detail6select23DeviceSelectSweepKernelINS2_10policy_hubIjhiLb0ELNS0_10SelectImplE0EE10Policy1000EPKjPKhPjSC_NS0_13ScanTileStateIiLb1EEENS0_8NullTypeESF_iNS2_19streaming_context_tIlLb1EEELS5_0EEEvT0_T1_T2_T3_T4_T5_T6_T7_iT8_NS1_7vsmem_tEE19static_temp_storage;
	add.s32 	%r693, %r692, %r691;
	st.shared.u32 	[%r693], %r1558;
$L__BB4_532:
	setp.eq.s32 	%p145, %r1573, 0;
	@%p145 bra 	$L__BB4_534;
	sub.s32 	%r694, %r433, %r442;
	shl.b32 	%r695, %r694, 2;
	mov.u32 	%r696, _ZZN3cub18CUB_300001_SM_10006detail6select23DeviceSelectSweepKernelINS2_10policy_hubIjhiLb0ELNS0_10SelectImplE0EE10Policy1000EPKjPKhPjSC_NS0_13ScanTileStateIiLb1EEENS0_8NullTypeESF_iNS2_19streaming_context_tIlLb1EEELS5_0EEEvT0_T1_T2_T3_T4_T5_T6_T7_iT8_NS1_7vsmem_tEE19static_temp_storage;
	add.s32 	%r697, %r696, %r695;
	st.shared.u32 	[%r697], %r1559;
$L__BB4_534:
	setp.eq.s32 	%p146, %r1574, 0;
	@%p146 bra 	$L__BB4_536;
	sub.s32 	%r698, %r434, %r442;
	shl.b32 	%r699, %r698, 2;
	mov.u32 	%r700, _ZZN3cub18CUB_300001_SM_10006detail6select23DeviceSelectSweepKernelINS2_10policy_hubIjhiLb0ELNS0_10SelectImplE0EE10Policy1000EPKjPKhPjSC_NS0_13ScanTileStateIiLb1EEENS0_8NullTypeESF_iNS2_19streaming_context_tIlLb1EEELS5_0EEEvT0_T1_T2_T3_T4_T5_T6_T7_iT8_NS1_7vsmem_tEE19static_temp_storage;
	add.s32 	%r701, %r700, %r699;
	st.shared.u32 	[%r701], %r1560;
$L__BB4_536:
	setp.eq.s32 	%p147, %r1575, 0;
	@%p147 bra 	$L__BB4_538;
	sub.s32 	%r702, %r435, %r442;
	shl.b32 	%r703, %r702, 2;
	mov.u32 	%r704, _ZZN3cub18CUB_300001_SM_10006detail6select23DeviceSelectSweepKernelINS2_10policy_hubIjhiLb0ELNS0_10SelectImplE0EE10Policy1000EPKjPKhPjSC_NS0_13ScanTileStateIiLb1EEENS0_8NullTypeESF_iNS2_19streaming_context_tIlLb1EEELS5_0EEEvT0_T1_T2_T3_T4_T5_T6_T7_iT8_NS1_7vsmem_tEE19static_temp_storage;
	add.s32 	%r705, %r704, %r703;
	st.shared.u32 	[%r705], %r1561;
$L__BB4_538:
	setp.eq.s32 	%p148, %r1576, 0;
	@%p148 bra 	$L__BB4_540;
	sub.s32 	%r706, %r436, %r442;
	shl.b32 	%r707, %r706, 2;
	mov.u32 	%r708, _ZZN3cub18CUB_300001_SM_10006detail6select23DeviceSelectSweepKernelINS2_10policy_hubIjhiLb0ELNS0_10SelectImplE0EE10Policy1000EPKjPKhPjSC_NS0_13ScanTileStateIiLb1EEENS0_8NullTypeESF_iNS2_19streaming_context_tIlLb1EEELS5_0EEEvT0_T1_T2_T3_T4_T5_T6_T7_iT8_NS1_7vsmem_tEE19static_temp_storage;
	add.s32 	%r709, %r708, %r707;
	st.shared.u32 	[%r709], %r1562;
$L__BB4_540:
	setp.eq.s32 	%p149, %r1577, 0;
	@%p149 bra 	$L__BB4_542;
	sub.s32 	%r710, %r437, %r442;
	shl.b32 	%r711, %r710, 2;
	mov.u32 	%r712, _ZZN3cub18CUB_300001_SM_10006detail6select23DeviceSelectSweepKernelINS2_10policy_hubIjhiLb0ELNS0_10SelectImplE0EE10Policy1000EPKjPKhPjSC_NS0_13ScanTileStateIiLb1EEENS0_8NullTypeESF_iNS2_19streaming_context_tIlLb1EEELS5_0EEEvT0_T1_T2_T3_T4_T5_T6_T7_iT8_NS1_7vsmem_tEE19static_temp_storage;
	add.s32 	%r713, %r712, %r711;
	st.shared.u32 	[%r713], %r1563;
$L__BB4_542:
	setp.eq.s32 	%p150, %r1578, 0;
	@%p150 bra 	$L__BB4_544;
	sub.s32 	%r714, %r438, %r442;
	shl.b32 	%r715, %r714, 2;
	mov.u32 	%r716, _ZZN3cub18CUB_300001_SM_10006detail6select23DeviceSelectSweepKernelINS2_10policy_hubIjhiLb0ELNS0_10SelectImplE0EE10Policy1000EPKjPKhPjSC_NS0_13ScanTileStateIiLb1EEENS0_8NullTypeESF_iNS2_19streaming_context_tIlLb1EEELS5_0EEEvT0_T1_T2_T3_T4_T5_T6_T7_iT8_NS1_7vsmem_tEE19static_temp_storage;
	add.s32 	%r717, %r716, %r715;
	st.shared.u32 	[%r717], %r1564;
$L__BB4_544:
	setp.eq.s32 	%p151, %r1579, 0;
	@%p151 bra 	$L__BB4_546;
	sub.s32 	%r718, %r439, %r442;
	shl.b32 	%r719, %r718, 2;
	mov.u32 	%r720, _ZZN3cub18CUB_300001_SM_10006detail6select23DeviceSelectSweepKernelINS2_10policy_hubIjhiLb0ELNS0_10SelectImplE0EE10Policy1000EPKjPKhPjSC_NS0_13ScanTileStateIiLb1EEENS0_8NullTypeESF_iNS2_19streaming_context_tIlLb1EEELS5_0EEEvT0_T1_T2_T3_T4_T5_T6_T7_iT8_NS1_7vsmem_tEE19static_temp_storage;
	add.s32 	%r721, %r720, %r719;
	st.shared.u32 	[%r721], %r1565;
$L__BB4_546:
	setp.eq.s32 	%p152, %r1580, 0;
	@%p152 bra 	$L__BB4_548;
	sub.s32 	%r722, %r440, %r442;
	shl.b32 	%r723, %r722, 2;
	mov.u32 	%r724, _ZZN3cub18CUB_300001_SM_10006detail6select23DeviceSelectSweepKernelINS2_10policy_hubIjhiLb0ELNS0_10SelectImplE0EE10Policy1000EPKjPKhPjSC_NS0_13ScanTileStateIiLb1EEENS0_8NullTypeESF_iNS2_19streaming_context_tIlLb1EEELS5_0EEEvT0_T1_T2_T3_T4_T5_T6_T7_iT8_NS1_7vsmem_tEE19static_temp_storage;
	add.s32 	%r725, %r724, %r723;
	st.shared.u32 	[%r725], %r1566;
$L__BB4_548:
	bar.sync 	0;
	setp.ge.s32 	%p153, %r1598, %r444;
	@%p153 bra 	$L__BB4_565;
	ld.param.u32 	%r1492, [_ZN3cub18CUB_300001_SM_10006detail6select23DeviceSelectSweepKernelINS2_10policy_hubIjhiLb0ELNS0_10SelectImplE0EE10Policy1000EPKjPKhPjSC_NS0_13ScanTileStateIiLb1EEENS0_8NullTypeESF_iNS2_19streaming_context_tIlLb1EEELS5_0EEEvT0_T1_T2_T3_T4_T5_T6_T7_iT8_NS1_7vsmem_tE_param_7];
	ld.param.u8 	%rs36, [%rd155];
	ld.param.u64 	%rd291, [%rd155+24];
	cvta.to.global.u64 	%rd157, %rd291;
	add.s32 	%r726, %r441, %r1492;
	add.s32 	%r727, %r1598, %r2;
	sub.s32 	%r728, %r726, %r727;
	add.s32 	%r445, %r728, -7169;
	and.b32  	%r729, %r445, 1536;
	setp.eq.s32 	%p154, %r729, 1536;
	@%p154 bra 	$L__BB4_554;
	shr.u32 	%r730, %r445, 9;
	add.s32 	%r731, %r730, 1;
	and.b32  	%r732, %r731, 3;
	add.s32 	%r1597, %r1598, %r442;
	shl.b32 	%r733, %r1598, 2;
	mov.u32 	%r734, _ZZN3cub18CUB_300001_SM_10006detail6select23DeviceSelectSweepKernelINS2_10policy_hubIjhiLb0ELNS0_10SelectImplE0EE10Policy1000EPKjPKhPjSC_NS0_13ScanTileStateIiLb1EEENS0_8NullTypeESF_iNS2_19streaming_context_tIlLb1EEELS5_0EEEvT0_T1_T2_T3_T4_T5_T6_T7_iT8_NS1_7vsmem_tEE19static_temp_storage;
	add.s32 	%r1596, %r734, %r733;
	neg.s32 	%r1595, %r732;
	shl.b32 	%r735, %r731, 9;
	and.b32  	%r736, %r735, 1536;
	add.s32 	%r1598, %r1598, %r736;
$L__BB4_551:
	.pragma "nounroll";
	setp.ne.s16 	%p155, %rs36, 0;
	ld.shared.u32 	%r453, [%r1596];
	mov.b64 	%rd716, 0;
	@%p155 bra 	$L__BB4_553;
	ld.global.u64 	%rd716, [%rd157];
$L__BB4_553:
	cvt.s64.s32 	%rd293, %r1597;
	add.s64 	%rd294, %rd716, %rd293;
	shl.b64 	%rd295, %rd294, 2;
	add.s64 	%rd296, %rd4, %rd295;
	st.global.u32 	[%rd296], %r453;
	add.s32 	%r1597, %r1597, 512;
	add.s32 	%r1596, %r1596, 2048;
	add.s32 	%r1595, %r1595, 1;
	setp.ne.s32 	%p156, %r1595, 0;
	@%p156 bra 	$L__BB4_551;
$L__BB4_554:
	setp.lt.u32 	%p157, %r445, 1536;
	@%p157 bra 	$L__BB4_565;
	add.s32 	%r1600, %r1598, %r442;
	shl.b32 	%r737, %r1598, 2;
	mov.u32 	%r738, _ZZN3cub18CUB_300001_SM_10006detail6select23DeviceSelectSweepKernelINS2_10policy_hubIjhiLb0ELNS0_10SelectImplE0EE10Policy1000EPKjPKhPjSC_NS0_13ScanTileStateIiLb1EEENS0_8NullTypeESF_iNS2_19streaming_context_tIlLb1EEELS5_0EEEvT0_T1_T2_T3_T4_T5_T6_T7_iT8_NS1_7vsmem_tEE19static_temp_storage;
	add.s32 	%r739, %r737, %r738;
	add.s32 	%r1599, %r739, 4096;
$L__BB4_556:
	setp.ne.s16 	%p158, %rs36, 0;
	cvt.s64.s32 	%rd160, %r1600;
	ld.shared.u32 	%r463, [%r1599+-4096];
	mov.b64 	%rd717, 0;
	@%p158 bra 	$L__BB4_558;
	ld.global.u64 	%rd717, [%rd157];
$L__BB4_558:
	setp.ne.s16 	%p159, %rs36, 0;
	add.s64 	%rd299, %rd717, %rd160;
	shl.b64 	%rd300, %rd299, 2;
	add.s64 	%rd301, %rd4, %rd300;
	st.global.u32 	[%rd301], %r463;
	ld.shared.u32 	%r464, [%r1599+-2048];
	mov.b64 	%rd718, 0;
	@%p159 bra 	$L__BB4_560;
	ld.global.u64 	%rd718, [%rd157];
$L__BB4_560:
	setp.ne.s16 	%p160, %rs36, 0;
	add.s64 	%rd303, %rd718, %rd160;
	shl.b64 	%rd304, %rd303, 2;
	add.s64 	%rd305, %rd4, %rd304;
	st.global.u32 	[%rd305+2048], %r464;
	ld.shared.u32 	%r465, [%r1599];
	mov.b64 	%rd719, 0;
	@%p160 bra 	$L__BB4_562;
	ld.global.u64 	%rd719, [%rd157];
$L__BB4_562:
	setp.ne.s16 	%p161, %rs36, 0;
	add.s64 	%rd307, %rd719, %rd160;
	shl.b64 	%rd308, %rd307, 2;
	add.s64 	%rd309, %rd4, %rd308;
	st.global.u32 	[%rd309+4096], %r465;
	ld.shared.u32 	%r466, [%r1599+2048];
	mov.b64 	%rd720, 0;
	@%p161 bra 	$L__BB4_564;
	ld.global.u64 	%rd720, [%rd157];
$L__BB4_564:
	cvt.u32.u64 	%r740, %rd160;
	add.s64 	%rd310, %rd720, %rd160;
	shl.b64 	%rd311, %rd310, 2;
	add.s64 	%rd312, %rd4, %rd311;
	st.global.u32 	[%rd312+6144], %r466;
	add.s32 	%r1598, %r1598, 2048;
	add.s32 	%r1600, %r740, 2048;
	add.s32 	%r1599, %r1599, 8192;
	setp.lt.s32 	%p162, %r1598, %r444;
	@%p162 bra 	$L__BB4_556;
$L__BB4_565:
	mov.u32 	%r987, %tid.x;
	setp.ne.s32 	%p315, %r987, 0;
	@%p315 bra 	$L__BB4_573;
	mov.u64 	%rd197, %rd201;
	ld.param.u8 	%rs107, [%rd197+1];
	setp.eq.s16 	%p316, %rs107, 0;
	@%p316 bra 	$L__BB4_570;
	ld.param.u8 	%rs108, [%rd197];
	setp.ne.s16 	%p317, %rs108, 0;
	mov.b32 	%r1603, 0;
	@%p317 bra 	$L__BB4_569;
	ld.param.u64 	%rd423, [%rd197+24];
	cvta.to.global.u64 	%rd424, %rd423;
	ld.global.u32 	%r1603, [%rd424];
$L__BB4_569:
	ld.param.u64 	%rd654, [_ZN3cub18CUB_300001_SM_10006detail6select23DeviceSelectSweepKernelINS2_10policy_hubIjhiLb0ELNS0_10SelectImplE0EE10Policy1000EPKjPKhPjSC_NS0_13ScanTileStateIiLb1EEENS0_8NullTypeESF_iNS2_19streaming_context_tIlLb1EEELS5_0EEEvT0_T1_T2_T3_T4_T5_T6_T7_iT8_NS1_7vsmem_tE_param_3];
	add.s32 	%r989, %r1603, %r1602;
	cvta.to.global.u64 	%rd425, %rd654;
	st.global.u32 	[%rd425], %r989;
	bra.uni 	$L__BB4_573;
$L__BB4_570:
	ld.param.u8 	%rs109, [%rd197];
	setp.ne.s16 	%p318, %rs109, 0;
	mov.b64 	%rd735, 0;
	@%p318 bra 	$L__BB4_572;
	ld.param.u64 	%rd427, [%rd197+24];
	cvta.to.global.u64 	%rd428, %rd427;
	ld.global.u64 	%rd735, [%rd428];
$L__BB4_572:
	cvt.s64.s32 	%rd429, %r1602;
	add.s64 	%rd430, %rd735, %rd429;
	ld.param.u64 	%rd431, [%rd197+32];
	cvta.to.global.u64 	%rd432, %rd431;
	st.global.u64 	[%rd432], %rd430;
$L__BB4_573:
	ret;

}
	// .globl	_ZN3cub18CUB_300001_SM_10006detail6reduce28DeviceReduceSingleTileKernelINS2_10policy_hubIjyN4cuda3std3__44plusIvEEE10Policy1000EPhPjyS9_jjNS7_10__identityEEEvT0_T1_T2_T3_T4_T6_
.visible .entry _ZN3cub18CUB_300001_SM_10006detail6reduce28DeviceReduceSingleTileKernelINS2_10policy_hubIjyN4cuda3std3__44plusIvEEE10Policy1000EPhPjyS9_jjNS7_10__identityEEEvT0_T1_T2_T3_T4_T6_(
	.param .u64 .ptr .align 1 _ZN3cub18CUB_300001_SM_10006detail6reduce28DeviceReduceSingleTileKernelINS2_10policy_hubIjyN4cuda3std3__44plusIvEEE10Policy1000EPhPjyS9_jjNS7_10__identityEEEvT0_T1_T2_T3_T4_T6__param_0,
	.param .u64 .ptr .align 1 _ZN3cub18CUB_300001_SM_10006detail6reduce28DeviceReduceSingleTileKernelINS2_10policy_hubIjyN4cuda3std3__44plusIvEEE10Policy1000EPhPjyS9_jjNS7_10__identityEEEvT0_T1_T2_T3_T4_T6__param_1,
	.param .u64 _ZN3cub18CUB_300001_SM_10006detail6reduce28DeviceReduceSingleTileKernelINS2_10policy_hubIjyN4cuda3std3__44plusIvEEE10Policy1000EPhPjyS9_jjNS7_10__identityEEEvT0_T1_T2_T3_T4_T6__param_2,
	.param .align 1 .b8 _ZN3cub18CUB_300001_SM_10006detail6reduce28DeviceReduceSingleTileKernelINS2_10policy_hubIjyN4cuda3std3__44plusIvEEE10Policy1000EPhPjyS9_jjNS7_10__identityEEEvT0_T1_T2_T3_T4_T6__param_3[1],
	.param .u32 _ZN3cub18CUB_300001_SM_10006detail6reduce28DeviceReduceSingleTileKernelINS2_10policy_hubIjyN4cuda3std3__44plusIvEEE10Policy1000EPhPjyS9_jjNS7_10__identityEEEvT0_T1_T2_T3_T4_T6__param_4,
	.param .align 1 .b8 _ZN3cub18CUB_300001_SM_10006detail6reduce28DeviceReduceSingleTileKernelINS2_10policy_hubIjyN4cuda3std3__44plusIvEEE10Policy1000EPhPjyS9_jjNS7_10__identityEEEvT0_T1_T2_T3_T4_T6__param_5[1]
)
.maxntid 256
.minnctapersm 1
{
	.reg .pred 	%p<67>;
	.reg .b16 	%rs<115>;
	.reg .b32 	%r<548>;
	.reg .b64 	%rd<127>;
	// demoted variable
	.shared .align 4 .b8 _ZZN3cub18CUB_300001_SM_10006detail6reduce28DeviceReduceSingleTileKernelINS2_10policy_hubIjyN4cuda3std3__44plusIvEEE10Policy1000EPhPjyS9_jjNS7_10__identityEEEvT0_T1_T2_T3_T4_T6_E12temp_storage[44];
	ld.param.u64 	%rd31, [_ZN3cub18CUB_300001_SM_10006detail6reduce28DeviceReduceSingleTileKernelINS2_10policy_hubIjyN4cuda3std3__44plusIvEEE10Policy1000EPhPjyS9_jjNS7_10__identityEEEvT0_T1_T2_T3_T4_T6__param_0];
	ld.param.u64 	%rd33, [_ZN3cub18CUB_300001_SM_10006detail6reduce28DeviceReduceSingleTileKernelINS2_10policy_hubIjyN4cuda3std3__44plusIvEEE10Policy1000EPhPjyS9_jjNS7_10__identityEEEvT0_T1_T2_T3_T4_T6__param_1];
	ld.param.u64 	%rd32, [_ZN3cub18CUB_300001_SM_10006detail6reduce28DeviceReduceSingleTileKernelINS2_10policy_hubIjyN4cuda3std3__44plusIvEEE10Policy1000EPhPjyS9_jjNS7_10__identityEEEvT0_T1_T2_T3_T4_T6__param_2];
	ld.param.u32 	%r102, [_ZN3cub18CUB_300001_SM_10006detail6reduce28DeviceReduceSingleTileKernelINS2_10policy_hubIjyN4cuda3std3__44plusIvEEE10Policy1000EPhPjyS9_jjNS7_10__identityEEEvT0_T1_T2_T3_T4_T6__param_4];
	cvta.to.global.u64 	%rd1, %rd33;
	setp.ne.s64 	%p1, %rd32, 0;
	@%p1 bra 	$L__BB5_3;
	mov.u32 	%r502, %tid.x;
	setp.ne.s32 	%p66, %r502, 0;
	@%p66 bra 	$L__BB5_74;
	st.global.u32 	[%rd1], %r102;
	bra.uni 	$L__BB5_74;
$L__BB5_3:
	and.b64  	%rd34, %rd31, 3;
	setp.ne.s64 	%p2, %rd34, 0;
	@%p2 bra 	$L__BB5_38;
	setp.gt.u64 	%p34, %rd32, 4095;
	@%p34 bra 	$L__BB5_22;
	cvt.u32.u64 	%r1, %rd32;
	mov.u32 	%r2, %tid.x;
	setp.ge.u32 	%p46, %r2, %r1;
	mov.b32 	%r513, 0;
	mov.u32 	%r508, %r2;
	@%p46 bra 	$L__BB5_7;
	cvt.u64.u32 	%rd109, %r2;
	add.s64 	%rd108, %rd31, %rd109;
	// begin inline asm
	{   .reg .u8 datum;    ld.global.nc.u8 datum, [%rd108];    cvt.u16.u8 %rs103, datum;}
	// end inline asm
	and.b16  	%rs104, %rs103, 255;
	cvt.u32.u16 	%r513, %rs104;
	add.s32 	%r508, %r2, 256;
$L__BB5_7:
	setp.ge.u32 	%p47, %r508, %r1;
	@%p47 bra 	$L__BB5_13;
	not.b32 	%r409, %r508;
	add.s32 	%r7, %r409, %r1;
	and.b32  	%r410, %r7, 768;
	setp.eq.s32 	%p48, %r410, 768;
	@%p48 bra 	$L__BB5_11;
	cvt.u64.u32 	%rd110, %r508;
	add.s64 	%rd117, %rd31, %rd110;
	shr.u32 	%r411, %r7, 8;
	add.s32 	%r412, %r411, 1;
	and.b32  	%r413, %r412, 3;
	neg.s32 	%r505, %r413;
$L__BB5_10:
	.pragma "nounroll";
	// begin inline asm
	{   .reg .u8 datum;    ld.global.nc.u8 datum, [%rd117];    cvt.u16.u8 %rs105, datum;}
	// end inline asm
	and.b16  	%rs106, %rs105, 255;
	cvt.u32.u16 	%r414, %rs106;
	add.s32 	%r513, %r513, %r414;
	add.s32 	%r508, %r508, 256;
	add.s64 	%rd117, %rd117, 256;
	add.s32 	%r505, %r505, 1;
	setp.ne.s32 	%p49, %r505, 0;
	@%p49 bra 	$L__BB5_10;
$L__BB5_11:
	setp.lt.u32 	%p50, %r7, 768;
	@%p50 bra 	$L__BB5_13;
$L__BB5_12:
	cvt.s64.s32 	%rd116, %r508;
	add.s64 	%rd112, %rd31, %rd116;
	// begin inline asm
	{   .reg .u8 datum;    ld.global.nc.u8 datum, [%rd112];    cvt.u16.u8 %rs107, datum;}
	// end inline asm
	and.b16  	%rs111, %rs107, 255;
	cvt.u32.u16 	%r415, %rs111;
	add.s32 	%r416, %r513, %r415;
	add.s64 	%rd113, %rd112, 256;
	// begin inline asm
	{   .reg .u8 datum;    ld.global.nc.u8 datum, [%rd113];    cvt.u16.u8 %rs108, datum;}
	// end inline asm
	and.b16  	%rs112, %rs108, 255;
	cvt.u32.u16 	%r417, %rs112;
	add.s32 	%r418, %r416, %r417;
	add.s64 	%rd114, %rd112, 512;
	// begin inline asm
	{   .reg .u8 datum;    ld.global.nc.u8 datum, [%rd114];    cvt.u16.u8 %rs109, datum;}
	// end inline asm
	and.b16  	%rs113, %rs109, 255;
	cvt.u32.u16 	%r419, %rs113;
	add.s32 	%r420, %r418, %r419;
	add.s64 	%rd115, %rd112, 768;
	// begin inline asm
	{   .reg .u8 datum;    ld.global.nc.u8 datum, [%rd115];    cvt.u16.u8 %rs110, datum;}
	// end inline asm
	and.b16  	%rs114, %rs110, 255;
	cvt.u32.u16 	%r421, %rs114;
	add.s32 	%r513, %r420, %r421;
	add.s32 	%r508, %r508, 1024;
	setp.lt.s32 	%p51, %r508, %r1;
	@%p51 bra 	$L__BB5_12;
$L__BB5_13:
	setp.lt.u64 	%p52, %rd32, 256;
	@%p52 bra 	$L__BB5_18;
	// begin inline asm
	mov.u32 %r481, %laneid;
	// end inline asm
	mov.b32 	%r482, -1;
	redux.sync.add.u32 %r547, %r513, %r482;
	setp.ne.s32 	%p63, %r481, 0;
	@%p63 bra 	$L__BB5_16;
	shr.u32 	%r483, %r2, 3;
	and.b32  	%r484, %r483, 124;
	mov.u32 	%r485, _ZZN3cub18CUB_300001_SM_10006detail6reduce28DeviceReduceSingleTileKernelINS2_10policy_hubIjyN4cuda3std3__44plusIvEEE10Policy1000EPhPjyS9_jjNS7_10__identityEEEvT0_T1_T2_T3_T4_T6_E12temp_storage;
	add.s32 	%r486, %r485, %r484;
	st.shared.u32 	[%r486+8], %r547;
$L__BB5_16:
	bar.sync 	0;
	setp.ne.s32 	%p64, %r2, 0;
	@%p64 bra 	$L__BB5_72;
	ld.shared.u32 	%r487, [_ZZN3cub18CUB_300001_SM_10006detail6reduce28DeviceReduceSingleTileKernelINS2_10policy_hubIjyN4cuda3std3__44plusIvEEE10Policy1000EPhPjyS9_jjNS7_10__identityEEEvT0_T1_T2_T3_T4_T6_E12temp_storage+12];
	add.s32 	%r488, %r487, %r547;
	ld.shared.u32 	%r489, [_ZZN3cub18CUB_300001_SM_10006detail6reduce28DeviceReduceSingleTileKernelINS2_10policy_hubIjyN4cuda3std3__44plusIvEEE10Policy1000EPhPjyS9_jjNS7_10__identityEEEvT0_T1_T2_T3_T4_T6_E12temp_storage+16];
	add.s32 	%r490, %r488, %r489;
	ld.shared.u32 	%r491, [_ZZN3cub18CUB_300001_SM_10006detail6reduce28DeviceReduceSingleTileKernelINS2_10policy_hubIjyN4cuda3std3__44plusIvEEE10Policy1000EPhPjyS9_jjNS7_10__identityEEEvT0_T1_T2_T3_T4_T6_E12temp_storage+20];
	add.s32 	%r492, %r490, %r491;
	ld.shared.u32 	%r493, [_ZZN3cub18CUB_300001_SM_10006detail6reduce28DeviceReduceSingleTileKernelINS2_10policy_hubIjyN4cuda3std3__44plusIvEEE10Policy1000EPhPjyS9_jjNS7_10__identityEEEvT0_T1_T2_T3_T4_T6_E12temp_storage+24];
	add.s32 	%r494, %r492, %r493;
	ld.shared.u32 	%r495, [_ZZN3cub18CUB_300001_SM_10006detail6reduce28DeviceReduceSingleTileKernelINS2_10policy_hubIjyN4cuda3std3__44plusIvEEE10Policy1000EPhPjyS9_jjNS7_10__identityEEEvT0_T1_T2_T3_T4_T6_E12temp_storage+28];
	add.s32 	%r496, %r494, %r495;
	ld.shared.u32 	%r497, [_ZZN3cub18CUB_300001_SM_10006detail6reduce28DeviceReduceSingleTileKernelINS2_10policy_hubIjyN4cuda3std3__44plusIvEEE10Policy1000EPhPjyS9_jjNS7_10__identityEEEvT0_T1_T2_T3_T4_T6_E12temp_storage+32];
	add.s32 	%r498, %r496, %r497;
	ld.shared.u32 	%r499, [_ZZN3cub18CUB_300001_SM_10006detail6reduce28DeviceReduceSingleTileKernelINS2_10policy_hubIjyN4cuda3std3__44plusIvEEE10Policy1000EPhPjyS9_jjNS7_10__identityEEEvT0_T1_T2_T3_T4_T6_E12temp_storage+36];
	add.s32 	%r547, %r498, %r499;
	bra.uni 	$L__BB5_72;
$L__BB5_18:
	// begin inline asm
	mov.u32 %r422, %laneid;
	// end inline asm
	and.b32  	%r453, %r2, 992;
	add.s32 	%r454, %r453, 32;
	setp.gt.u32 	%p53, %r454, %r1;
	not.b32 	%r455, %r453;
	add.s32 	%r456, %r1, %r455;
	selp.b32 	%r450, %r456, 31, %p53;
	mov.b32 	%r425, 1;
	mov.b32 	%r452, -1;
	// begin inline asm
	{  .reg .u32 r0;  .reg .pred p;  shfl.sync.down.b32 r0|p, %r513, %r425, %r450, %r452;  @p add.u32 r0, r0, %r513;  mov.u32 %r423, r0;}
	// end inline asm
	mov.b32 	%r431, 2;
	// begin inline asm
	{  .reg .u32 r0;  .reg .pred p;  shfl.sync.down.b32 r0|p, %r423, %r431, %r450, %r452;  @p add.u32 r0, r0, %r423;  mov.u32 %r429, r0;}
	// end inline asm
	mov.b32 	%r437, 4;
	// begin inline asm
	{  .reg .u32 r0;  .reg .pred p;  shfl.sync.down.b32 r0|p, %r429, %r437, %r450, %r452;  @p add.u32 r0, r0, %r429;  mov.u32 %r435, r0;}
	// end inline asm
	mov.b32 	%r443, 8;
	// begin inline asm
	{  .reg .u32 r0;  .reg .pred p;  shfl.sync.down.b32 r0|p, %r435, %r443, %r450, %r452;  @p add.u32 r0, r0, %r435;  mov.u32 %r441, r0;}
	// end inline asm
	mov.b32 	%r449, 16;
	// begin inline asm
	{  .reg .u32 r0;  .reg .pred p;  shfl.sync.down.b32 r0|p, %r441, %r449, %r450, %r452;  @p add.u32 r0, r0, %r441;  mov.u32 %r547, r0;}
	// end inline asm
	setp.ne.s32 	%p54, %r422, 0;
	@%p54 bra 	$L__BB5_20;
	shr.u32 	%r457, %r2, 3;
	and.b32  	%r458, %r457, 124;
	mov.u32 	%r459, _ZZN3cub18CUB_300001_SM_10006detail6reduce28DeviceReduceSingleTileKernelINS2_10policy_hubIjyN4cuda3std3__44plusIvEEE10Policy1000EPhPjyS9_jjNS7_10__identityEEEvT0_T1_T2_T3_T4_T6_E12temp_storage;
	add.s32 	%r460, %r459, %r458;
	st.shared.u32 	[%r460+8], %r547;
$L__BB5_20:
	bar.sync 	0;
	setp.ne.s32 	%p55, %r2, 0;
	@%p55 bra 	$L__BB5_72;
	setp.gt.u64 	%p56, %rd32, 32;
	ld.shared.u32 	%r461, [_ZZN3cub18CUB_300001_SM_10006detail6reduce28DeviceReduceSingleTileKernelINS2_10policy_hubIjyN4cuda3std3__44plusIvEEE10Policy1000EPhPjyS9_jjNS7_10__identityEEEvT0_T1_T2_T3_T4_T6_E12temp_storage+12];
	selp.b32 	%r462, %r461, 0, %p56;
	add.s32 	%r463, %r462, %r547;
	setp.gt.u64 	%p57, %rd32, 64;
	ld.shared.u32 	%r464, [_ZZN3cub18CUB_300001_SM_10006detail6reduce28DeviceReduceSingleTileKernelINS2_10policy_hubIjyN4cuda3std3__44plusIvEEE10Policy1000EPhPjyS9_jjNS7_10__identityEEEvT0_T1_T2_T3_T4_T6_E12temp_storage+16];
	selp.b32 	%r465, %r464, 0, %p57;
	add.s32 	%r466, %r463, %r465;
	setp.gt.u64 	%p58, %rd32, 96;
	ld.shared.u32 	%r467, [_ZZN3cub18CUB_300001_SM_10006detail6reduce28DeviceReduceSingleTileKernelINS2_10policy_hubIjyN4cuda3std3__44plusIvEEE10Policy1000EPhPjyS9_jjNS7_10__identityEEEvT0_T1_T2_T3_T4_T6_E12temp_storage+20];
	selp.b32 	%r468, %r467, 0, %p58;
	add.s32 	%r469, %r466, %r468;
	setp.gt.u64 	%p59, %rd32, 128;
	ld.shared.u32 	%r470, [_ZZN3cub18CUB_300001_SM_10006detail6reduce28DeviceReduceSingleTileKernelINS2_10policy_hubIjyN4cuda3std3__44plusIvEEE10Policy1000EPhPjyS9_jjNS7_10__identityEEEvT0_T1_T2_T3_T4_T6_E12temp_storage+24];
	selp.b32 	%r471, %r470, 0, %p59;
	add.s32 	%r472, %r469, %r471;
	setp.gt.u64 	%p60, %rd32, 160;
	ld.shared.u32 	%r473, [_ZZN3cub18CUB_300001_SM_10006detail6reduce28DeviceReduceSingleTileKernelINS2_10policy_hubIjyN4cuda3std3__44plusIvEEE10Policy1000EPhPjyS9_jjNS7_10__identityEEEvT0_T1_T2_T3_T4_T6_E12temp_storage+28];
	selp.b32 	%r474, %r473, 0, %p60;
	add.s32 	%r475, %r472, %r474;
	setp.gt.u64 	%p61, %rd32, 192;
	ld.shared.u32 	%r476, [_ZZN3cub18CUB_300001_SM_10006detail6reduce28DeviceReduceSingleTileKernelINS2_10policy_hubIjyN4cuda3std3__44plusIvEEE10Policy1000EPhPjyS9_jjNS7_10__identityEEEvT0_T1_T2_T3_T4_T6_E12temp_storage+32];
	selp.b32 	%r477, %r476, 0, %p61;
	add.s32 	%r478, %r475, %r477;
	setp.gt.u64 	%p62, %rd32, 224;
	ld.shared.u32 	%r479, [_ZZN3cub18CUB_300001_SM_10006detail6reduce28DeviceReduceSingleTileKernelINS2_10policy_hubIjyN4cuda3std3__44plusIvEEE10Policy1000EPhPjyS9_jjNS7_10__identityEEEvT0_T1_T2_T3_T4_T6_E12temp_storage+36];
	selp.b32 	%r480, %r479, 0, %p62;
	add.s32 	%r547, %r478, %r480;
	bra.uni 	$L__BB5_72;
$L__BB5_22:
	mov.u32 	%r27, %tid.x;
	shl.b32 	%r287, %r27, 2;
	cvt.u64.u32 	%rd92, %r287;
	add.s64 	%rd87, %rd31, %rd92;
	// begin inline asm
	ld.global.nc.u32 %r283, [%rd87];
	// end inline asm
	shr.u32 	%r288, %r283, 8;
	shr.u32 	%r289, %r283, 16;
	shr.u32 	%r290, %r283, 24;
	add.s64 	%rd88, %rd87, 1024;
	// begin inline asm
	ld.global.nc.u32 %r284, [%rd88];
	// end inline asm
	shr.u32 	%r291, %r284, 8;
	shr.u32 	%r292, %r284, 16;
	shr.u32 	%r293, %r284, 24;
	add.s64 	%rd89, %rd87, 2048;
	// begin inline asm
	ld.global.nc.u32 %r285, [%rd89];
	// end inline asm
	shr.u32 	%r294, %r285, 8;
	shr.u32 	%r295, %r285, 16;
	shr.u32 	%r296, %r285, 24;
	add.s64 	%rd90, %rd87, 3072;
	// begin inline asm
	ld.global.nc.u32 %r286, [%rd90];
	// end inline asm
	shr.u32 	%r297, %r286, 8;
	shr.u32 	%r298, %r286, 16;
	shr.u32 	%r299, %r286, 24;
	and.b32  	%r300, %r283, 255;
	and.b32  	%r301, %r288, 255;
	and.b32  	%r302, %r289, 255;
	and.b32  	%r303, %r284, 255;
	and.b32  	%r304, %r291, 255;
	and.b32  	%r305, %r292, 255;
	and.b32  	%r306, %r285, 255;
	and.b32  	%r307, %r294, 255;
	and.b32  	%r308, %r295, 255;
	and.b32  	%r309, %r286, 255;
	and.b32  	%r310, %r297, 255;
	and.b32  	%r311, %r298, 255;
	add.s32 	%r312, %r301, %r300;
	add.s32 	%r313, %r302, %r312;
	add.s32 	%r314, %r290, %r313;
	add.s32 	%r315, %r303, %r314;
	add.s32 	%r316, %r304, %r315;
	add.s32 	%r317, %r305, %r316;
	add.s32 	%r318, %r293, %r317;
	add.s32 	%r319, %r306, %r318;
	add.s32 	%r320, %r307, %r319;
	add.s32 	%r321, %r308, %r320;
	add.s32 	%r322, %r296, %r321;
	add.s32 	%r323, %r309, %r322;
	add.s32 	%r324, %r310, %r323;
	add.s32 	%r325, %r311, %r324;
	add.s32 	%r524, %r299, %r325;
	add.s64 	%rd6, %rd32, -4096;
	setp.lt.u64 	%p35, %rd6, 4096;
	mov.b64 	%rd119, 4096;
	@%p35 bra 	$L__BB5_26;
	mov.b64 	%rd119, 4096;
$L__BB5_24:
	add.s64 	%rd94, %rd87, %rd119;
	// begin inline asm
	ld.global.nc.u32 %r326, [%rd94];
	// end inline asm
	shr.u32 	%r330, %r326, 8;
	shr.u32 	%r331, %r326, 16;
	shr.u32 	%r332, %r326, 24;
	add.s64 	%rd95, %rd94, 1024;
	// begin inline asm
	ld.global.nc.u32 %r327, [%rd95];
	// end inline asm
	shr.u32 	%r333, %r327, 8;
	shr.u32 	%r334, %r327, 16;
	shr.u32 	%r335, %r327, 24;
	add.s64 	%rd96, %rd94, 2048;
	// begin inline asm
	ld.global.nc.u32 %r328, [%rd96];
	// end inline asm
	shr.u32 	%r336, %r328, 8;
	shr.u32 	%r337, %r328, 16;
	shr.u32 	%r338, %r328, 24;
	add.s64 	%rd97, %rd94, 3072;
	// begin inline asm
	ld.global.nc.u32 %r329, [%rd97];
	// end inline asm
	shr.u32 	%r339, %r329, 8;
	shr.u32 	%r340, %r329, 16;
	shr.u32 	%r341, %r329, 24;
	and.b32  	%r342, %r326, 255;
	and.b32  	%r343, %r330, 255;
	and.b32  	%r344, %r331, 255;
	and.b32  	%r345, %r327, 255;
	and.b32  	%r346, %r333, 255;
	and.b32  	%r347, %r334, 255;
	and.b32  	%r348, %r328, 255;
	and.b32  	%r349, %r336, 255;
	and.b32  	%r350, %r337, 255;
	and.b32  	%r351, %r329, 255;
	and.b32  	%r352, %r339, 255;
	and.b32  	%r353, %r340, 255;
	add.s32 	%r354, %r342, %r524;
	add.s32 	%r355, %r343, %r354;
	add.s32 	%r356, %r344, %r355;
	add.s32 	%r357, %r332, %r356;
	add.s32 	%r358, %r345, %r357;
	add.s32 	%r359, %r346, %r358;
	add.s32 	%r360, %r347, %r359;
	add.s32 	%r361, %r335, %r360;
	add.s32 	%r362, %r348, %r361;
	add.s32 	%r363, %r349, %r362;
	add.s32 	%r364, %r350, %r363;
	add.s32 	%r365, %r338, %r364;
	add.s32 	%r366, %r351, %r365;
	add.s32 	%r367, %r352, %r366;
	add.s32 	%r368, %r353, %r367;
	add.s32 	%r524, %r341, %r368;
	sub.s64 	%rd98, %rd32, %rd119;
	setp.lt.u64 	%p36, %rd98, 4096;
	@%p36 bra 	$L__BB5_34;
	add.s64 	%rd119, %rd119, 4096;
	setp.le.u64 	%p37, %rd119, %rd6;
	@%p37 bra 	$L__BB5_24;
$L__BB5_26:
	setp.le.u64 	%p38, %rd32, %rd119;
	@%p38 bra 	$L__BB5_34;
	cvt.u32.u64 	%r369, %rd119;
	cvt.u32.u64 	%r370, %rd32;
	sub.s32 	%r32, %r370, %r369;
	setp.ge.s32 	%p39, %r27, %r32;
	@%p39 bra 	$L__BB5_34;
	not.b32 	%r373, %r27;
	add.s32 	%r374, %r373, %r370;
	sub.s32 	%r33, %r374, %r369;
	and.b32  	%r376, %r33, 768;
	setp.eq.s32 	%p40, %r376, 768;
	mov.u32 	%r519, %r27;
	@%p40 bra 	$L__BB5_31;
	cvt.u64.u32 	%rd99, %r27;
	add.s64 	%rd100, %rd119, %rd99;
	add.s64 	%rd120, %rd31, %rd100;
	shr.u32 	%r377, %r33, 8;
	add.s32 	%r378, %r377, 1;
	and.b32  	%r379, %r378, 3;
	neg.s32 	%r516, %r379;
	mov.u32 	%r519, %r27;
$L__BB5_30:
	.pragma "nounroll";
	// begin inline asm
	{   .reg .u8 datum;    ld.global.nc.u8 datum, [%rd120];    cvt.u16.u8 %rs93, datum;}
	// end inline asm
	and.b16  	%rs94, %rs93, 255;
	cvt.u32.u16 	%r380, %rs94;
	add.s32 	%r524, %r524, %r380;
	add.s32 	%r519, %r519, 256;
	add.s64 	%rd120, %rd120, 256;
	add.s32 	%r516, %r516, 1;
	setp.ne.s32 	%p41, %r516, 0;
	@%p41 bra 	$L__BB5_30;
$L__BB5_31:
	setp.lt.u32 	%p42, %r33, 768;
	@%p42 bra 	$L__BB5_34;
	cvt.u64.u32 	%rd102, %r519;
	add.s64 	%rd103, %rd119, %rd102;
	add.s64 	%rd121, %rd31, %rd103;
$L__BB5_33:
	// begin inline asm
	{   .reg .u8 datum;    ld.global.nc.u8 datum, [%rd121];    cvt.u16.u8 %rs95, datum;}
	// end inline asm
	and.b16  	%rs99, %rs95, 255;
	cvt.u32.u16 	%r381, %rs99;
	add.s32 	%r382, %r524, %r381;
	add.s64 	%rd105, %rd121, 256;
	// begin inline asm
	{   .reg .u8 datum;    ld.global.nc.u8 datum, [%rd105];    cvt.u16.u8 %rs96, datum;}
	// end inline asm
	and.b16  	%rs100, %rs96, 255;
	cvt.u32.u16 	%r383, %rs100;
	add.s32 	%r384, %r382, %r383;
	add.s64 	%rd106, %rd121, 512;
	// begin inline asm
	{   .reg .u8 datum;    ld.global.nc.u8 datum, [%rd106];    cvt.u16.u8 %rs97, datum;}
	// end inline asm
	and.b16  	%rs101, %rs97, 255;
	cvt.u32.u16 	%r385, %rs101;
	add.s32 	%r386, %r384, %r385;
	add.s64 	%rd107, %rd121, 768;
	// begin inline asm
	{   .reg .u8 datum;    ld.global.nc.u8 datum, [%rd107];    cvt.u16.u8 %rs98, datum;}
	// end inline asm
	and.b16  	%rs102, %rs98, 255;
	cvt.u32.u16 	%r387, %rs102;
	add.s32 	%r524, %r386, %r387;
	add.s32 	%r519, %r519, 1024;
	add.s64 	%rd121, %rd121, 1024;
	setp.lt.s32 	%p43, %r519, %r32;
	@%p43 bra 	$L__BB5_33;
$L__BB5_34:
	// begin inline asm
	mov.u32 %r388, %laneid;
	// end inline asm
	mov.b32 	%r389, -1;
	redux.sync.add.u32 %r547, %r524, %r389;
	setp.ne.s32 	%p44, %r388, 0;
	@%p44 bra 	$L__BB5_36;
	shr.u32 	%r390, %r27, 3;
	and.b32  	%r391, %r390, 124;
	mov.u32 	%r392, _ZZN3cub18CUB_300001_SM_10006detail6reduce28DeviceReduceSingleTileKernelINS2_10policy_hubIjyN4cuda3std3__44plusIvEEE10Policy1000EPhPjyS9_jjNS7_10__identityEEEvT0_T1_T2_T3_T4_T6_E12temp_storage;
	add.s32 	%r393, %r392, %r391;
	st.shared.u32 	[%r393+8], %r547;
$L__BB5_36:
	bar.sync 	0;
	setp.ne.s32 	%p45, %r27, 0;
	@%p45 bra 	$L__BB5_72;
	ld.shared.u32 	%r394, [_ZZN3cub18CUB_300001_SM_10006detail6reduce28DeviceReduceSingleTileKernelINS2_10policy_hubIjyN4cuda3std3__44plusIvEEE10Policy1000EPhPjyS9_jjNS7_10__identityEEEvT0_T1_T2_T3_T4_T6_E12temp_storage+12];
	add.s32 	%r395, %r394, %r547;
	ld.shared.u32 	%r396, [_ZZN3cub18CUB_300001_SM_10006detail6reduce28DeviceReduceSingleTileKernelINS2_10policy_hubIjyN4cuda3std3__44plusIvEEE10Policy1000EPhPjyS9_jjNS7_10__identityEEEvT0_T1_T2_T3_T4_T6_E12temp_storage+16];
	add.s32 	%r397, %r395, %r396;
	ld.shared.u32 	%r398, [_ZZN3cub18CUB_300001_SM_10006detail6reduce28DeviceReduceSingleTileKernelINS2_10policy_hubIjyN4cuda3std3__44plusIvEEE10Policy1000EPhPjyS9_jjNS7_10__identityEEEvT0_T1_T2_T3_T4_T6_E12temp_storage+20];
	add.s32 	%r399, %r397, %r398;
	ld.shared.u32 	%r400, [_ZZN3cub18CUB_300001_SM_10006detail6reduce28DeviceReduceSingleTileKernelINS2_10policy_hubIjyN4cuda3std3__44plusIvEEE10Policy1000EPhPjyS9_jjNS7_10__identityEEEvT0_T1_T2_T3_T4_T6_E12temp_storage+24];
	add.s32 	%r401, %r399, %r400;
	ld.shared.u32 	%r402, [_ZZN3cub18CUB_300001_SM_10006detail6reduce28DeviceReduceSingleTileKernelINS2_10policy_hubIjyN4cuda3std3__44plusIvEEE10Policy1000EPhPjyS9_jjNS7_10__identityEEEvT0_T1_T2_T3_T4_T6_E12temp_storage+28];
	add.s32 	%r403, %r401, %r402;
	ld.shared.u32 	%r404, [_ZZN3cub18CUB_300001_SM_10006detail6reduce28DeviceReduceSingleTileKernelINS2_10policy_hubIjyN4cuda3std3__44plusIvEEE10Policy1000EPhPjyS9_jjNS7_10__identityEEEvT0_T1_T2_T3_T4_T6_E12temp_storage+32];
	add.s32 	%r405, %r403, %r404;
	ld.shared.u32 	%r406, [_ZZN3cub18CUB_300001_SM_10006detail6reduce28DeviceReduceSingleTileKernelINS2_10policy_hubIjyN4cuda3std3__44plusIvEEE10Policy1000EPhPjyS9_jjNS7_10__identityEEEvT0_T1_T2_T3_T4_T6_E12temp_storage+36];
	add.s32 	%r547, %r405, %r406;
	bra.uni 	$L__BB5_72;
$L__BB5_38:
	setp.gt.u64 	%p3, %rd32, 4095;
	@%p3 bra 	$L__BB5_56;
	cvt.u32.u64 	%r51, %rd32;
	mov.u32 	%r52, %tid.x;
	setp.ge.u32 	%p15, %r52, %r51;
	mov.b32 	%r535, 0;
	mov.u32 	%r530, %r52;
	@%p15 bra 	$L__BB5_41;
	cvt.u64.u32 	%rd79, %r52;
	add.s64 	%rd78, %rd31, %rd79;
	// begin inline asm
	{   .reg .u8 datum;    ld.global.nc.u8 datum, [%rd78];    cvt.u16.u8 %rs81, datum;}
	// end inline asm
	and.b16  	%rs82, %rs81, 255;
	cvt.u32.u16 	%r535, %rs82;
	add.s32 	%r530, %r52, 256;
$L__BB5_41:
	setp.ge.u32 	%p16, %r530, %r51;
	@%p16 bra 	$L__BB5_47;
	not.b32 	%r192, %r530;
	add.s32 	%r57, %r192, %r51;
	and.b32  	%r193, %r57, 768;
	setp.eq.s32 	%p17, %r193, 768;
	@%p17 bra 	$L__BB5_45;
	cvt.u64.u32 	%rd80, %r530;
	add.s64 	%rd122, %rd31, %rd80;
	shr.u32 	%r194, %r57, 8;
	add.s32 	%r195, %r194, 1;
	and.b32  	%r196, %r195, 3;
	neg.s32 	%r527, %r196;
$L__BB5_44:
	.pragma "nounroll";
	// begin inline asm
	{   .reg .u8 datum;    ld.global.nc.u8 datum, [%rd122];    cvt.u16.u8 %rs83, datum;}
	// end inline asm
	and.b16  	%rs84, %rs83, 255;
	cvt.u32.u16 	%r197, %rs84;
	add.s32 	%r535, %r535, %r197;
	add.s32 	%r530, %r530, 256;
	add.s64 	%rd122, %rd122, 256;
	add.s32 	%r527, %r527, 1;
	setp.ne.s32 	%p18, %r527, 0;
	@%p18 bra 	$L__BB5_44;
$L__BB5_45:
	setp.lt.u32 	%p19, %r57, 768;
	@%p19 bra 	$L__BB5_47;
$L__BB5_46:
	cvt.s64.s32 	%rd86, %r530;
	add.s64 	%rd82, %rd31, %rd86;
	// begin inline asm
	{   .reg .u8 datum;    ld.global.nc.u8 datum, [%rd82];    cvt.u16.u8 %rs85, datum;}
	// end inline asm
	and.b16  	%rs89, %rs85, 255;
	cvt.u32.u16 	%r198, %rs89;
	add.s32 	%r199, %r535, %r198;
	add.s64 	%rd83, %rd82, 256;
	// begin inline asm
	{   .reg .u8 datum;    ld.global.nc.u8 datum, [%rd83];    cvt.u16.u8 %rs86, datum;}
	// end inline asm
	and.b16  	%rs90, %rs86, 255;
	cvt.u32.u16 	%r200, %rs90;
	add.s32 	%r201, %r199, %r200;
	add.s64 	%rd84, %rd82, 512;
	// begin inline asm
	{   .reg .u8 datum;    ld.global.nc.u8 datum, [%rd84];    cvt.u16.u8 %rs87, datum;}
	// end inline asm
	and.b16  	%rs91, %rs87, 255;
	cvt.u32.u16 	%r202, %rs91;
	add.s32 	%r203, %r201, %r202;
	add.s64 	%rd85, %rd82, 768;
	// begin inline asm
	{   .reg .u8 datum;    ld.global.nc.u8 datum, [%rd85];    cvt.u16.u8 %rs88, datum;}
	// end inline asm
	and.b16  	%rs92, %rs88, 255;
	cvt.u32.u16 	%r204, %rs92;
	add.s32 	%r535, %r203, %r204;
	add.s32 	%r530, %r530, 1024;
	setp.lt.s32 	%p20, %r530, %r51;
	@%p20 bra 	$L__BB5_46;
$L__BB5_47:
	setp.lt.u64 	%p21, %rd32, 256;
	@%p21 bra 	$L__BB5_52;
	// begin inline asm
	mov.u32 %r264, %laneid;
	// end inline asm
	mov.b32 	%r265, -1;
	redux.sync.add.u32 %r547, %r535, %r265;
	setp.ne.s32 	%p32, %r264, 0;
	@%p32 bra 	$L__BB5_50;
	shr.u32 	%r266, %r52, 3;
	and.b32  	%r267, %r266, 124;
	mov.u32 	%r268, _ZZN3cub18CUB_300001_SM_10006detail6reduce28DeviceReduceSingleTileKernelINS2_10policy_hubIjyN4cuda3std3__44plusIvEEE10Policy1000EPhPjyS9_jjNS7_10__identityEEEvT0_T1_T2_T3_T4_T6_E12temp_storage;
	add.s32 	%r269, %r268, %r267;
	st.shared.u32 	[%r269+8], %r547;
$L__BB5_50:
	bar.sync 	0;
	setp.ne.s32 	%p33, %r52, 0;
	@%p33 bra 	$L__BB5_72;
	ld.shared.u32 	%r270, [_ZZN3cub18CUB_300001_SM_10006detail6reduce28DeviceReduceSingleTileKernelINS2_10policy_hubIjyN4cuda3std3__44plusIvEEE10Policy1000EPhPjyS9_jjNS7_10__identityEEEvT0_T1_T2_T3_T4_T6_E12temp_storage+12];
	add.s32 	%r271, %r270, %r547;
	ld.shared.u32 	%r272, [_ZZN3cub18CUB_300001_SM_10006detail6reduce28DeviceReduceSingleTileKernelINS2_10policy_hubIjyN4cuda3std3__44plusIvEEE10Policy1000EPhPjyS9_jjNS7_10__identityEEEvT0_T1_T2_T3_T4_T6_E12temp_storage+16];
	add.s32 	%r273, %r271, %r272;
	ld.shared.u32 	%r274, [_ZZN3cub18CUB_300001_SM_10006detail6reduce28DeviceReduceSingleTileKernelINS2_10policy_hubIjyN4cuda3std3__44plusIvEEE10Policy1000EPhPjyS9_jjNS7_10__identityEEEvT0_T1_T2_T3_T4_T6_E12temp_storage+20];
	add.s32 	%r275, %r273, %r274;
	ld.shared.u32 	%r276, [_ZZN3cub18CUB_300001_SM_10006detail6reduce28DeviceReduceSingleTileKernelINS2_10policy_hubIjyN4cuda3std3__44plusIvEEE10Policy1000EPhPjyS9_jjNS7_10__identityEEEvT0_T1_T2_T3_T4_T6_E12temp_storage+24];
	add.s32 	%r277, %r275, %r276;
	ld.shared.u32 	%r278, [_ZZN3cub18CUB_300001_SM_10006detail6reduce28DeviceReduceSingleTileKernelINS2_10policy_hubIjyN4cuda3std3__44plusIvEEE10Policy1000EPhPjyS9_jjNS7_10__identityEEEvT0_T1_T2_T3_T4_T6_E12temp_storage+28];
	add.s32 	%r279, %r277, %r278;
	ld.shared.u32 	%r280, [_ZZN3cub18CUB_300001_SM_10006detail6reduce28DeviceReduceSingleTileKernelINS2_10policy_hubIjyN4cuda3std3__44plusIvEEE10Policy1000EPhPjyS9_jjNS7_10__identityEEEvT0_T1_T2_T3_T4_T6_E12temp_storage+32];
	add.s32 	%r281, %r279, %r280;
	ld.shared.u32 	%r282, [_ZZN3cub18CUB_300001_SM_10006detail6reduce28DeviceReduceSingleTileKernelINS2_10policy_hubIjyN4cuda3std3__44plusIvEEE10Policy1000EPhPjyS9_jjNS7_10__identityEEEvT0_T1_T2_T3_T4_T6_E12temp_storage+36];
	add.s32 	%r547, %r281, %r282;
	bra.uni 	$L__BB5_72;
$L__BB5_52:
	// begin inline asm
	mov.u32 %r205, %laneid;
	// end inline asm
	and.b32  	%r236, %r52, 992;
	add.s32 	%r237, %r236, 32;
	setp.gt.u32 	%p22, %r237, %r51;
	not.b32 	%r238, %r236;
	add.s32 	%r239, %r51, %r238;
	selp.b32 	%r233, %r239, 31, %p22;
	mov.b32 	%r208, 1;
	mov.b32 	%r235, -1;
	// begin inline asm
	{  .reg .u32 r0;  .reg .pred p;  shfl.sync.down.b32 r0|p, %r535, %r208, %r233, %r235;  @p add.u32 r0, r0, %r535;  mov.u32 %r206, r0;}
	// end inline asm
	mov.b32 	%r214, 2;
	// begin inline asm
	{  .reg .u32 r0;  .reg .pred p;  shfl.sync.down.b32 r0|p, %r206, %r214, %r233, %r235;  @p add.u32 r0, r0, %r206;  mov.u32 %r212, r0;}
	// end inline asm
	mov.b32 	%r220, 4;
	// begin inline asm
	{  .reg .u32 r0;  .reg .pred p;  shfl.sync.down.b32 r0|p, %r212, %r220, %r233, %r235;  @p add.u32 r0, r0, %r212;  mov.u32 %r218, r0;}
	// end inline asm
	mov.b32 	%r226, 8;
	// begin inline asm
	{  .reg .u32 r0;  .reg .pred p;  shfl.sync.down.b32 r0|p, %r218, %r226, %r233, %r235;  @p add.u32 r0, r0, %r218;  mov.u32 %r224, r0;}
	// end inline asm
	mov.b32 	%r232, 16;
	// begin inline asm
	{  .reg .u32 r0;  .reg .pred p;  shfl.sync.down.b32 r0|p, %r224, %r232, %r233, %r235;  @p add.u32 r0, r0, %r224;  mov.u32 %r547, r0;}
	// end inline asm
	setp.ne.s32 	%p23, %r205, 0;
	@%p23 bra 	$L__BB5_54;
	shr.u32 	%r240, %r52, 3;
	and.b32  	%r241, %r240, 124;
	mov.u32 	%r242, _ZZN3cub18CUB_300001_SM_10006detail6reduce28DeviceReduceSingleTileKernelINS2_10policy_hubIjyN4cuda3std3__44plusIvEEE10Policy1000EPhPjyS9_jjNS7_10__identityEEEvT0_T1_T2_T3_T4_T6_E12temp_storage;
	add.s32 	%r243, %r242, %r241;
	st.shared.u32 	[%r243+8], %r547;
$L__BB5_54:
	bar.sync 	0;
	setp.ne.s32 	%p24, %r52, 0;
	@%p24 bra 	$L__BB5_72;
	setp.gt.u64 	%p25, %rd32, 32;
	ld.shared.u32 	%r244, [_ZZN3cub18CUB_300001_SM_10006detail6reduce28DeviceReduceSingleTileKernelINS2_10policy_hubIjyN4cuda3std3__44plusIvEEE10Policy1000EPhPjyS9_jjNS7_10__identityEEEvT0_T1_T2_T3_T4_T6_E12temp_storage+12];
	selp.b32 	%r245, %r244, 0, %p25;
	add.s32 	%r246, %r245, %r547;
	setp.gt.u64 	%p26, %rd32, 64;
	ld.shared.u32 	%r247, [_ZZN3cub18CUB_300001_SM_10006detail6reduce28DeviceReduceSingleTileKernelINS2_10policy_hubIjyN4cuda3std3__44plusIvEEE10Policy1000EPhPjyS9_jjNS7_10__identityEEEvT0_T1_T2_T3_T4_T6_E12temp_storage+16];
	selp.b32 	%r248, %r247, 0, %p26;
	add.s32 	%r249, %r246, %r248;
	setp.gt.u64 	%p27, %rd32, 96;
	ld.shared.u32 	%r250, [_ZZN3cub18CUB_300001_SM_10006detail6reduce28DeviceReduceSingleTileKernelINS2_10policy_hubIjyN4cuda3std3__44plusIvEEE10Policy1000EPhPjyS9_jjNS7_10__identityEEEvT0_T1_T2_T3_T4_T6_E12temp_storage+20];
	selp.b32 	%r251, %r250, 0, %p27;
	add.s32 	%r252, %r249, %r251;
	setp.gt.u64 	%p28, %rd32, 128;
	ld.shared.u32 	%r253, [_ZZN3cub18CUB_300001_SM_10006detail6reduce28DeviceReduceSingleTileKernelINS2_10policy_hubIjyN4cuda3std3__44plusIvEEE10Policy1000EPhPjyS9_jjNS7_10__identityEEEvT0_T1_T2_T3_T4_T6_E12temp_storage+24];
	selp.b32 	%r254, %r253, 0, %p28;
	add.s32 	%r255, %r252, %r254;
	setp.gt.u64 	%p29, %rd32, 160;
	ld.shared.u32 	%r256, [_ZZN3cub18CUB_300001_SM_10006detail6reduce28DeviceReduceSingleTileKernelINS2_10policy_hubIjyN4cuda3std3__44plusIvEEE10Policy1000EPhPjyS9_jjNS7_10__identityEEEvT0_T1_T2_T3_T4_T6_E12temp_storage+28];
	selp.b32 	%r257, %r256, 0, %p29;
	add.s32 	%r258, %r255, %r257;
	setp.gt.u64 	%p30, %rd32, 192;
	ld.shared.u32 	%r259, [_ZZN3cub18CUB_300001_SM_10006detail6reduce28DeviceReduceSingleTileKernelINS2_10policy_hubIjyN4cuda3std3__44plusIvEEE10Policy1000EPhPjyS9_jjNS7_10__identityEEEvT0_T1_T2_T3_T4_T6_E12temp_storage+32];
	selp.b32 	%r260, %r259, 0, %p30;
	add.s32 	%r261, %r258, %r260;
	setp.gt.u64 	%p31, %rd32, 224;
	ld.shared.u32 	%r262, [_ZZN3cub18CUB_300001_SM_10006detail6reduce28DeviceReduceSingleTileKernelINS2_10policy_hubIjyN4cuda3std3__44plusIvEEE10Policy1000EPhPjyS9_jjNS7_10__identityEEEvT0_T1_T2_T3_T4_T6_E12temp_storage+36];
	selp.b32 	%r263, %r262, 0, %p31;
	add.s32 	%r547, %r261, %r263;
	bra.uni 	$L__BB5_72;
$L__BB5_56:
	mov.u32 	%r77, %tid.x;
	cvt.u64.u32 	%rd19, %r77;
	add.s64 	%rd35, %rd31, %rd19;
	// begin inline asm
	{   .reg .u8 datum;    ld.global.nc.u8 datum, [%rd35];    cvt.u16.u8 %rs1, datum;}
	// end inline asm
	and.b16  	%rs17, %rs1, 255;
	add.s64 	%rd36, %rd35, 256;
	// begin inline asm
	{   .reg .u8 datum;    ld.global.nc.u8 datum, [%rd36];    cvt.u16.u8 %rs2, datum;}
	// end inline asm
	and.b16  	%rs18, %rs2, 255;
	add.s64 	%rd37, %rd35, 512;
	// begin inline asm
	{   .reg .u8 datum;    ld.global.nc.u8 datum, [%rd37];    cvt.u16.u8 %rs3, datum;}
	// end inline asm
	and.b16  	%rs19, %rs3, 255;
	add.s64 	%rd38, %rd35, 768;
	// begin inline asm
	{   .reg .u8 datum;    ld.global.nc.u8 datum, [%rd38];    cvt.u16.u8 %rs4, datum;}
	// end inline asm
	and.b16  	%rs20, %rs4, 255;
	add.s64 	%rd39, %rd35, 1024;
	// begin inline asm
	{   .reg .u8 datum;    ld.global.nc.u8 datum, [%rd39];    cvt.u16.u8 %rs5, datum;}
	// end inline asm
	and.b16  	%rs21, %rs5, 255;
	add.s64 	%rd40, %rd35, 1280;
	// begin inline asm
	{   .reg .u8 datum;    ld.global.nc.u8 datum, [%rd40];    cvt.u16.u8 %rs6, datum;}
	// end inline asm
	and.b16  	%rs22, %rs6, 255;
	add.s64 	%rd41, %rd35, 1536;
	// begin inline asm
	{   .reg .u8 datum;    ld.global.nc.u8 datum, [%rd41];    cvt.u16.u8 %rs7, datum;}
	// end inline asm
	and.b16  	%rs23, %rs7, 255;
	add.s64 	%rd42, %rd35, 1792;
	// begin inline asm
	{   .reg .u8 datum;    ld.global.nc.u8 datum, [%rd42];    cvt.u16.u8 %rs8, datum;}
	// end inline asm
	and.b16  	%rs24, %rs8, 255;
	cvt.u32.u16 	%r103, %rs24;
	add.s64 	%rd43, %rd35, 2048;
	// begin inline asm
	{   .reg .u8 datum;    ld.global.nc.u8 datum, [%rd43];    cvt.u16.u8 %rs9, datum;}
	// end inline asm
	and.b16  	%rs25, %rs9, 255;
	cvt.u32.u16 	%r104, %rs25;
	add.s64 	%rd44, %rd35, 2304;
	// begin inline asm
	{   .reg .u8 datum;    ld.global.nc.u8 datum, [%rd44];    cvt.u16.u8 %rs10, datum;}
	// end inline asm
	and.b16  	%rs26, %rs10, 255;
	cvt.u32.u16 	%r105, %rs26;
	add.s64 	%rd45, %rd35, 2560;
	// begin inline asm
	{   .reg .u8 datum;    ld.global.nc.u8 datum, [%rd45];    cvt.u16.u8 %rs11, datum;}
	// end inline asm
	and.b16  	%rs27, %rs11, 255;
	cvt.u32.u16 	%r106, %rs27;
	add.s64 	%rd46, %rd35, 2816;
	// begin inline asm
	{   .reg .u8 datum;    ld.global.nc.u8 datum, [%rd46];    cvt.u16.u8 %rs12, datum;}
	// end inline asm
	and.b16  	%rs28, %rs12, 255;
	cvt.u32.u16 	%r107, %rs28;
	add.s64 	%rd47, %rd35, 3072;
	// begin inline asm
	{   .reg .u8 datum;    ld.global.nc.u8 datum, [%rd47];    cvt.u16.u8 %rs13, datum;}
	// end inline asm
	and.b16  	%rs29, %rs13, 255;
	cvt.u32.u16 	%r108, %rs29;
	add.s64 	%rd48, %rd35, 3328;
	// begin inline asm
	{   .reg .u8 datum;    ld.global.nc.u8 datum, [%rd48];    cvt.u16.u8 %rs14, datum;}
	// end inline asm
	and.b16  	%rs30, %rs14, 255;
	cvt.u32.u16 	%r109, %rs30;
	add.s64 	%rd49, %rd35, 3584;
	// begin inline asm
	{   .reg .u8 datum;    ld.global.nc.u8 datum, [%rd49];    cvt.u16.u8 %rs15, datum;}
	// end inline asm
	and.b16  	%rs31, %rs15, 255;
	cvt.u32.u16 	%r110, %rs31;
	add.s64 	%rd50, %rd35, 3840;
	// begin inline asm
	{   .reg .u8 datum;    ld.global.nc.u8 datum, [%rd50];    cvt.u16.u8 %rs16, datum;}
	// end inline asm
	and.b16  	%rs32, %rs16, 255;
	cvt.u32.u16 	%r111, %rs32;
	add.s16 	%rs33, %rs18, %rs17;
	add.s16 	%rs34, %rs19, %rs33;
	add.s16 	%rs35, %rs20, %rs34;
	add.s16 	%rs36, %rs21, %rs35;
	add.s16 	%rs37, %rs22, %rs36;
	add.s16 	%rs38, %rs23, %rs37;
	cvt.u32.u16 	%r112, %rs38;
	add.s32 	%r113, %r103, %r112;
	add.s32 	%r114, %r113, %r104;
	add.s32 	%r115, %r114, %r105;
	add.s32 	%r116, %r115, %r106;
	add.s32 	%r117, %r116, %r107;
	add.s32 	%r118, %r117, %r108;
	add.s32 	%r119, %r118, %r109;
	add.s32 	%r120, %r119, %r110;
	add.s32 	%r546, %r120, %r111;
	add.s64 	%rd21, %rd32, -4096;
	setp.lt.u64 	%p4, %rd21, 4096;
	mov.b64 	%rd124, 4096;
	@%p4 bra 	$L__BB5_60;
	mov.b64 	%rd124, 4096;
$L__BB5_58:
	add.s64 	%rd53, %rd35, %rd124;
	// begin inline asm
	{   .reg .u8 datum;    ld.global.nc.u8 datum, [%rd53];    cvt.u16.u8 %rs39, datum;}
	// end inline asm
	and.b16  	%rs55, %rs39, 255;
	cvt.u32.u16 	%r121, %rs55;
	add.s64 	%rd54, %rd53, 256;
	// begin inline asm
	{   .reg .u8 datum;    ld.global.nc.u8 datum, [%rd54];    cvt.u16.u8 %rs40, datum;}
	// end inline asm
	and.b16  	%rs56, %rs40, 255;
	cvt.u32.u16 	%r122, %rs56;
	add.s64 	%rd55, %rd53, 512;
	// begin inline asm
	{   .reg .u8 datum;    ld.global.nc.u8 datum, [%rd55];    cvt.u16.u8 %rs41, datum;}
	// end inline asm
	and.b16  	%rs57, %rs41, 255;
	cvt.u32.u16 	%r123, %rs57;
	add.s64 	%rd56, %rd53, 768;
	// begin inline asm
	{   .reg .u8 datum;    ld.global.nc.u8 datum, [%rd56];    cvt.u16.u8 %rs42, datum;}
	// end inline asm
	and.b16  	%rs58, %rs42, 255;
	cvt.u32.u16 	%r124, %rs58;
	add.s64 	%rd57, %rd53, 1024;
	// begin inline asm
	{   .reg .u8 datum;    ld.global.nc.u8 datum, [%rd57];    cvt.u16.u8 %rs43, datum;}
	// end inline asm
	and.b16  	%rs59, %rs43, 255;
	cvt.u32.u16 	%r125, %rs59;
	add.s64 	%rd58, %rd53, 1280;
	// begin inline asm
	{   .reg .u8 datum;    ld.global.nc.u8 datum, [%rd58];    cvt.u16.u8 %rs44, datum;}
	// end inline asm
	and.b16  	%rs60, %rs44, 255;
	cvt.u32.u16 	%r126, %rs60;
	add.s64 	%rd59, %rd53, 1536;
	// begin inline asm
	{   .reg .u8 datum;    ld.global.nc.u8 datum, [%rd59];    cvt.u16.u8 %rs45, datum;}
	// end inline asm
	and.b16  	%rs61, %rs45, 255;
	cvt.u32.u16 	%r127, %rs61;
	add.s64 	%rd60, %rd53, 1792;
	// begin inline asm
	{   .reg .u8 datum;    ld.global.nc.u8 datum, [%rd60];    cvt.u16.u8 %rs46, datum;}
	// end inline asm
	and.b16  	%rs62, %rs46, 255;
	cvt.u32.u16 	%r128, %rs62;
	add.s64 	%rd61, %rd53, 2048;
	// begin inline asm
	{   .reg .u8 datum;    ld.global.nc.u8 datum, [%rd61];    cvt.u16.u8 %rs47, datum;}
	// end inline asm
	and.b16  	%rs63, %rs47, 255;
	cvt.u32.u16 	%r129, %rs63;
	add.s64 	%rd62, %rd53, 2304;
	// begin inline asm
	{   .reg .u8 datum;    ld.global.nc.u8 datum, [%rd62];    cvt.u16.u8 %rs48, datum;}
	// end inline asm
	and.b16  	%rs64, %rs48, 255;
	cvt.u32.u16 	%r130, %rs64;
	add.s64 	%rd63, %rd53, 2560;
	// begin inline asm
	{   .reg .u8 datum;    ld.global.nc.u8 datum, [%rd63];    cvt.u16.u8 %rs49, datum;}
	// end inline asm
	and.b16  	%rs65, %rs49, 255;
	cvt.u32.u16 	%r131, %rs65;
	add.s64 	%rd64, %rd53, 2816;
	// begin inline asm
	{   .reg .u8 datum;    ld.global.nc.u8 datum, [%rd64];    cvt.u16.u8 %rs50, datum;}
	// end inline asm
	and.b16  	%rs66, %rs50, 255;
	cvt.u32.u16 	%r132, %rs66;
	add.s64 	%rd65, %rd53, 3072;
	// begin inline asm
	{   .reg .u8 datum;    ld.global.nc.u8 datum, [%rd65];    cvt.u16.u8 %rs51, datum;}
	// end inline asm
	and.b16  	%rs67, %rs51, 255;
	cvt.u32.u16 	%r133, %rs67;
	add.s64 	%rd66, %rd53, 3328;
	// begin inline asm
	{   .reg .u8 datum;    ld.global.nc.u8 datum, [%rd66];    cvt.u16.u8 %rs52, datum;}
	// end inline asm
	and.b16  	%rs68, %rs52, 255;
	cvt.u32.u16 	%r134, %rs68;
	add.s64 	%rd67, %rd53, 3584;
	// begin inline asm
	{   .reg .u8 datum;    ld.global.nc.u8 datum, [%rd67];    cvt.u16.u8 %rs53, datum;}
	// end inline asm
	and.b16  	%rs69, %rs53, 255;
	cvt.u32.u16 	%r135, %rs69;
	add.s64 	%rd68, %rd53, 3840;
	// begin inline asm
	{   .reg .u8 datum;    ld.global.nc.u8 datum, [%rd68];    cvt.u16.u8 %rs54, datum;}
	// end inline asm
	and.b16  	%rs70, %rs54, 255;
	cvt.u32.u16 	%r136, %rs70;
	add.s32 	%r137, %r546, %r121;
	add.s32 	%r138, %r137, %r122;
	add.s32 	%r139, %r138, %r123;
	add.s32 	%r140, %r139, %r124;
	add.s32 	%r141, %r140, %r125;
	add.s32 	%r142, %r141, %r126;
	add.s32 	%r143, %r142, %r127;
	add.s32 	%r144, %r143, %r128;
	add.s32 	%r145, %r144, %r129;
	add.s32 	%r146, %r145, %r130;
	add.s32 	%r147, %r146, %r131;
	add.s32 	%r148, %r147, %r132;
	add.s32 	%r149, %r148, %r133;
	add.s32 	%r150, %r149, %r134;
	add.s32 	%r151, %r150, %r135;
	add.s32 	%r546, %r151, %r136;
	sub.s64 	%rd69, %rd32, %rd124;
	setp.lt.u64 	%p5, %rd69, 4096;
	@%p5 bra 	$L__BB5_68;
	add.s64 	%rd124, %rd124, 4096;
	setp.le.u64 	%p6, %rd124, %rd21;
	@%p6 bra 	$L__BB5_58;
$L__BB5_60:
	setp.le.u64 	%p7, %rd32, %rd124;
	@%p7 bra 	$L__BB5_68;
	cvt.u32.u64 	%r152, %rd124;
	cvt.u32.u64 	%r153, %rd32;
	sub.s32 	%r82, %r153, %r152;
	setp.ge.s32 	%p8, %r77, %r82;
	@%p8 bra 	$L__BB5_68;
	not.b32 	%r156, %r77;
	add.s32 	%r157, %r156, %r153;
	sub.s32 	%r83, %r157, %r152;
	and.b32  	%r159, %r83, 768;
	setp.eq.s32 	%p9, %r159, 768;
	mov.u32 	%r541, %r77;
	@%p9 bra 	$L__BB5_65;
	add.s64 	%rd70, %rd124, %rd19;
	add.s64 	%rd125, %rd31, %rd70;
	shr.u32 	%r160, %r83, 8;
	add.s32 	%r161, %r160, 1;
	and.b32  	%r162, %r161, 3;
	neg.s32 	%r538, %r162;
	mov.u32 	%r541, %r77;
$L__BB5_64:
	.pragma "nounroll";
	// begin inline asm
	{   .reg .u8 datum;    ld.global.nc.u8 datum, [%rd125];    cvt.u16.u8 %rs71, datum;}
	// end inline asm
	and.b16  	%rs72, %rs71, 255;
	cvt.u32.u16 	%r163, %rs72;
	add.s32 	%r546, %r546, %r163;
	add.s32 	%r541, %r541, 256;
	add.s64 	%rd125, %rd125, 256;
	add.s32 	%r538, %r538, 1;
	setp.ne.s32 	%p10, %r538, 0;
	@%p10 bra 	$L__BB5_64;
$L__BB5_65:
	setp.lt.u32 	%p11, %r83, 768;
	@%p11 bra 	$L__BB5_68;
	cvt.u64.u32 	%rd72, %r541;
	add.s64 	%rd73, %rd124, %rd72;
	add.s64 	%rd126, %rd31, %rd73;
$L__BB5_67:
	// begin inline asm
	{   .reg .u8 datum;    ld.global.nc.u8 datum, [%rd126];    cvt.u16.u8 %rs73, datum;}
	// end inline asm
	and.b16  	%rs77, %rs73, 255;
	cvt.u32.u16 	%r164, %rs77;
	add.s32 	%r165, %r546, %r164;
	add.s64 	%rd75, %rd126, 256;
	// begin inline asm
	{   .reg .u8 datum;    ld.global.nc.u8 datum, [%rd75];    cvt.u16.u8 %rs74, datum;}
	// end inline asm
	and.b16  	%rs78, %rs74, 255;
	cvt.u32.u16 	%r166, %rs78;
	add.s32 	%r167, %r165, %r166;
	add.s64 	%rd76, %rd126, 512;
	// begin inline asm
	{   .reg .u8 datum;    ld.global.nc.u8 datum, [%rd76];    cvt.u16.u8 %rs75, datum;}
	// end inline asm
	and.b16  	%rs79, %rs75, 255;
	cvt.u32.u16 	%r168, %rs79;
	add.s32 	%r169, %r167, %r168;
	add.s64 	%rd77, %rd126, 768;
	// begin inline asm
	{   .reg .u8 datum;    ld.global.nc.u8 datum, [%rd77];    cvt.u16.u8 %rs76, datum;}
	// end inline asm
	and.b16  	%rs80, %rs76, 255;
	cvt.u32.u16 	%r170, %rs80;
	add.s32 	%r546, %r169, %r170;
	add.s32 	%r541, %r541, 1024;
	add.s64 	%rd126, %rd126, 1024;
	setp.lt.s32 	%p12, %r541, %r82;
	@%p12 bra 	$L__BB5_67;
$L__BB5_68:
	// begin inline asm
	mov.u32 %r171, %laneid;
	// end inline asm
	mov.b32 	%r172, -1;
	redux.sync.add.u32 %r547, %r546, %r172;
	setp.ne.s32 	%p13, %r171, 0;
	@%p13 bra 	$L__BB5_70;
	shr.u32 	%r173, %r77, 3;
	and.b32  	%r174, %r173, 124;
	mov.u32 	%r175, _ZZN3cub18CUB_300001_SM_10006detail6reduce28DeviceReduceSingleTileKernelINS2_10policy_hubIjyN4cuda3std3__44plusIvEEE10Policy1000EPhPjyS9_jjNS7_10__identityEEEvT0_T1_T2_T3_T4_T6_E12temp_storage;
	add.s32 	%r176, %r175, %r174;
	st.shared.u32 	[%r176+8], %r547;
$L__BB5_70:
	bar.sync 	0;
	setp.ne.s32 	%p14, %r77, 0;
	@%p14 bra 	$L__BB5_72;
	ld.shared.u32 	%r177, [_ZZN3cub18CUB_300001_SM_10006detail6reduce28DeviceReduceSingleTileKernelINS2_10policy_hubIjyN4cuda3std3__44plusIvEEE10Policy1000EPhPjyS9_jjNS7_10__identityEEEvT0_T1_T2_T3_T4_T6_E12temp_storage+12];
	add.s32 	%r178, %r177, %r547;
	ld.shared.u32 	%r179, [_ZZN3cub18CUB_300001_SM_10006detail6reduce28DeviceReduceSingleTileKernelINS2_10policy_hubIjyN4cuda3std3__44plusIvEEE10Policy1000EPhPjyS9_jjNS7_10__identityEEEvT0_T1_T2_T3_T4_T6_E12temp_storage+16];
	add.s32 	%r180, %r178, %r179;
	ld.shared.u32 	%r181, [_ZZN3cub18CUB_300001_SM_10006detail6reduce28DeviceReduceSingleTileKernelINS2_10policy_hubIjyN4cuda3std3__44plusIvEEE10Policy1000EPhPjyS9_jjNS7_10__identityEEEvT0_T1_T2_T3_T4_T6_E12temp_storage+20];
	add.s32 	%r182, %r180, %r181;
	ld.shared.u32 	%r183, [_ZZN3cub18CUB_300001_SM_10006detail6reduce28DeviceReduceSingleTileKernelINS2_10policy_hubIjyN4cuda3std3__44plusIvEEE10Policy1000EPhPjyS9_jjNS7_10__identityEEEvT0_T1_T2_T3_T4_T6_E12temp_storage+24];
	add.s32 	%r184, %r182, %r183;
	ld.shared.u32 	%r185, [_ZZN3cub18CUB_300001_SM_10006detail6reduce28DeviceReduceSingleTileKernelINS2_10policy_hubIjyN4cuda3std3__44plusIvEEE10Policy1000EPhPjyS9_jjNS7_10__identityEEEvT0_T1_T2_T3_T4_T6_E12temp_storage+28];
	add.s32 	%r186, %r184, %r185;
	ld.shared.u32 	%r187, [_ZZN3cub18CUB_300001_SM_10006detail6reduce28DeviceReduceSingleTileKernelINS2_10policy_hubIjyN4cuda3std3__44plusIvEEE10Policy1000EPhPjyS9_jjNS7_10__identityEEEvT0_T1_T2_T3_T4_T6_E12temp_storage+32];
	add.s32 	%r188, %r186, %r187;
	ld.shared.u32 	%r189, [_ZZN3cub18CUB_300001_SM_10006detail6reduce28DeviceReduceSingleTileKernelINS2_10policy_hubIjyN4cuda3std3__44plusIvEEE10Policy1000EPhPjyS9_jjNS7_10__identityEEEvT0_T1_T2_T3_T4_T6_E12temp_storage+36];
	add.s32 	%r547, %r188, %r189;
$L__BB5_72:
	mov.u32 	%r500, %tid.x;
	setp.ne.s32 	%p65, %r500, 0;
	@%p65 bra 	$L__BB5_74;
	add.s32 	%r501, %r547, %r102;
	st.global.u32 	[%rd1], %r501;
$L__BB5_74:
	ret;

}
	// .globl	_ZN3cub18CUB_300001_SM_10006detail6reduce18DeviceReduceKernelINS2_10policy_hubIjyN4cuda3std3__44plusIvEEE10Policy1000EPhyS9_jNS7_10__identityEEEvT0_PT3_T1_NS0_13GridEvenShareISH_EET2_T4_
.visible .entry _ZN3cub18CUB_300001_SM_10006detail6reduce18DeviceReduceKernelINS2_10policy_hubIjyN4cuda3std3__44plusIvEEE10Policy1000EPhyS9_jNS7_10__identityEEEvT0_PT3_T1_NS0_13GridEvenShareISH_EET2_T4_(
	.param .u64 .ptr .align 1 _ZN3cub18CUB_300001_SM_10006detail6reduce18DeviceReduceKernelINS2_10policy_hubIjyN4cuda3std3__44plusIvEEE10Policy1000EPhyS9_jNS7_10__identityEEEvT0_PT3_T1_NS0_13GridEvenShareISH_EET2_T4__param_0,
	.param .u64 .ptr .align 1 _ZN3cub18CUB_300001_SM_10006detail6reduce18DeviceReduceKernelINS2_10policy_hubIjyN4cuda3std3__44plusIvEEE10Policy1000EPhyS9_jNS7_10__identityEEEvT0_PT3_T1_NS0_13GridEvenShareISH_EET2_T4__param_1,
	.param .u64 _ZN3cub18CUB_300001_SM_10006detail6reduce18DeviceReduceKernelINS2_10policy_hubIjyN4cuda3std3__44plusIvEEE10Policy1000EPhyS9_jNS7_10__identityEEEvT0_PT3_T1_NS0_13GridEvenShareISH_EET2_T4__param_2,
	.param .align 8 .b8 _ZN3cub18CUB_300001_SM_10006detail6reduce18DeviceReduceKernelINS2_10policy_hubIjyN4cuda3std3__44plusIvEEE10Policy1000EPhyS9_jNS7_10__identityEEEvT0_PT3_T1_NS0_13GridEvenShareISH_EET2_T4__param_3[72],
	.param .align 1 .b8 _ZN3cub18CUB_300001_SM_10006detail6reduce18DeviceReduceKernelINS2_10policy_hubIjyN4cuda3std3__44plusIvEEE10Policy1000EPhyS9_jNS7_10__identityEEEvT0_PT3_T1_NS0_13GridEvenShareISH_EET2_T4__param_4[1],
	.param .align 1 .b8 _ZN3cub18CUB_300001_SM_10006detail6reduce18DeviceReduceKernelINS2_10policy_hubIjyN4cuda3std3__44plusIvEEE10Policy1000EPhyS9_jNS7_10__identityEEEvT0_PT3_T1_NS0_13GridEvenShareISH_EET2_T4__param_5[1]
)
.maxntid 256
{
	.reg .pred 	%p<65>;
	.reg .b16 	%rs<115>;
	.reg .b32 	%r<580>;
	.reg .b64 	%rd<144>;
	// demoted variable
	.shared .align 4 .b8 _ZZN3cub18CUB_300001_SM_10006detail6reduce18DeviceReduceKernelINS2_10policy_hubIjyN4cuda3std3__44plusIvEEE10Policy1000EPhyS9_jNS7_10__identityEEEvT0_PT3_T1_NS0_13GridEvenShareISH_EET2_T4_E12temp_storage[44];
	ld.param.u64 	%rd1, [_ZN3cub18CUB_300001_SM_10006detail6reduce18DeviceReduceKernelINS2_10policy_hubIjyN4cuda3std3__44plusIvEEE10Policy1000EPhyS9_jNS7_10__identityEEEvT0_PT3_T1_NS0_13GridEvenShareISH_EET2_T4__param_3+32];
	ld.param.u64 	%rd39, [_ZN3cub18CUB_300001_SM_10006detail6reduce18DeviceReduceKernelINS2_10policy_hubIjyN4cuda3std3__44plusIvEEE10Policy1000EPhyS9_jNS7_10__identityEEEvT0_PT3_T1_NS0_13GridEvenShareISH_EET2_T4__param_0];
	ld.param.u32 	%r1, [_ZN3cub18CUB_300001_SM_10006detail6reduce18DeviceReduceKernelINS2_10policy_hubIjyN4cuda3std3__44plusIvEEE10Policy1000EPhyS9_jNS7_10__identityEEEvT0_PT3_T1_NS0_13GridEvenShareISH_EET2_T4__param_3+40];
	mov.u32 	%r2, %ctaid.x;
	shl.b32 	%r110, %r1, 12;
	cvt.s64.s32 	%rd2, %r110;
	shl.b32 	%r111, %r2, 12;
	cvt.u64.u32 	%rd3, %r111;
	and.b64  	%rd41, %rd39, 3;
	setp.ne.s64 	%p1, %rd41, 0;
	@%p1 bra 	$L__BB6_36;
	sub.s64 	%rd4, %rd1, %rd3;
	setp.gt.u64 	%p33, %rd4, 4095;
	@%p33 bra 	$L__BB6_20;
	cvt.u32.u64 	%r437, %rd3;
	cvt.u32.u64 	%r3, %rd1;
	sub.s32 	%r4, %r3, %r437;
	mov.u32 	%r5, %tid.x;
	setp.ge.s32 	%p45, %r5, %r4;
	mov.b32 	%r545, 0;
	mov.u32 	%r540, %r5;
	@%p45 bra 	$L__BB6_4;
	add.s32 	%r439, %r437, %r5;
	cvt.u64.u32 	%rd119, %r439;
	add.s64 	%rd118, %rd39, %rd119;
	// begin inline asm
	{   .reg .u8 datum;    ld.global.nc.u8 datum, [%rd118];    cvt.u16.u8 %rs103, datum;}
	// end inline asm
	and.b16  	%rs104, %rs103, 255;
	cvt.u32.u16 	%r545, %rs104;
	add.s32 	%r540, %r5, 256;
$L__BB6_4:
	setp.ge.s32 	%p46, %r540, %r4;
	@%p46 bra 	$L__BB6_11;
	not.b32 	%r441, %r540;
	add.s32 	%r10, %r441, %r3;
	and.b32  	%r442, %r10, 768;
	setp.eq.s32 	%p47, %r442, 768;
	@%p47 bra 	$L__BB6_8;
	cvt.u64.u32 	%rd120, %r540;
	add.s64 	%rd121, %rd120, %rd3;
	add.s64 	%rd132, %rd39, %rd121;
	shr.u32 	%r443, %r10, 8;
	add.s32 	%r444, %r443, 1;
	and.b32  	%r445, %r444, 3;
	neg.s32 	%r537, %r445;
$L__BB6_7:
	.pragma "nounroll";
	// begin inline asm
	{   .reg .u8 datum;    ld.global.nc.u8 datum, [%rd132];    cvt.u16.u8 %rs105, datum;}
	// end inline asm
	and.b16  	%rs106, %rs105, 255;
	cvt.u32.u16 	%r446, %rs106;
	add.s32 	%r545, %r545, %r446;
	add.s32 	%r540, %r540, 256;
	add.s64 	%rd132, %rd132, 256;
	add.s32 	%r537, %r537, 1;
	setp.ne.s32 	%p48, %r537, 0;
	@%p48 bra 	$L__BB6_7;
$L__BB6_8:
	sub.s32 	%r448, %r10, %r437;
	setp.lt.u32 	%p49, %r448, 768;
	@%p49 bra 	$L__BB6_11;
	add.s64 	%rd8, %rd39, %rd3;
$L__BB6_10:
	cvt.s64.s32 	%rd127, %r540;
	add.s64 	%rd123, %rd8, %rd127;
	// begin inline asm
	{   .reg .u8 datum;    ld.global.nc.u8 datum, [%rd123];    cvt.u16.u8 %rs107, datum;}
	// end inline asm
	and.b16  	%rs111, %rs107, 255;
	cvt.u32.u16 	%r449, %rs111;
	add.s32 	%r450, %r545, %r449;
	add.s64 	%rd124, %rd123, 256;
	// begin inline asm
	{   .reg .u8 datum;    ld.global.nc.u8 datum, [%rd124];    cvt.u16.u8 %rs108, datum;}
	// end inline asm
	and.b16  	%rs112, %rs108, 255;
	cvt.u32.u16 	%r451, %rs112;
	add.s32 	%r452, %r450, %r451;
	add.s64 	%rd125, %rd123, 512;
	// begin inline asm
	{   .reg .u8 datum;    ld.global.nc.u8 datum, [%rd125];    cvt.u16.u8 %rs109, datum;}
	// end inline asm
	and.b16  	%rs113, %rs109, 255;
	cvt.u32.u16 	%r453, %rs113;
	add.s32 	%r454, %r452, %r453;
	add.s64 	%rd126, %rd123, 768;
	// begin inline asm
	{   .reg .u8 datum;    ld.global.nc.u8 datum, [%rd126];    cvt.u16.u8 %rs110, datum;}
	// end inline asm
	and.b16  	%rs114, %rs110, 255;
	cvt.u32.u16 	%r455, %rs114;
	add.s32 	%r545, %r454, %r455;
	add.s32 	%r540, %r540, 1024;
	setp.lt.s32 	%p50, %r540, %r4;
	@%p50 bra 	$L__BB6_10;
$L__BB6_11:
	setp.lt.s32 	%p51, %r4, 256;
	@%p51 bra 	$L__BB6_16;
	// begin inline asm
	mov.u32 %r515, %laneid;
	// end inline asm
	mov.b32 	%r516, -1;
	redux.sync.add.u32 %r579, %r545, %r516;
	setp.ne.s32 	%p62, %r515, 0;
	@%p62 bra 	$L__BB6_14;
	shr.u32 	%r517, %r5, 3;
	and.b32  	%r518, %r517, 124;
	mov.u32 	%r519, _ZZN3cub18CUB_300001_SM_10006detail6reduce18DeviceReduceKernelINS2_10policy_hubIjyN4cuda3std3__44plusIvEEE10Policy1000EPhyS9_jNS7_10__identityEEEvT0_PT3_T1_NS0_13GridEvenShareISH_EET2_T4_E12temp_storage;
	add.s32 	%r520, %r519, %r518;
	st.shared.u32 	[%r520+8], %r579;
$L__BB6_14:
	bar.sync 	0;
	setp.ne.s32 	%p63, %r5, 0;
	@%p63 bra 	$L__BB6_71;
	ld.shared.u32 	%r521, [_ZZN3cub18CUB_300001_SM_10006detail6reduce18DeviceReduceKernelINS2_10policy_hubIjyN4cuda3std3__44plusIvEEE10Policy1000EPhyS9_jNS7_10__identityEEEvT0_PT3_T1_NS0_13GridEvenShareISH_EET2_T4_E12temp_storage+12];
	add.s32 	%r522, %r521, %r579;
	ld.shared.u32 	%r523, [_ZZN3cub18CUB_300001_SM_10006detail6reduce18DeviceReduceKernelINS2_10policy_hubIjyN4cuda3std3__44plusIvEEE10Policy1000EPhyS9_jNS7_10__identityEEEvT0_PT3_T1_NS0_13GridEvenShareISH_EET2_T4_E12temp_storage+16];
	add.s32 	%r524, %r522, %r523;
	ld.shared.u32 	%r525, [_ZZN3cub18CUB_300001_SM_10006detail6reduce18DeviceReduceKernelINS2_10policy_hubIjyN4cuda3std3__44plusIvEEE10Policy1000EPhyS9_jNS7_10__identityEEEvT0_PT3_T1_NS0_13GridEvenShareISH_EET2_T4_E12temp_storage+20];
	add.s32 	%r526, %r524, %r525;
	ld.shared.u32 	%r527, [_ZZN3cub18CUB_300001_SM_10006detail6reduce18DeviceReduceKernelINS2_10policy_hubIjyN4cuda3std3__44plusIvEEE10Policy1000EPhyS9_jNS7_10__identityEEEvT0_PT3_T1_NS0_13GridEvenShareISH_EET2_T4_E12temp_storage+24];
	add.s32 	%r528, %r526, %r527;
	ld.shared.u32 	%r529, [_ZZN3cub18CUB_300001_SM_10006detail6reduce18DeviceReduceKernelINS2_10policy_hubIjyN4cuda3std3__44plusIvEEE10Policy1000EPhyS9_jNS7_10__identityEEEvT0_PT3_T1_NS0_13GridEvenShareISH_EET2_T4_E12temp_storage+28];
	add.s32 	%r530, %r528, %r529;
	ld.shared.u32 	%r531, [_ZZN3cub18CUB_300001_SM_10006detail6reduce18DeviceReduceKernelINS2_10policy_hubIjyN4cuda3std3__44plusIvEEE10Policy1000EPhyS9_jNS7_10__identityEEEvT0_PT3_T1_NS0_13GridEvenShareISH_EET2_T4_E12temp_storage+32];
	add.s32 	%r532, %r530, %r531;
	ld.shared.u32 	%r533, [_ZZN3cub18CUB_300001_SM_10006detail6reduce18DeviceReduceKernelINS2_10policy_hubIjyN4cuda3std3__44plusIvEEE10Policy1000EPhyS9_jNS7_10__identityEEEvT0_PT3_T1_NS0_13GridEvenShareISH_EET2_T4_E12temp_storage+36];
	add.s32 	%r579, %r532, %r533;
	bra.uni 	$L__BB6_71;
$L__BB6_16:
	// begin inline asm
	mov.u32 %r456, %laneid;
	// end inline asm
	and.b32  	%r487, %r5, 992;
	add.s32 	%r488, %r487, 32;
	setp.gt.s32 	%p52, %r488, %r4;
	not.b32 	%r489, %r487;
	add.s32 	%r490, %r4, %r489;
	selp.b32 	%r484, %r490, 31, %p52;
	mov.b32 	%r459, 1;
	mov.b32 	%r486, -1;
	// begin inline asm
	{  .reg .u32 r0;  .reg .pred p;  shfl.sync.down.b32 r0|p, %r545, %r459, %r484, %r486;  @p add.u32 r0, r0, %r545;  mov.u32 %r457, r0;}
	// end inline asm
	mov.b32 	%r465, 2;
	// begin inline asm
	{  .reg .u32 r0;  .reg .pred p;  shfl.sync.down.b32 r0|p, %r457, %r465, %r484, %r486;  @p add.u32 r0, r0, %r457;  mov.u32 %r463, r0;}
	// end inline asm
	mov.b32 	%r471, 4;
	// begin inline asm
	{  .reg .u32 r0;  .reg .pred p;  shfl.sync.down.b32 r0|p, %r463, %r471, %r484, %r486;  @p add.u32 r0, r0, %r463;  mov.u32 %r469, r0;}
	// end inline asm
	mov.b32 	%r477, 8;
	// begin inline asm
	{  .reg .u32 r0;  .reg .pred p;  shfl.sync.down.b32 r0|p, %r469, %r477, %r484, %r486;  @p add.u32 r0, r0, %r469;  mov.u32 %r475, r0;}
	// end inline asm
	mov.b32 	%r483, 16;
	// begin inline asm
	{  .reg .u32 r0;  .reg .pred p;  shfl.sync.down.b32 r0|p, %r475, %r483, %r484, %r486;  @p add.u32 r0, r0, %r475;  mov.u32 %r579, r0;}
	// end inline asm
	setp.ne.s32 	%p53, %r456, 0;
	@%p53 bra 	$L__BB6_18;
	shr.u32 	%r491, %r5, 3;
	and.b32  	%r492, %r491, 124;
	mov.u32 	%r493, _ZZN3cub18CUB_300001_SM_10006detail6reduce18DeviceReduceKernelINS2_10policy_hubIjyN4cuda3std3__44plusIvEEE10Policy1000EPhyS9_jNS7_10__identityEEEvT0_PT3_T1_NS0_13GridEvenShareISH_EET2_T4_E12temp_storage;
	add.s32 	%r494, %r493, %r492;
	st.shared.u32 	[%r494+8], %r579;
$L__BB6_18:
	bar.sync 	0;
	setp.ne.s32 	%p54, %r5, 0;
	@%p54 bra 	$L__BB6_71;
	setp.gt.s32 	%p55, %r4, 32;
	ld.shared.u32 	%r495, [_ZZN3cub18CUB_300001_SM_10006detail6reduce18DeviceReduceKernelINS2_10policy_hubIjyN4cuda3std3__44plusIvEEE10Policy1000EPhyS9_jNS7_10__identityEEEvT0_PT3_T1_NS0_13GridEvenShareISH_EET2_T4_E12temp_storage+12];
	selp.b32 	%r496, %r495, 0, %p55;
	add.s32 	%r497, %r496, %r579;
	setp.gt.s32 	%p56, %r4, 64;
	ld.shared.u32 	%r498, [_ZZN3cub18CUB_300001_SM_10006detail6reduce18DeviceReduceKernelINS2_10policy_hubIjyN4cuda3std3__44plusIvEEE10Policy1000EPhyS9_jNS7_10__identityEEEvT0_PT3_T1_NS0_13GridEvenShareISH_EET2_T4_E12temp_storage+16];
	selp.b32 	%r499, %r498, 0, %p56;
	add.s32 	%r500, %r497, %r499;
	setp.gt.s32 	%p57, %r4, 96;
	ld.shared.u32 	%r501, [_ZZN3cub18CUB_300001_SM_10006detail6reduce18DeviceReduceKernelINS2_10policy_hubIjyN4cuda3std3__44plusIvEEE10Policy1000EPhyS9_jNS7_10__identityEEEvT0_PT3_T1_NS0_13GridEvenShareISH_EET2_T4_E12temp_storage+20];
	selp.b32 	%r502, %r501, 0, %p57;
	add.s32 	%r503, %r500, %r502;
	setp.gt.s32 	%p58, %r4, 128;
	ld.shared.u32 	%r504, [_ZZN3cub18CUB_300001_SM_10006detail6reduce18DeviceReduceKernelINS2_10policy_hubIjyN4cuda3std3__44plusIvEEE10Policy1000EPhyS9_jNS7_10__identityEEEvT0_PT3_T1_NS0_13GridEvenShareISH_EET2_T4_E12temp_storage+24];
	selp.b32 	%r505, %r504, 0, %p58;
	add.s32 	%r506, %r503, %r505;
	setp.gt.s32 	%p59, %r4, 160;
	ld.shared.u32 	%r507, [_ZZN3cub18CUB_300001_SM_10006detail6reduce18DeviceReduceKernelINS2_10policy_hubIjyN4cuda3std3__44plusIvEEE10Policy1000EPhyS9_jNS7_10__identityEEEvT0_PT3_T1_NS0_13GridEvenShareISH_EET2_T4_E12temp_storage+28];
	selp.b32 	%r508, %r507, 0, %p59;
	add.s32 	%r509, %r506, %r508;
	setp.gt.s32 	%p60, %r4, 192;
	ld.shared.u32 	%r510, [_ZZN3cub18CUB_300001_SM_10006detail6reduce18DeviceReduceKernelINS2_10policy_hubIjyN4cuda3std3__44plusIvEEE10Policy1000EPhyS9_jNS7_10__identityEEEvT0_PT3_T1_NS0_13GridEvenShareISH_EET2_T4_E12temp_storage+32];
	selp.b32 	%r511, %r510, 0, %p60;
	add.s32 	%r512, %r509, %r511;
	setp.gt.s32 	%p61, %r4, 224;
	ld.shared.u32 	%r513, [_ZZN3cub18CUB_300001_SM_10006detail6reduce18DeviceReduceKernelINS2_10policy_hubIjyN4cuda3std3__44plusIvEEE10Policy1000EPhyS9_jNS7_10__identityEEEvT0_PT3_T1_NS0_13GridEvenShareISH_EET2_T4_E12temp_storage+36];
	selp.b32 	%r514, %r513, 0, %p61;
	add.s32 	%r579, %r512, %r514;
	bra.uni 	$L__BB6_71;
$L__BB6_20:
	cvt.u32.u64 	%r308, %rd3;
	mov.u32 	%r30, %tid.x;
	shl.b32 	%r309, %r30, 2;
	add.s32 	%r310, %r308, %r309;
	cvt.u64.u32 	%rd100, %r310;
	add.s64 	%rd96, %rd39, %rd100;
	// begin inline asm
	ld.global.nc.u32 %r304, [%rd96];
	// end inline asm
	shr.u32 	%r311, %r304, 8;
	shr.u32 	%r312, %r304, 16;
	shr.u32 	%r313, %r304, 24;
	add.s64 	%rd97, %rd96, 1024;
	// begin inline asm
	ld.global.nc.u32 %r305, [%rd97];
	// end inline asm
	shr.u32 	%r314, %r305, 8;
	shr.u32 	%r315, %r305, 16;
	shr.u32 	%r316, %r305, 24;
	add.s64 	%rd98, %rd96, 2048;
	// begin inline asm
	ld.global.nc.u32 %r306, [%rd98];
	// end inline asm
	shr.u32 	%r317, %r306, 8;
	shr.u32 	%r318, %r306, 16;
	shr.u32 	%r319, %r306, 24;
	add.s64 	%rd99, %rd96, 3072;
	// begin inline asm
	ld.global.nc.u32 %r307, [%rd99];
	// end inline asm
	shr.u32 	%r320, %r307, 8;
	shr.u32 	%r321, %r307, 16;
	shr.u32 	%r322, %r307, 24;
	and.b32  	%r323, %r304, 255;
	and.b32  	%r324, %r311, 255;
	and.b32  	%r325, %r312, 255;
	and.b32  	%r326, %r305, 255;
	and.b32  	%r327, %r314, 255;
	and.b32  	%r328, %r315, 255;
	and.b32  	%r329, %r306, 255;
	and.b32  	%r330, %r317, 255;
	and.b32  	%r331, %r318, 255;
	and.b32  	%r332, %r307, 255;
	and.b32  	%r333, %r320, 255;
	and.b32  	%r334, %r321, 255;
	add.s32 	%r335, %r324, %r323;
	add.s32 	%r336, %r325, %r335;
	add.s32 	%r337, %r313, %r336;
	add.s32 	%r338, %r326, %r337;
	add.s32 	%r339, %r327, %r338;
	add.s32 	%r340, %r328, %r339;
	add.s32 	%r341, %r316, %r340;
	add.s32 	%r342, %r329, %r341;
	add.s32 	%r343, %r330, %r342;
	add.s32 	%r344, %r331, %r343;
	add.s32 	%r345, %r319, %r344;
	add.s32 	%r346, %r332, %r345;
	add.s32 	%r347, %r333, %r346;
	add.s32 	%r348, %r334, %r347;
	add.s32 	%r556, %r322, %r348;
	setp.lt.u64 	%p34, %rd4, %rd2;
	@%p34 bra 	$L__BB6_32;
	add.s64 	%rd101, %rd2, %rd3;
	add.s64 	%rd134, %rd39, %rd101;
	cvt.u64.u32 	%rd102, %r30;
	add.s64 	%rd103, %rd101, %rd102;
	add.s64 	%rd133, %rd39, %rd103;
	mov.b32 	%r546, 0;
	mov.u64 	%rd135, %rd3;
$L__BB6_22:
	add.s64 	%rd135, %rd135, %rd2;
	add.s64 	%rd104, %rd1, -4096;
	setp.gt.u64 	%p35, %rd135, %rd104;
	@%p35 bra 	$L__BB6_24;
	shl.b32 	%r354, %r30, 2;
	cvt.u64.u32 	%rd109, %r354;
	add.s64 	%rd110, %rd135, %rd109;
	add.s64 	%rd105, %rd39, %rd110;
	// begin inline asm
	ld.global.nc.u32 %r350, [%rd105];
	// end inline asm
	shr.u32 	%r355, %r350, 8;
	shr.u32 	%r356, %r350, 16;
	shr.u32 	%r357, %r350, 24;
	add.s64 	%rd106, %rd105, 1024;
	// begin inline asm
	ld.global.nc.u32 %r351, [%rd106];
	// end inline asm
	shr.u32 	%r358, %r351, 8;
	shr.u32 	%r359, %r351, 16;
	shr.u32 	%r360, %r351, 24;
	add.s64 	%rd107, %rd105, 2048;
	// begin inline asm
	ld.global.nc.u32 %r352, [%rd107];
	// end inline asm
	shr.u32 	%r361, %r352, 8;
	shr.u32 	%r362, %r352, 16;
	shr.u32 	%r363, %r352, 24;
	add.s64 	%rd108, %rd105, 3072;
	// begin inline asm
	ld.global.nc.u32 %r353, [%rd108];
	// end inline asm
	shr.u32 	%r364, %r353, 8;
	shr.u32 	%r365, %r353, 16;
	shr.u32 	%r366, %r353, 24;
	and.b32  	%r367, %r350, 255;
	and.b32  	%r368, %r355, 255;
	and.b32  	%r369, %r356, 255;
	and.b32  	%r370, %r351, 255;
	and.b32  	%r371, %r358, 255;
	and.b32  	%r372, %r359, 255;
	and.b32  	%r373, %r352, 255;
	and.b32  	%r374, %r361, 255;
	and.b32  	%r375, %r362, 255;
	and.b32  	%r376, %r353, 255;
	and.b32  	%r377, %r364, 255;
	and.b32  	%r378, %r365, 255;
	add.s32 	%r379, %r367, %r556;
	add.s32 	%r380, %r368, %r379;
	add.s32 	%r381, %r369, %r380;
	add.s32 	%r382, %r357, %r381;
	add.s32 	%r383, %r370, %r382;
	add.s32 	%r384, %r371, %r383;
	add.s32 	%r385, %r372, %r384;
	add.s32 	%r386, %r360, %r385;
	add.s32 	%r387, %r373, %r386;
	add.s32 	%r388, %r374, %r387;
	add.s32 	%r389, %r375, %r388;
	add.s32 	%r390, %r363, %r389;
	add.s32 	%r391, %r376, %r390;
	add.s32 	%r392, %r377, %r391;
	add.s32 	%r393, %r378, %r392;
	add.s32 	%r556, %r366, %r393;
	sub.s64 	%rd111, %rd1, %rd135;
	setp.lt.u64 	%p36, %rd111, %rd2;
	add.s32 	%r546, %r546, 1;
	add.s64 	%rd134, %rd134, %rd2;
	add.s64 	%rd133, %rd133, %rd2;
	@%p36 bra 	$L__BB6_32;
	bra.uni 	$L__BB6_22;
$L__BB6_24:
	setp.le.u64 	%p37, %rd1, %rd135;
	@%p37 bra 	$L__BB6_32;
	cvt.u32.u64 	%r394, %rd135;
	cvt.u32.u64 	%r395, %rd1;
	sub.s32 	%r36, %r395, %r394;
	setp.ge.s32 	%p38, %r30, %r36;
	@%p38 bra 	$L__BB6_32;
	cvt.u32.u64 	%r397, %rd3;
	cvt.u32.u64 	%r398, %rd2;
	not.b32 	%r400, %r30;
	add.s32 	%r401, %r400, %r395;
	add.s32 	%r402, %r398, %r397;
	sub.s32 	%r403, %r401, %r402;
	mul.lo.s32 	%r404, %r1, %r546;
	shl.b32 	%r405, %r404, 12;
	sub.s32 	%r37, %r403, %r405;
	shr.u32 	%r406, %r401, 8;
	add.s32 	%r38, %r406, 1;
	and.b32  	%r407, %r401, 768;
	setp.eq.s32 	%p39, %r407, 768;
	mov.u32 	%r551, %r30;
	@%p39 bra 	$L__BB6_29;
	and.b32  	%r408, %r38, 3;
	neg.s32 	%r548, %r408;
	mov.u32 	%r551, %r30;
$L__BB6_28:
	.pragma "nounroll";
	// begin inline asm
	{   .reg .u8 datum;    ld.global.nc.u8 datum, [%rd133];    cvt.u16.u8 %rs93, datum;}
	// end inline asm
	and.b16  	%rs94, %rs93, 255;
	cvt.u32.u16 	%r409, %rs94;
	add.s32 	%r556, %r556, %r409;
	add.s32 	%r551, %r551, 256;
	add.s64 	%rd133, %rd133, 256;
	add.s32 	%r548, %r548, 1;
	setp.ne.s32 	%p40, %r548, 0;
	@%p40 bra 	$L__BB6_28;
$L__BB6_29:
	setp.lt.u32 	%p41, %r37, 768;
	@%p41 bra 	$L__BB6_32;
	cvt.u64.u32 	%rd117, %r551;
$L__BB6_31:
	add.s64 	%rd113, %rd134, %rd117;
	// begin inline asm
	{   .reg .u8 datum;    ld.global.nc.u8 datum, [%rd113];    cvt.u16.u8 %rs95, datum;}
	// end inline asm
	and.b16  	%rs99, %rs95, 255;
	cvt.u32.u16 	%r410, %rs99;
	add.s32 	%r411, %r556, %r410;
	add.s64 	%rd114, %rd113, 256;
	// begin inline asm
	{   .reg .u8 datum;    ld.global.nc.u8 datum, [%rd114];    cvt.u16.u8 %rs96, datum;}
	// end inline asm
	and.b16  	%rs100, %rs96, 255;
	cvt.u32.u16 	%r412, %rs100;
	add.s32 	%r413, %r411, %r412;
	add.s64 	%rd115, %rd113, 512;
	// begin inline asm
	{   .reg .u8 datum;    ld.global.nc.u8 datum, [%rd115];    cvt.u16.u8 %rs97, datum;}
	// end inline asm
	and.b16  	%rs101, %rs97, 255;
	cvt.u32.u16 	%r414, %rs101;
	add.s32 	%r415, %r413, %r414;
	add.s64 	%rd116, %rd113, 768;
	// begin inline asm
	{   .reg .u8 datum;    ld.global.nc.u8 datum, [%rd116];    cvt.u16.u8 %rs98, datum;}
	// end inline asm
	and.b16  	%rs102, %rs98, 255;
	cvt.u32.u16 	%r416, %rs102;
	add.s32 	%r556, %r415, %r416;
	add.s32 	%r551, %r551, 1024;
	add.s64 	%rd134, %rd134, 1024;
	setp.lt.s32 	%p42, %r551, %r36;
	@%p42 bra 	$L__BB6_31;
$L__BB6_32:
	// begin inline asm
	mov.u32 %r417, %laneid;
	// end inline asm
	mov.b32 	%r418, -1;
	redux.sync.add.u32 %r579, %r556, %r418;
	setp.ne.s32 	%p43, %r417, 0;
	@%p43 bra 	$L__BB6_34;
	shr.u32 	%r419, %r30, 3;
	and.b32  	%r420, %r419, 124;
	mov.u32 	%r421, _ZZN3cub18CUB_300001_SM_10006detail6reduce18DeviceReduceKernelINS2_10policy_hubIjyN4cuda3std3__44plusIvEEE10Policy1000EPhyS9_jNS7_10__identityEEEvT0_PT3_T1_NS0_13GridEvenShareISH_EET2_T4_E12temp_storage;
	add.s32 	%r422, %r421, %r420;
	st.shared.u32 	[%r422+8], %r579;
$L__BB6_34:
	bar.sync 	0;
	setp.ne.s32 	%p44, %r30, 0;
	@%p44 bra 	$L__BB6_71;
	ld.shared.u32 	%r423, [_ZZN3cub18CUB_300001_SM_10006detail6reduce18DeviceReduceKernelINS2_10policy_hubIjyN4cuda3std3__44plusIvEEE10Policy1000EPhyS9_jNS7_10__identityEEEvT0_PT3_T1_NS0_13GridEvenShareISH_EET2_T4_E12temp_storage+12];
	add.s32 	%r424, %r423, %r579;
	ld.shared.u32 	%r425, [_ZZN3cub18CUB_300001_SM_10006detail6reduce18DeviceReduceKernelINS2_10policy_hubIjyN4cuda3std3__44plusIvEEE10Policy1000EPhyS9_jNS7_10__identityEEEvT0_PT3_T1_NS0_13GridEvenShareISH_EET2_T4_E12temp_storage+16];
	add.s32 	%r426, %r424, %r425;
	ld.shared.u32 	%r427, [_ZZN3cub18CUB_300001_SM_10006detail6reduce18DeviceReduceKernelINS2_10policy_hubIjyN4cuda3std3__44plusIvEEE10Policy1000EPhyS9_jNS7_10__identityEEEvT0_PT3_T1_NS0_13GridEvenShareISH_EET2_T4_E12temp_storage+20];
	add.s32 	%r428, %r426, %r427;
	ld.shared.u32 	%r429, [_ZZN3cub18CUB_300001_SM_10006detail6reduce18DeviceReduceKernelINS2_10policy_hubIjyN4cuda3std3__44plusIvEEE10Policy1000EPhyS9_jNS7_10__identityEEEvT0_PT3_T1_NS0_13GridEvenShareISH_EET2_T4_E12temp_storage+24];
	add.s32 	%r430, %r428, %r429;
	ld.shared.u32 	%r431, [_ZZN3cub18CUB_300001_SM_10006detail6reduce18DeviceReduceKernelINS2_10policy_hubIjyN4cuda3std3__44plusIvEEE10Policy1000EPhyS9_jNS7_10__identityEEEvT0_PT3_T1_NS0_13GridEvenShareISH_EET2_T4_E12temp_storage+28];
	add.s32 	%r432, %r430, %r431;
	ld.shared.u32 	%r433, [_ZZN3cub18CUB_300001_SM_10006detail6reduce18DeviceReduceKernelINS2_10policy_hubIjyN4cuda3std3__44plusIvEEE10Policy1000EPhyS9_jNS7_10__identityEEEvT0_PT3_T1_NS0_13GridEvenShareISH_EET2_T4_E12temp_storage+32];
	add.s32 	%r434, %r432, %r433;
	ld.shared.u32 	%r435, [_ZZN3cub18CUB_300001_SM_10006detail6reduce18DeviceReduceKernelINS2_10policy_hubIjyN4cuda3std3__44plusIvEEE10Policy1000EPhyS9_jNS7_10__identityEEEvT0_PT3_T1_NS0_13GridEvenShareISH_EET2_T4_E12temp_storage+36];
	add.s32 	%r579, %r434, %r435;
	bra.uni 	$L__BB6_71;
$L__BB6_36:
	sub.s64 	%rd21, %rd1, %rd3;
	setp.gt.u64 	%p2, %rd21, 4095;
	@%p2 bra 	$L__BB6_55;
	cvt.u32.u64 	%r207, %rd3;
	cvt.u32.u64 	%r56, %rd1;
	sub.s32 	%r57, %r56, %r207;
	mov.u32 	%r58, %tid.x;
	setp.ge.s32 	%p14, %r58, %r57;
	mov.b32 	%r567, 0;
	mov.u32 	%r562, %r58;
	@%p14 bra 	$L__BB6_39;
	add.s32 	%r209, %r207, %r58;
	cvt.u64.u32 	%rd87, %r209;
	add.s64 	%rd86, %rd39, %rd87;
	// begin inline asm
	{   .reg .u8 datum;    ld.global.nc.u8 datum, [%rd86];    cvt.u16.u8 %rs81, datum;}
	// end inline asm
	and.b16  	%rs82, %rs81, 255;
	cvt.u32.u16 	%r567, %rs82;
	add.s32 	%r562, %r58, 256;
$L__BB6_39:
	setp.ge.s32 	%p15, %r562, %r57;
	@%p15 bra 	$L__BB6_46;
	not.b32 	%r211, %r562;
	add.s32 	%r63, %r211, %r56;
	and.b32  	%r212, %r63, 768;
	setp.eq.s32 	%p16, %r212, 768;
	@%p16 bra 	$L__BB6_43;
	cvt.u64.u32 	%rd88, %r562;
	add.s64 	%rd89, %rd88, %rd3;
	add.s64 	%rd138, %rd39, %rd89;
	shr.u32 	%r213, %r63, 8;
	add.s32 	%r214, %r213, 1;
	and.b32  	%r215, %r214, 3;
	neg.s32 	%r559, %r215;
$L__BB6_42:
	.pragma "nounroll";
	// begin inline asm
	{   .reg .u8 datum;    ld.global.nc.u8 datum, [%rd138];    cvt.u16.u8 %rs83, datum;}
	// end inline asm
	and.b16  	%rs84, %rs83, 255;
	cvt.u32.u16 	%r216, %rs84;
	add.s32 	%r567, %r567, %r216;
	add.s32 	%r562, %r562, 256;
	add.s64 	%rd138, %rd138, 256;
	add.s32 	%r559, %r559, 1;
	setp.ne.s32 	%p17, %r559, 0;
	@%p17 bra 	$L__BB6_42;
$L__BB6_43:
	sub.s32 	%r218, %r63, %r207;
	setp.lt.u32 	%p18, %r218, 768;
	@%p18 bra 	$L__BB6_46;
	add.s64 	%rd25, %rd39, %rd3;
$L__BB6_45:
	cvt.s64.s32 	%rd95, %r562;
	add.s64 	%rd91, %rd25, %rd95;
	// begin inline asm
	{   .reg .u8 datum;    ld.global.nc.u8 datum, [%rd91];    cvt.u16.u8 %rs85, datum;}
	// end inline asm
	and.b16  	%rs89, %rs85, 255;
	cvt.u32.u16 	%r219, %rs89;
	add.s32 	%r220, %r567, %r219;
	add.s64 	%rd92, %rd91, 256;
	// begin inline asm
	{   .reg .u8 datum;    ld.global.nc.u8 datum, [%rd92];    cvt.u16.u8 %rs86, datum;}
	// end inline asm
	and.b16  	%rs90, %rs86, 255;
	cvt.u32.u16 	%r221, %rs90;
	add.s32 	%r222, %r220, %r221;
	add.s64 	%rd93, %rd91, 512;
	// begin inline asm
	{   .reg .u8 datum;    ld.global.nc.u8 datum, [%rd93];    cvt.u16.u8 %rs87, datum;}
	// end inline asm
	and.b16  	%rs91, %rs87, 255;
	cvt.u32.u16 	%r223, %rs91;
	add.s32 	%r224, %r222, %r223;
	add.s64 	%rd94, %rd91, 768;
	// begin inline asm
	{   .reg .u8 datum;    ld.global.nc.u8 datum, [%rd94];    cvt.u16.u8 %rs88, datum;}
	// end inline asm
	and.b16  	%rs92, %rs88, 255;
	cvt.u32.u16 	%r225, %rs92;
	add.s32 	%r567, %r224, %r225;
	add.s32 	%r562, %r562, 1024;
	setp.lt.s32 	%p19, %r562, %r57;
	@%p19 bra 	$L__BB6_45;
$L__BB6_46:
	setp.lt.s32 	%p20, %r57, 256;
	@%p20 bra 	$L__BB6_51;
	// begin inline asm
	mov.u32 %r285, %laneid;
	// end inline asm
	mov.b32 	%r286, -1;
	redux.sync.add.u32 %r579, %r567, %r286;
	setp.ne.s32 	%p31, %r285, 0;
	@%p31 bra 	$L__BB6_49;
	shr.u32 	%r287, %r58, 3;
	and.b32  	%r288, %r287, 124;
	mov.u32 	%r289, _ZZN3cub18CUB_300001_SM_10006detail6reduce18DeviceReduceKernelINS2_10policy_hubIjyN4cuda3std3__44plusIvEEE10Policy1000EPhyS9_jNS7_10__identityEEEvT0_PT3_T1_NS0_13GridEvenShareISH_EET2_T4_E12temp_storage;
	add.s32 	%r290, %r289, %r288;
	st.shared.u32 	[%r290+8], %r579;
$L__BB6_49:
	bar.sync 	0;
	setp.ne.s32 	%p32, %r58, 0;
	@%p32 bra 	$L__BB6_71;
	ld.shared.u32 	%r291, [_ZZN3cub18CUB_300001_SM_10006detail6reduce18DeviceReduceKernelINS2_10policy_hubIjyN4cuda3std3__44plusIvEEE10Policy1000EPhyS9_jNS7_10__identityEEEvT0_PT3_T1_NS0_13GridEvenShareISH_EET2_T4_E12temp_storage+12];
	add.s32 	%r292, %r291, %r579;
	ld.shared.u32 	%r293, [_ZZN3cub18CUB_300001_SM_10006detail6reduce18DeviceReduceKernelINS2_10policy_hubIjyN4cuda3std3__44plusIvEEE10Policy1000EPhyS9_jNS7_10__identityEEEvT0_PT3_T1_NS0_13GridEvenShareISH_EET2_T4_E12temp_storage+16];
	add.s32 	%r294, %r292, %r293;
	ld.shared.u32 	%r295, [_ZZN3cub18CUB_300001_SM_10006detail6reduce18DeviceReduceKernelINS2_10policy_hubIjyN4cuda3std3__44plusIvEEE10Policy1000EPhyS9_jNS7_10__identityEEEvT0_PT3_T1_NS0_13GridEvenShareISH_EET2_T4_E12temp_storage+20];
	add.s32 	%r296, %r294, %r295;
	ld.shared.u32 	%r297, [_ZZN3cub18CUB_300001_SM_10006detail6reduce18DeviceReduceKernelINS2_10policy_hubIjyN4cuda3std3__44plusIvEEE10Policy1000EPhyS9_jNS7_10__identityEEEvT0_PT3_T1_NS0_13GridEvenShareISH_EET2_T4_E12temp_storage+24];
	add.s32 	%r298, %r296, %r297;
	ld.shared.u32 	%r299, [_ZZN3cub18CUB_300001_SM_10006detail6reduce18DeviceReduceKernelINS2_10policy_hubIjyN4cuda3std3__44plusIvEEE10Policy1000EPhyS9_jNS7_10__identityEEEvT0_PT3_T1_NS0_13GridEvenShareISH_EET2_T4_E12temp_storage+28];
	add.s32 	%r300, %r298, %r299;
	ld.shared.u32 	%r301, [_ZZN3cub18CUB_300001_SM_10006detail6reduce18DeviceReduceKernelINS2_10policy_hubIjyN4cuda3std3__44plusIvEEE10Policy1000EPhyS9_jNS7_10__identityEEEvT0_PT3_T1_NS0_13GridEvenShareISH_EET2_T4_E12temp_storage+32];
	add.s32 	%r302, %r300, %r301;
	ld.shared.u32 	%r303, [_ZZN3cub18CUB_300001_SM_10006detail6reduce18DeviceReduceKernelINS2_10policy_hubIjyN4cuda3std3__44plusIvEEE10Policy1000EPhyS9_jNS7_10__identityEEEvT0_PT3_T1_NS0_13GridEvenShareISH_EET2_T4_E12temp_storage+36];
	add.s32 	%r579, %r302, %r303;
	bra.uni 	$L__BB6_71;
$L__BB6_51:
	// begin inline asm
	mov.u32 %r226, %laneid;
	// end inline asm
	and.b32  	%r257, %r58, 992;
	add.s32 	%r258, %r257, 32;
	setp.gt.s32 	%p21, %r258, %r57;
	not.b32 	%r259, %r257;
	add.s32 	%r260, %r57, %r259;
	selp.b32 	%r254, %r260, 31, %p21;
	mov.b32 	%r229, 1;
	mov.b32 	%r256, -1;
	// begin inline asm
	{  .reg .u32 r0;  .reg .pred p;  shfl.sync.down.b32 r0|p, %r567, %r229, %r254, %r256;  @p add.u32 r0, r0, %r567;  mov.u32 %r227, r0;}
	// end inline asm
	mov.b32 	%r235, 2;
	// begin inline asm
	{  .reg .u32 r0;  .reg .pred p;  shfl.sync.down.b32 r0|p, %r227, %r235, %r254, %r256;  @p add.u32 r0, r0, %r227;  mov.u32 %r233, r0;}
	// end inline asm
	mov.b32 	%r241, 4;
	// begin inline asm
	{  .reg .u32 r0;  .reg .pred p;  shfl.sync.down.b32 r0|p, %r233, %r241, %r254, %r256;  @p add.u32 r0, r0, %r233;  mov.u32 %r239, r0;}
	// end inline asm
	mov.b32 	%r247, 8;
	// begin inline asm
	{  .reg .u32 r0;  .reg .pred p;  shfl.sync.down.b32 r0|p, %r239, %r247, %r254, %r256;  @p add.u32 r0, r0, %r239;  mov.u32 %r245, r0;}
	// end inline asm
	mov.b32 	%r253, 16;
	// begin inline asm
	{  .reg .u32 r0;  .reg .pred p;  shfl.sync.down.b32 r0|p, %r245, %r253, %r254, %r256;  @p add.u32 r0, r0, %r245;  mov.u32 %r579, r0;}
	// end inline asm
	setp.ne.s32 	%p22, %r226, 0;
	@%p22 bra 	$L__BB6_53;
	shr.u32 	%r261, %r58, 3;
	and.b32  	%r262, %r261, 124;
	mov.u32 	%r263, _ZZN3cub18CUB_300001_SM_10006detail6reduce18DeviceReduceKernelINS2_10policy_hubIjyN4cuda3std3__44plusIvEEE10Policy1000EPhyS9_jNS7_10__identityEEEvT0_PT3_T1_NS0_13GridEvenShareISH_EET2_T4_E12temp_storage;
	add.s32 	%r264, %r263, %r262;
	st.shared.u32 	[%r264+8], %r579;
$L__BB6_53:
	bar.sync 	0;
	setp.ne.s32 	%p23, %r58, 0;
	@%p23 bra 	$L__BB6_71;
	setp.gt.s32 	%p24, %r57, 32;
	ld.shared.u32 	%r265, [_ZZN3cub18CUB_300001_SM_10006detail6reduce18DeviceReduceKernelINS2_10policy_hubIjyN4cuda3std3__44plusIvEEE10Policy1000EPhyS9_jNS7_10__identityEEEvT0_PT3_T1_NS0_13GridEvenShareISH_EET2_T4_E12temp_storage+12];
	selp.b32 	%r266, %r265, 0, %p24;
	add.s32 	%r267, %r266, %r579;
	setp.gt.s32 	%p25, %r57, 64;
	ld.shared.u32 	%r268, [_ZZN3cub18CUB_300001_SM_10006detail6reduce18DeviceReduceKernelINS2_10policy_hubIjyN4cuda3std3__44plusIvEEE10Policy1000EPhyS9_jNS7_10__identityEEEvT0_PT3_T1_NS0_13GridEvenShareISH_EET2_T4_E12temp_storage+16];
	selp.b32 	%r269, %r268, 0, %p25;
	add.s32 	%r270, %r267, %r269;
	setp.gt.s32 	%p26, %r57, 96;
	ld.shared.u32 	%r271, [_ZZN3cub18CUB_300001_SM_10006detail6reduce18DeviceReduceKernelINS2_10policy_hubIjyN4cuda3std3__44plusIvEEE10Policy1000EPhyS9_jNS7_10__identityEEEvT0_PT3_T1_NS0_13GridEvenShareISH_EET2_T4_E12temp_storage+20];
	selp.b32 	%r272, %r271, 0, %p26;
	add.s32 	%r273, %r270, %r272;
	setp.gt.s32 	%p27, %r57, 128;
	ld.shared.u32 	%r274, [_ZZN3cub18CUB_300001_SM_10006detail6reduce18DeviceReduceKernelINS2_10policy_hubIjyN4cuda3std3__44plusIvEEE10Policy1000EPhyS9_jNS7_10__identityEEEvT0_PT3_T1_NS0_13GridEvenShareISH_EET2_T4_E12temp_storage+24];
	selp.b32 	%r275, %r274, 0, %p27;
	add.s32 	%r276, %r273, %r275;
	setp.gt.s32 	%p28, %r57, 160;
	ld.shared.u32 	%r277, [_ZZN3cub18CUB_300001_SM_10006detail6reduce18DeviceReduceKernelINS2_10policy_hubIjyN4cuda3std3__44plusIvEEE10Policy1000EPhyS9_jNS7_10__identityEEEvT0_PT3_T1_NS0_13GridEvenShareISH_EET2_T4_E12temp_storage+28];
	selp.b32 	%r278, %r277, 0, %p28;
	add.s32 	%r279, %r276, %r278;
	setp.gt.s32 	%p29, %r57, 192;
	ld.shared.u32 	%r280, [_ZZN3cub18CUB_300001_SM_10006detail6reduce18DeviceReduceKernelINS2_10policy_hubIjyN4cuda3std3__44plusIvEEE10Policy1000EPhyS9_jNS7_10__identityEEEvT0_PT3_T1_NS0_13GridEvenShareISH_EET2_T4_E12temp_storage+32];
	selp.b32 	%r281, %r280, 0, %p29;
	add.s32 	%r282, %r279, %r281;
	setp.gt.s32 	%p30, %r57, 224;
	ld.shared.u32 	%r283, [_ZZN3cub18CUB_300001_SM_10006detail6reduce18DeviceReduceKernelINS2_10policy_hubIjyN4cuda3std3__44plusIvEEE10Policy1000EPhyS9_jNS7_10__identityEEEvT0_PT3_T1_NS0_13GridEvenShareISH_EET2_T4_E12temp_storage+36];
	selp.b32 	%r284, %r283, 0, %p30;
	add.s32 	%r579, %r282, %r284;
	bra.uni 	$L__BB6_71;
$L__BB6_55:
	cvt.u32.u64 	%r112, %rd3;
	mov.u32 	%r83, %tid.x;
	add.s32 	%r113, %r83, %r112;
	cvt.u64.u32 	%rd58, %r113;
	add.s64 	%rd42, %rd39, %rd58;
	// begin inline asm
	{   .reg .u8 datum;    ld.global.nc.u8 datum, [%rd42];    cvt.u16.u8 %rs1, datum;}
	// end inline asm
	and.b16  	%rs17, %rs1, 255;
	add.s64 	%rd43, %rd42, 256;
	// begin inline asm
	{   .reg .u8 datum;    ld.global.nc.u8 datum, [%rd43];    cvt.u16.u8 %rs2, datum;}
	// end inline asm
	and.b16  	%rs18, %rs2, 255;
	add.s64 	%rd44, %rd42, 512;
	// begin inline asm
	{   .reg .u8 datum;    ld.global.nc.u8 datum, [%rd44];    cvt.u16.u8 %rs3, datum;}
	// end inline asm
	and.b16  	%rs19, %rs3, 255;
	add.s64 	%rd45, %rd42, 768;
	// begin inline asm
	{   .reg .u8 datum;    ld.global.nc.u8 datum, [%rd45];    cvt.u16.u8 %rs4, datum;}
	// end inline asm
	and.b16  	%rs20, %rs4, 255;
	add.s64 	%rd46, %rd42, 1024;
	// begin inline asm
	{   .reg .u8 datum;    ld.global.nc.u8 datum, [%rd46];    cvt.u16.u8 %rs5, datum;}
	// end inline asm
	and.b16  	%rs21, %rs5, 255;
	add.s64 	%rd47, %rd42, 1280;
	// begin inline asm
	{   .reg .u8 datum;    ld.global.nc.u8 datum, [%rd47];    cvt.u16.u8 %rs6, datum;}
	// end inline asm
	and.b16  	%rs22, %rs6, 255;
	add.s64 	%rd48, %rd42, 1536;
	// begin inline asm
	{   .reg .u8 datum;    ld.global.nc.u8 datum, [%rd48];    cvt.u16.u8 %rs7, datum;}
	// end inline asm
	and.b16  	%rs23, %rs7, 255;
	add.s64 	%rd49, %rd42, 1792;
	// begin inline asm
	{   .reg .u8 datum;    ld.global.nc.u8 datum, [%rd49];    cvt.u16.u8 %rs8, datum;}
	// end inline asm
	and.b16  	%rs24, %rs8, 255;
	cvt.u32.u16 	%r114, %rs24;
	add.s64 	%rd50, %rd42, 2048;
	// begin inline asm
	{   .reg .u8 datum;    ld.global.nc.u8 datum, [%rd50];    cvt.u16.u8 %rs9, datum;}
	// end inline asm
	and.b16  	%rs25, %rs9, 255;
	cvt.u32.u16 	%r115, %rs25;
	add.s64 	%rd51, %rd42, 2304;
	// begin inline asm
	{   .reg .u8 datum;    ld.global.nc.u8 datum, [%rd51];    cvt.u16.u8 %rs10, datum;}
	// end inline asm
	and.b16  	%rs26, %rs10, 255;
	cvt.u32.u16 	%r116, %rs26;
	add.s64 	%rd52, %rd42, 2560;
	// begin inline asm
	{   .reg .u8 datum;    ld.global.nc.u8 datum, [%rd52];    cvt.u16.u8 %rs11, datum;}
	// end inline asm
	and.b16  	%rs27, %rs11, 255;
	cvt.u32.u16 	%r117, %rs27;
	add.s64 	%rd53, %rd42, 2816;
	// begin inline asm
	{   .reg .u8 datum;    ld.global.nc.u8 datum, [%rd53];    cvt.u16.u8 %rs12, datum;}
	// end inline asm
	and.b16  	%rs28, %rs12, 255;
	cvt.u32.u16 	%r118, %rs28;
	add.s64 	%rd54, %rd42, 3072;
	// begin inline asm
	{   .reg .u8 datum;    ld.global.nc.u8 datum, [%rd54];    cvt.u16.u8 %rs13, datum;}
	// end inline asm
	and.b16  	%rs29, %rs13, 255;
	cvt.u32.u16 	%r119, %rs29;
	add.s64 	%rd55, %rd42, 3328;
	// begin inline asm
	{   .reg .u8 datum;    ld.global.nc.u8 datum, [%rd55];    cvt.u16.u8 %rs14, datum;}
	// end inline asm
	and.b16  	%rs30, %rs14, 255;
	cvt.u32.u16 	%r120, %rs30;
	add.s64 	%rd56, %rd42, 3584;
	// begin inline asm
	{   .reg .u8 datum;    ld.global.nc.u8 datum, [%rd56];    cvt.u16.u8 %rs15, datum;}
	// end inline asm
	and.b16  	%rs31, %rs15, 255;
	cvt.u32.u16 	%r121, %rs31;
	add.s64 	%rd57, %rd42, 3840;
	// begin inline asm
	{   .reg .u8 datum;    ld.global.nc.u8 datum, [%rd57];    cvt.u16.u8 %rs16, datum;}
	// end inline asm
	and.b16  	%rs32, %rs16, 255;
	cvt.u32.u16 	%r122, %rs32;
	add.s16 	%rs33, %rs18, %rs17;
	add.s16 	%rs34, %rs19, %rs33;
	add.s16 	%rs35, %rs20, %rs34;
	add.s16 	%rs36, %rs21, %rs35;
	add.s16 	%rs37, %rs22, %rs36;
	add.s16 	%rs38, %rs23, %rs37;
	cvt.u32.u16 	%r123, %rs38;
	add.s32 	%r124, %r114, %r123;
	add.s32 	%r125, %r124, %r115;
	add.s32 	%r126, %r125, %r116;
	add.s32 	%r127, %r126, %r117;
	add.s32 	%r128, %r127, %r118;
	add.s32 	%r129, %r128, %r119;
	add.s32 	%r130, %r129, %r120;
	add.s32 	%r131, %r130, %r121;
	add.s32 	%r578, %r131, %r122;
	setp.lt.u64 	%p3, %rd21, %rd2;
	@%p3 bra 	$L__BB6_67;
	cvt.u64.u32 	%rd26, %r83;
	add.s64 	%rd59, %rd2, %rd3;
	add.s64 	%rd140, %rd39, %rd59;
	add.s64 	%rd60, %rd59, %rd26;
	add.s64 	%rd139, %rd39, %rd60;
	mov.b32 	%r568, 0;
$L__BB6_57:
	add.s64 	%rd3, %rd3, %rd2;
	add.s64 	%rd61, %rd1, -4096;
	setp.gt.u64 	%p4, %rd3, %rd61;
	@%p4 bra 	$L__BB6_59;
	add.s64 	%rd78, %rd3, %rd26;
	add.s64 	%rd62, %rd39, %rd78;
	// begin inline asm
	{   .reg .u8 datum;    ld.global.nc.u8 datum, [%rd62];    cvt.u16.u8 %rs39, datum;}
	// end inline asm
	and.b16  	%rs55, %rs39, 255;
	cvt.u32.u16 	%r133, %rs55;
	add.s64 	%rd63, %rd62, 256;
	// begin inline asm
	{   .reg .u8 datum;    ld.global.nc.u8 datum, [%rd63];    cvt.u16.u8 %rs40, datum;}
	// end inline asm
	and.b16  	%rs56, %rs40, 255;
	cvt.u32.u16 	%r134, %rs56;
	add.s64 	%rd64, %rd62, 512;
	// begin inline asm
	{   .reg .u8 datum;    ld.global.nc.u8 datum, [%rd64];    cvt.u16.u8 %rs41, datum;}
	// end inline asm
	and.b16  	%rs57, %rs41, 255;
	cvt.u32.u16 	%r135, %rs57;
	add.s64 	%rd65, %rd62, 768;
	// begin inline asm
	{   .reg .u8 datum;    ld.global.nc.u8 datum, [%rd65];    cvt.u16.u8 %rs42, datum;}
	// end inline asm
	and.b16  	%rs58, %rs42, 255;
	cvt.u32.u16 	%r136, %rs58;
	add.s64 	%rd66, %rd62, 1024;
	// begin inline asm
	{   .reg .u8 datum;    ld.global.nc.u8 datum, [%rd66];    cvt.u16.u8 %rs43, datum;}
	// end inline asm
	and.b16  	%rs59, %rs43, 255;
	cvt.u32.u16 	%r137, %rs59;
	add.s64 	%rd67, %rd62, 1280;
	// begin inline asm
	{   .reg .u8 datum;    ld.global.nc.u8 datum, [%rd67];    cvt.u16.u8 %rs44, datum;}
	// end inline asm
	and.b16  	%rs60, %rs44, 255;
	cvt.u32.u16 	%r138, %rs60;
	add.s64 	%rd68, %rd62, 1536;
	// begin inline asm
	{   .reg .u8 datum;    ld.global.nc.u8 datum, [%rd68];    cvt.u16.u8 %rs45, datum;}
	// end inline asm
	and.b16  	%rs61, %rs45, 255;
	cvt.u32.u16 	%r139, %rs61;
	add.s64 	%rd69, %rd62, 1792;
	// begin inline asm
	{   .reg .u8 datum;    ld.global.nc.u8 datum, [%rd69];    cvt.u16.u8 %rs46, datum;}
	// end inline asm
	and.b16  	%rs62, %rs46, 255;
	cvt.u32.u16 	%r140, %rs62;
	add.s64 	%rd70, %rd62, 2048;
	// begin inline asm
	{   .reg .u8 datum;    ld.global.nc.u8 datum, [%rd70];    cvt.u16.u8 %rs47, datum;}
	// end inline asm
	and.b16  	%rs63, %rs47, 255;
	cvt.u32.u16 	%r141, %rs63;
	add.s64 	%rd71, %rd62, 2304;
	// begin inline asm
	{   .reg .u8 datum;    ld.global.nc.u8 datum, [%rd71];    cvt.u16.u8 %rs48, datum;}
	// end inline asm
	and.b16  	%rs64, %rs48, 255;
	cvt.u32.u16 	%r142, %rs64;
	add.s64 	%rd72, %rd62, 2560;
	// begin inline asm
	{   .reg .u8 datum;    ld.global.nc.u8 datum, [%rd72];    cvt.u16.u8 %rs49, datum;}
	// end inline asm
	and.b16  	%rs65, %rs49, 255;
	cvt.u32.u16 	%r143, %rs65;
	add.s64 	%rd73, %rd62, 2816;
	// begin inline asm
	{   .reg .u8 datum;    ld.global.nc.u8 datum, [%rd73];    cvt.u16.u8 %rs50, datum;}
	// end inline asm
	and.b16  	%rs66, %rs50, 255;
	cvt.u32.u16 	%r144, %rs66;
	add.s64 	%rd74, %rd62, 3072;
	// begin inline asm
	{   .reg .u8 datum;    ld.global.nc.u8 datum, [%rd74];    cvt.u16.u8 %rs51, datum;}
	// end inline asm
	and.b16  	%rs67, %rs51, 255;
	cvt.u32.u16 	%r145, %rs67;
	add.s64 	%rd75, %rd62, 3328;
	// begin inline asm
	{   .reg .u8 datum;    ld.global.nc.u8 datum, [%rd75];    cvt.u16.u8 %rs52, datum;}
	// end inline asm
	and.b16  	%rs68, %rs52, 255;
	cvt.u32.u16 	%r146, %rs68;
	add.s64 	%rd76, %rd62, 3584;
	// begin inline asm
	{   .reg .u8 datum;    ld.global.nc.u8 datum, [%rd76];    cvt.u16.u8 %rs53, datum;}
	// end inline asm
	and.b16  	%rs69, %rs53, 255;
	cvt.u32.u16 	%r147, %rs69;
	add.s64 	%rd77, %rd62, 3840;
	// begin inline asm
	{   .reg .u8 datum;    ld.global.nc.u8 datum, [%rd77];    cvt.u16.u8 %rs54, datum;}
	// end inline asm
	and.b16  	%rs70, %rs54, 255;
	cvt.u32.u16 	%r148, %rs70;
	add.s32 	%r149, %r578, %r133;
	add.s32 	%r150, %r149, %r134;
	add.s32 	%r151, %r150, %r135;
	add.s32 	%r152, %r151, %r136;
	add.s32 	%r153, %r152, %r137;
	add.s32 	%r154, %r153, %r138;
	add.s32 	%r155, %r154, %r139;
	add.s32 	%r156, %r155, %r140;
	add.s32 	%r157, %r156, %r141;
	add.s32 	%r158, %r157, %r142;
	add.s32 	%r159, %r158, %r143;
	add.s32 	%r160, %r159, %r144;
	add.s32 	%r161, %r160, %r145;
	add.s32 	%r162, %r161, %r146;
	add.s32 	%r163, %r162, %r147;
	add.s32 	%r578, %r163, %r148;
	sub.s64 	%rd79, %rd1, %rd3;
	setp.lt.u64 	%p5, %rd79, %rd2;
	add.s32 	%r568, %r568, 1;
	add.s64 	%rd140, %rd140, %rd2;
	add.s64 	%rd139, %rd139, %rd2;
	@%p5 bra 	$L__BB6_67;
	bra.uni 	$L__BB6_57;
$L__BB6_59:
	setp.le.u64 	%p6, %rd1, %rd3;
	@%p6 bra 	$L__BB6_67;
	cvt.u32.u64 	%r164, %rd3;
	cvt.u32.u64 	%r165, %rd1;
	sub.s32 	%r89, %r165, %r164;
	setp.ge.s32 	%p7, %r83, %r89;
	@%p7 bra 	$L__BB6_67;
	cvt.u32.u64 	%r168, %rd2;
	not.b32 	%r170, %r83;
	add.s32 	%r171, %r170, %r165;
	add.s32 	%r172, %r168, %r112;
	sub.s32 	%r173, %r171, %r172;
	mul.lo.s32 	%r174, %r1, %r568;
	shl.b32 	%r175, %r174, 12;
	sub.s32 	%r90, %r173, %r175;
	shr.u32 	%r176, %r171, 8;
	add.s32 	%r91, %r176, 1;
	and.b32  	%r177, %r171, 768;
	setp.eq.s32 	%p8, %r177, 768;
	mov.u32 	%r573, %r83;
	@%p8 bra 	$L__BB6_64;
	and.b32  	%r178, %r91, 3;
	neg.s32 	%r570, %r178;
	mov.u32 	%r573, %r83;
$L__BB6_63:
	.pragma "nounroll";
	// begin inline asm
	{   .reg .u8 datum;    ld.global.nc.u8 datum, [%rd139];    cvt.u16.u8 %rs71, datum;}
	// end inline asm
	and.b16  	%rs72, %rs71, 255;
	cvt.u32.u16 	%r179, %rs72;
	add.s32 	%r578, %r578, %r179;
	add.s32 	%r573, %r573, 256;
	add.s64 	%rd139, %rd139, 256;
	add.s32 	%r570, %r570, 1;
	setp.ne.s32 	%p9, %r570, 0;
	@%p9 bra 	$L__BB6_63;
$L__BB6_64:
	setp.lt.u32 	%p10, %r90, 768;
	@%p10 bra 	$L__BB6_67;
	cvt.u64.u32 	%rd85, %r573;
$L__BB6_66:
	add.s64 	%rd81, %rd140, %rd85;
	// begin inline asm
	{   .reg .u8 datum;    ld.global.nc.u8 datum, [%rd81];    cvt.u16.u8 %rs73, datum;}
	// end inline asm
	and.b16  	%rs77, %rs73, 255;
	cvt.u32.u16 	%r180, %rs77;
	add.s32 	%r181, %r578, %r180;
	add.s64 	%rd82, %rd81, 256;
	// begin inline asm
	{   .reg .u8 datum;    ld.global.nc.u8 datum, [%rd82];    cvt.u16.u8 %rs74, datum;}
	// end inline asm
	and.b16  	%rs78, %rs74, 255;
	cvt.u32.u16 	%r182, %rs78;
	add.s32 	%r183, %r181, %r182;
	add.s64 	%rd83, %rd81, 512;
	// begin inline asm
	{   .reg .u8 datum;    ld.global.nc.u8 datum, [%rd83];    cvt.u16.u8 %rs75, datum;}
	// end inline asm
	and.b16  	%rs79, %rs75, 255;
	cvt.u32.u16 	%r184, %rs79;
	add.s32 	%r185, %r183, %r184;
	add.s64 	%rd84, %rd81, 768;
	// begin inline asm
	{   .reg .u8 datum;    ld.global.nc.u8 datum, [%rd84];    cvt.u16.u8 %rs76, datum;}
	// end inline asm
	and.b16  	%rs80, %rs76, 255;
	cvt.u32.u16 	%r186, %rs80;
	add.s32 	%r578, %r185, %r186;
	add.s32 	%r573, %r573, 1024;
	add.s64 	%rd140, %rd140, 1024;
	setp.lt.s32 	%p11, %r573, %r89;
	@%p11 bra 	$L__BB6_66;
$L__BB6_67:
	// begin inline asm
	mov.u32 %r187, %laneid;
	// end inline asm
	mov.b32 	%r188, -1;
	redux.sync.add.u32 %r579, %r578, %r188;
	setp.ne.s32 	%p12, %r187, 0;
	@%p12 bra 	$L__BB6_69;
	shr.u32 	%r189, %r83, 3;
	and.b32  	%r190, %r189, 124;
	mov.u32 	%r191, _ZZN3cub18CUB_300001_SM_10006detail6reduce18DeviceReduceKernelINS2_10policy_hubIjyN4cuda3std3__44plusIvEEE10Policy1000EPhyS9_jNS7_10__identityEEEvT0_PT3_T1_NS0_13GridEvenShareISH_EET2_T4_E12temp_storage;
	add.s32 	%r192, %r191, %r190;
	st.shared.u32 	[%r192+8], %r579;
$L__BB6_69:
	bar.sync 	0;
	setp.ne.s32 	%p13, %r83, 0;
	@%p13 bra 	$L__BB6_71;
	ld.shared.u32 	%r193, [_ZZN3cub18CUB_300001_SM_10006detail6reduce18DeviceReduceKernelINS2_10policy_hubIjyN4cuda3std3__44plusIvEEE10Policy1000EPhyS9_jNS7_10__identityEEEvT0_PT3_T1_NS0_13GridEvenShareISH_EET2_T4_E12temp_storage+12];
	add.s32 	%r194, %r193, %r579;
	ld.shared.u32 	%r195, [_ZZN3cub18CUB_300001_SM_10006detail6reduce18DeviceReduceKernelINS2_10policy_hubIjyN4cuda3std3__44plusIvEEE10Policy1000EPhyS9_jNS7_10__identityEEEvT0_PT3_T1_NS0_13GridEvenShareISH_EET2_T4_E12temp_storage+16];
	add.s32 	%r196, %r194, %r195;
	ld.shared.u32 	%r197, [_ZZN3cub18CUB_300001_SM_10006detail6reduce18DeviceReduceKernelINS2_10policy_hubIjyN4cuda3std3__44plusIvEEE10Policy1000EPhyS9_jNS7_10__identityEEEvT0_PT3_T1_NS0_13GridEvenShareISH_EET2_T4_E12temp_storage+20];
	add.s32 	%r198, %r196, %r197;
	ld.shared.u32 	%r199, [_ZZN3cub18CUB_300001_SM_10006detail6reduce18DeviceReduceKernelINS2_10policy_hubIjyN4cuda3std3__44plusIvEEE10Policy1000EPhyS9_jNS7_10__identityEEEvT0_PT3_T1_NS0_13GridEvenShareISH_EET2_T4_E12temp_storage+24];
	add.s32 	%r200, %r198, %r199;
	ld.shared.u32 	%r201, [_ZZN3cub18CUB_300001_SM_10006detail6reduce18DeviceReduceKernelINS2_10policy_hubIjyN4cuda3std3__44plusIvEEE10Policy1000EPhyS9_jNS7_10__identityEEEvT0_PT3_T1_NS0_13GridEvenShareISH_EET2_T4_E12temp_storage+28];
	add.s32 	%r202, %r200, %r201;
	ld.shared.u32 	%r203, [_ZZN3cub18CUB_300001_SM_10006detail6reduce18DeviceReduceKernelINS2_10policy_hubIjyN4cuda3std3__44plusIvEEE10Policy1000EPhyS9_jNS7_10__identityEEEvT0_PT3_T1_NS0_13GridEvenShareISH_EET2_T4_E12temp_storage+32];
	add.s32 	%r204, %r202, %r203;
	ld.shared.u32 	%r205, [_ZZN3cub18CUB_300001_SM_10006detail6reduce18DeviceReduceKernelINS2_10policy_hubIjyN4cuda3std3__44plusIvEEE10Policy1000EPhyS9_jNS7_10__identityEEEvT0_PT3_T1_NS0_13GridEvenShareISH_EET2_T4_E12temp_storage+36];
	add.s32 	%r579, %r204, %r205;
$L__BB6_71:
	mov.u32 	%r534, %tid.x;
	setp.ne.s32 	%p64, %r534, 0;
	@%p64 bra 	$L__BB6_73;
	ld.param.u64 	%rd131, [_ZN3cub18CUB_300001_SM_10006detail6reduce18DeviceReduceKernelINS2_10policy_hubIjyN4cuda3std3__44plusIvEEE10Policy1000EPhyS9_jNS7_10__identityEEEvT0_PT3_T1_NS0_13GridEvenShareISH_EET2_T4__param_1];
	cvta.to.global.u64 	%rd128, %rd131;
	mul.wide.u32 	%rd129, %r2, 4;
	add.s64 	%rd130, %rd128, %rd129;
	st.global.u32 	[%rd130], %r579;
$L__BB6_73:
	ret;

}
	// .globl	_ZN3cub18CUB_300001_SM_10006detail6reduce28DeviceReduceSingleTileKernelINS2_10policy_hubIjyN4cuda3std3__44plusIvEEE10Policy1000EPjSC_iS9_jjNS7_10__identityEEEvT0_T1_T2_T3_T4_T6_
.visible .entry _ZN3cub18CUB_300001_SM_10006detail6reduce28DeviceReduceSingleTileKernelINS2_10policy_hubIjyN4cuda3std3__44plusIvEEE10Policy1000EPjSC_iS9_jjNS7_10__identityEEEvT0_T1_T2_T3_T4_T6_(
	.param .u64 .ptr .align 1 _ZN3cub18CUB_300001_SM_10006detail6reduce28DeviceReduceSingleTileKernelINS2_10policy_hubIjyN4cuda3std3__44plusIvEEE10Policy1000EPjSC_iS9_jjNS7_10__identityEEEvT0_T1_T2_T3_T4_T6__param_0,
	.param .u64 .ptr .align 1 _ZN3cub18CUB_300001_SM_10006detail6reduce28DeviceReduceSingleTileKernelINS2_10policy_hubIjyN4cuda3std3__44plusIvEEE10Policy1000EPjSC_iS9_jjNS7_10__identityEEEvT0_T1_T2_T3_T4_T6__param_1,
	.param .u32 _ZN3cub18CUB_300001_SM_10006detail6reduce28DeviceReduceSingleTileKernelINS2_10policy_hubIjyN4cuda3std3__44plusIvEEE10Policy1000EPjSC_iS9_jjNS7_10__identityEEEvT0_T1_T2_T3_T4_T6__param_2,
	.param .align 1 .b8 _ZN3cub18CUB_300001_SM_10006detail6reduce28DeviceReduceSingleTileKernelINS2_10policy_hubIjyN4cuda3std3__44plusIvEEE10Policy1000EPjSC_iS9_jjNS7_10__identityEEEvT0_T1_T2_T3_T4_T6__param_3[1],
	.param .u32 _ZN3cub18CUB_300001_SM_10006detail6reduce28DeviceReduceSingleTileKernelINS2_10policy_hubIjyN4cuda3std3__44plusIvEEE10Policy1000EPjSC_iS9_jjNS7_10__identityEEEvT0_T1_T2_T3_T4_T6__param_4,
	.param .align 1 .b8 _ZN3cub18CUB_300001_SM_10006detail6reduce28DeviceReduceSingleTileKernelINS2_10policy_hubIjyN4cuda3std3__44plusIvEEE10Policy1000EPjSC_iS9_jjNS7_10__identityEEEvT0_T1_T2_T3_T4_T6__param_5[1]
)
.maxntid 256
.minnctapersm 1
{
	.reg .pred 	%p<67>;
	.reg .b32 	%r<563>;
	.reg .b64 	%rd<125>;
	// demoted variable
	.shared .align 4 .b8 _ZZN3cub18CUB_300001_SM_10006detail6reduce28DeviceReduceSingleTileKernelINS2_10policy_hubIjyN4cuda3std3__44plusIvEEE10Policy1000EPjSC_iS9_jjNS7_10__identityEEEvT0_T1_T2_T3_T4_T6_E12temp_storage[44];
	ld.param.u64 	%rd16, [_ZN3cub18CUB_300001_SM_10006detail6reduce28DeviceReduceSingleTileKernelINS2_10policy_hubIjyN4cuda3std3__44plusIvEEE10Policy1000EPjSC_iS9_jjNS7_10__identityEEEvT0_T1_T2_T3_T4_T6__param_0];
	ld.param.u64 	%rd17, [_ZN3cub18CUB_300001_SM_10006detail6reduce28DeviceReduceSingleTileKernelINS2_10policy_hubIjyN4cuda3std3__44plusIvEEE10Policy1000EPjSC_iS9_jjNS7_10__identityEEEvT0_T1_T2_T3_T4_T6__param_1];
	ld.param.u32 	%r120, [_ZN3cub18CUB_300001_SM_10006detail6reduce28DeviceReduceSingleTileKernelINS2_10policy_hubIjyN4cuda3std3__44plusIvEEE10Policy1000EPjSC_iS9_jjNS7_10__identityEEEvT0_T1_T2_T3_T4_T6__param_2];
	ld.param.u32 	%r121, [_ZN3cub18CUB_300001_SM_10006detail6reduce28DeviceReduceSingleTileKernelINS2_10policy_hubIjyN4cuda3std3__44plusIvEEE10Policy1000EPjSC_iS9_jjNS7_10__identityEEEvT0_T1_T2_T3_T4_T6__param_4];
	cvta.to.global.u64 	%rd1, %rd17;
	setp.ne.s32 	%p1, %r120, 0;
	@%p1 bra 	$L__BB7_3;
	mov.u32 	%r509, %tid.x;
	setp.ne.s32 	%p66, %r509, 0;
	@%p66 bra 	$L__BB7_74;
	st.global.u32 	[%rd1], %r121;
	bra.uni 	$L__BB7_74;
$L__BB7_3:
	and.b64  	%rd18, %rd16, 15;
	setp.ne.s64 	%p2, %rd18, 0;
	@%p2 bra 	$L__BB7_38;
	setp.gt.s32 	%p34, %r120, 4095;
	@%p34 bra 	$L__BB7_22;
	mov.u32 	%r1, %tid.x;
	setp.ge.s32 	%p46, %r1, %r120;
	mov.b32 	%r520, 0;
	mov.u32 	%r515, %r1;
	@%p46 bra 	$L__BB7_7;
	mul.wide.u32 	%rd113, %r1, 4;
	add.s64 	%rd112, %rd16, %rd113;
	// begin inline asm
	ld.global.nc.u32 %r520, [%rd112];
	// end inline asm
	add.s32 	%r515, %r1, 256;
$L__BB7_7:
	setp.ge.s32 	%p47, %r515, %r120;
	@%p47 bra 	$L__BB7_13;
	not.b32 	%r416, %r515;
	add.s32 	%r6, %r120, %r416;
	and.b32  	%r417, %r6, 768;
	setp.eq.s32 	%p48, %r417, 768;
	@%p48 bra 	$L__BB7_11;
	mul.wide.u32 	%rd114, %r515, 4;
	add.s64 	%rd121, %rd16, %rd114;
	shr.u32 	%r418, %r6, 8;
	add.s32 	%r419, %r418, 1;
	and.b32  	%r420, %r419, 3;
	neg.s32 	%r512, %r420;
$L__BB7_10:
	.pragma "nounroll";
	// begin inline asm
	ld.global.nc.u32 %r421, [%rd121];
	// end inline asm
	add.s32 	%r520, %r421, %r520;
	add.s32 	%r515, %r515, 256;
	add.s64 	%rd121, %rd121, 1024;
	add.s32 	%r512, %r512, 1;
	setp.ne.s32 	%p49, %r512, 0;
	@%p49 bra 	$L__BB7_10;
$L__BB7_11:
	setp.lt.u32 	%p50, %r6, 768;
	@%p50 bra 	$L__BB7_13;
$L__BB7_12:
	mul.wide.s32 	%rd120, %r515, 4;
	add.s64 	%rd116, %rd16, %rd120;
	// begin inline asm
	ld.global.nc.u32 %r422, [%rd116];
	// end inline asm
	add.s32 	%r426, %r422, %r520;
	add.s64 	%rd117, %rd116, 1024;
	// begin inline asm
	ld.global.nc.u32 %r423, [%rd117];
	// end inline asm
	add.s32 	%r427, %r423, %r426;
	add.s64 	%rd118, %rd116, 2048;
	// begin inline asm
	ld.global.nc.u32 %r424, [%rd118];
	// end inline asm
	add.s32 	%r428, %r424, %r427;
	add.s64 	%rd119, %rd116, 3072;
	// begin inline asm
	ld.global.nc.u32 %r425, [%rd119];
	// end inline asm
	add.s32 	%r520, %r425, %r428;
	add.s32 	%r515, %r515, 1024;
	setp.lt.s32 	%p51, %r515, %r120;
	@%p51 bra 	$L__BB7_12;
$L__BB7_13:
	setp.lt.s32 	%p52, %r120, 256;
	@%p52 bra 	$L__BB7_18;
	// begin inline asm
	mov.u32 %r488, %laneid;
	// end inline asm
	mov.b32 	%r489, -1;
	redux.sync.add.u32 %r562, %r520, %r489;
	setp.ne.s32 	%p63, %r488, 0;
	@%p63 bra 	$L__BB7_16;
	shr.u32 	%r490, %r1, 3;
	and.b32  	%r491, %r490, 124;
	mov.u32 	%r492, _ZZN3cub18CUB_300001_SM_10006detail6reduce28DeviceReduceSingleTileKernelINS2_10policy_hubIjyN4cuda3std3__44plusIvEEE10Policy1000EPjSC_iS9_jjNS7_10__identityEEEvT0_T1_T2_T3_T4_T6_E12temp_storage;
	add.s32 	%r493, %r492, %r491;
	st.shared.u32 	[%r493+8], %r562;
$L__BB7_16:
	bar.sync 	0;
	setp.ne.s32 	%p64, %r1, 0;
	@%p64 bra 	$L__BB7_72;
	ld.shared.u32 	%r494, [_ZZN3cub18CUB_300001_SM_10006detail6reduce28DeviceReduceSingleTileKernelINS2_10policy_hubIjyN4cuda3std3__44plusIvEEE10Policy1000EPjSC_iS9_jjNS7_10__identityEEEvT0_T1_T2_T3_T4_T6_E12temp_storage+12];
	add.s32 	%r495, %r494, %r562;
	ld.shared.u32 	%r496, [_ZZN3cub18CUB_300001_SM_10006detail6reduce28DeviceReduceSingleTileKernelINS2_10policy_hubIjyN4cuda3std3__44plusIvEEE10Policy1000EPjSC_iS9_jjNS7_10__identityEEEvT0_T1_T2_T3_T4_T6_E12temp_storage+16];
	add.s32 	%r497, %r495, %r496;
	ld.shared.u32 	%r498, [_ZZN3cub18CUB_300001_SM_10006detail6reduce28DeviceReduceSingleTileKernelINS2_10policy_hubIjyN4cuda3std3__44plusIvEEE10Policy1000EPjSC_iS9_jjNS7_10__identityEEEvT0_T1_T2_T3_T4_T6_E12temp_storage+20];
	add.s32 	%r499, %r497, %r498;
	ld.shared.u32 	%r500, [_ZZN3cub18CUB_300001_SM_10006detail6reduce28DeviceReduceSingleTileKernelINS2_10policy_hubIjyN4cuda3std3__44plusIvEEE10Policy1000EPjSC_iS9_jjNS7_10__identityEEEvT0_T1_T2_T3_T4_T6_E12temp_storage+24];
	add.s32 	%r501, %r499, %r500;
	ld.shared.u32 	%r502, [_ZZN3cub18CUB_300001_SM_10006detail6reduce28DeviceReduceSingleTileKernelINS2_10policy_hubIjyN4cuda3std3__44plusIvEEE10Policy1000EPjSC_iS9_jjNS7_10__identityEEEvT0_T1_T2_T3_T4_T6_E12temp_storage+28];
	add.s32 	%r503, %r501, %r502;
	ld.shared.u32 	%r504, [_ZZN3cub18CUB_300001_SM_10006detail6reduce28DeviceReduceSingleTileKernelINS2_10policy_hubIjyN4cuda3std3__44plusIvEEE10Policy1000EPjSC_iS9_jjNS7_10__identityEEEvT0_T1_T2_T3_T4_T6_E12temp_storage+32];
	add.s32 	%r505, %r503, %r504;
	ld.shared.u32 	%r506, [_ZZN3cub18CUB_300001_SM_10006detail6reduce28DeviceReduceSingleTileKernelINS2_10policy_hubIjyN4cuda3std3__44plusIvEEE10Policy1000EPjSC_iS9_jjNS7_10__identityEEEvT0_T1_T2_T3_T4_T6_E12temp_storage+36];
	add.s32 	%r562, %r505, %r506;
	bra.uni 	$L__BB7_72;
$L__BB7_18:
	// begin inline asm
	mov.u32 %r429, %laneid;
	// end inline asm
	and.b32  	%r460, %r1, 992;
	add.s32 	%r461, %r460, 32;
	setp.gt.s32 	%p53, %r461, %r120;
	not.b32 	%r462, %r460;
	add.s32 	%r463, %r120, %r462;
	selp.b32 	%r457, %r463, 31, %p53;
	mov.b32 	%r432, 1;
	mov.b32 	%r459, -1;
	// begin inline asm
	{  .reg .u32 r0;  .reg .pred p;  shfl.sync.down.b32 r0|p, %r520, %r432, %r457, %r459;  @p add.u32 r0, r0, %r520;  mov.u32 %r430, r0;}
	// end inline asm
	mov.b32 	%r438, 2;
	// begin inline asm
	{  .reg .u32 r0;  .reg .pred p;  shfl.sync.down.b32 r0|p, %r430, %r438, %r457, %r459;  @p add.u32 r0, r0, %r430;  mov.u32 %r436, r0;}
	// end inline asm
	mov.b32 	%r444, 4;
	// begin inline asm
	{  .reg .u32 r0;  .reg .pred p;  shfl.sync.down.b32 r0|p, %r436, %r444, %r457, %r459;  @p add.u32 r0, r0, %r436;  mov.u32 %r442, r0;}
	// end inline asm
	mov.b32 	%r450, 8;
	// begin inline asm
	{  .reg .u32 r0;  .reg .pred p;  shfl.sync.down.b32 r0|p, %r442, %r450, %r457, %r459;  @p add.u32 r0, r0, %r442;  mov.u32 %r448, r0;}
	// end inline asm
	mov.b32 	%r456, 16;
	// begin inline asm
	{  .reg .u32 r0;  .reg .pred p;  shfl.sync.down.b32 r0|p, %r448, %r456, %r457, %r459;  @p add.u32 r0, r0, %r448;  mov.u32 %r562, r0;}
	// end inline asm
	setp.ne.s32 	%p54, %r429, 0;
	@%p54 bra 	$L__BB7_20;
	shr.u32 	%r464, %r1, 3;
	and.b32  	%r465, %r464, 124;
	mov.u32 	%r466, _ZZN3cub18CUB_300001_SM_10006detail6reduce28DeviceReduceSingleTileKernelINS2_10policy_hubIjyN4cuda3std3__44plusIvEEE10Policy1000EPjSC_iS9_jjNS7_10__identityEEEvT0_T1_T2_T3_T4_T6_E12temp_storage;
	add.s32 	%r467, %r466, %r465;
	st.shared.u32 	[%r467+8], %r562;
$L__BB7_20:
	bar.sync 	0;
	setp.ne.s32 	%p55, %r1, 0;
	@%p55 bra 	$L__BB7_72;
	setp.gt.s32 	%p56, %r120, 32;
	ld.shared.u32 	%r468, [_ZZN3cub18CUB_300001_SM_10006detail6reduce28DeviceReduceSingleTileKernelINS2_10policy_hubIjyN4cuda3std3__44plusIvEEE10Policy1000EPjSC_iS9_jjNS7_10__identityEEEvT0_T1_T2_T3_T4_T6_E12temp_storage+12];
	selp.b32 	%r469, %r468, 0, %p56;
	add.s32 	%r470, %r469, %r562;
	setp.gt.s32 	%p57, %r120, 64;
	ld.shared.u32 	%r471, [_ZZN3cub18CUB_300001_SM_10006detail6reduce28DeviceReduceSingleTileKernelINS2_10policy_hubIjyN4cuda3std3__44plusIvEEE10Policy1000EPjSC_iS9_jjNS7_10__identityEEEvT0_T1_T2_T3_T4_T6_E12temp_storage+16];
	selp.b32 	%r472, %r471, 0, %p57;
	add.s32 	%r473, %r470, %r472;
	setp.gt.s32 	%p58, %r120, 96;
	ld.shared.u32 	%r474, [_ZZN3cub18CUB_300001_SM_10006detail6reduce28DeviceReduceSingleTileKernelINS2_10policy_hubIjyN4cuda3std3__44plusIvEEE10Policy1000EPjSC_iS9_jjNS7_10__identityEEEvT0_T1_T2_T3_T4_T6_E12temp_storage+20];
	selp.b32 	%r475, %r474, 0, %p58;
	add.s32 	%r476, %r473, %r475;
	setp.gt.s32 	%p59, %r120, 128;
	ld.shared.u32 	%r477, [_ZZN3cub18CUB_300001_SM_10006detail6reduce28DeviceReduceSingleTileKernelINS2_10policy_hubIjyN4cuda3std3__44plusIvEEE10Policy1000EPjSC_iS9_jjNS7_10__identityEEEvT0_T1_T2_T3_T4_T6_E12temp_storage+24];
	selp.b32 	%r478, %r477, 0, %p59;
	add.s32 	%r479, %r476, %r478;
	setp.gt.s32 	%p60, %r120, 160;
	ld.shared.u32 	%r480, [_ZZN3cub18CUB_300001_SM_10006detail6reduce28DeviceReduceSingleTileKernelINS2_10policy_hubIjyN4cuda3std3__44plusIvEEE10Policy1000EPjSC_iS9_jjNS7_10__identityEEEvT0_T1_T2_T3_T4_T6_E12temp_storage+28];
	selp.b32 	%r481, %r480, 0, %p60;
	add.s32 	%r482, %r479, %r481;
	setp.gt.s32 	%p61, %r120, 192;
	ld.shared.u32 	%r483, [_ZZN3cub18CUB_300001_SM_10006detail6reduce28DeviceReduceSingleTileKernelINS2_10policy_hubIjyN4cuda3std3__44plusIvEEE10Policy1000EPjSC_iS9_jjNS7_10__identityEEEvT0_T1_T2_T3_T4_T6_E12temp_storage+32];
	selp.b32 	%r484, %r483, 0, %p61;
	add.s32 	%r485, %r482, %r484;
	setp.gt.s32 	%p62, %r120, 224;
	ld.shared.u32 	%r486, [_ZZN3cub18CUB_300001_SM_10006detail6reduce28DeviceReduceSingleTileKernelINS2_10policy_hubIjyN4cuda3std3__44plusIvEEE10Policy1000EPjSC_iS9_jjNS7_10__identityEEEvT0_T1_T2_T3_T4_T6_E12temp_storage+36];
	selp.b32 	%r487, %r486, 0, %p62;
	add.s32 	%r562, %r485, %r487;
	bra.uni 	$L__BB7_72;
$L__BB7_22:
	mov.u32 	%r26, %tid.x;
	shl.b32 	%r315, %r26, 2;
	mul.wide.u32 	%rd86, %r315, 4;
	add.s64 	%rd76, %rd16, %rd86;
	// begin inline asm
	ld.global.nc.v2.u64 {%rd74, %rd75}, [%rd76];
	// end inline asm
	mov.b64 	{%r316, %r317}, %rd75;
	mov.b64 	{%r318, %r319}, %rd74;
	add.s64 	%rd79, %rd76, 4096;
	// begin inline asm
	ld.global.nc.v2.u64 {%rd77, %rd78}, [%rd79];
	// end inline asm
	mov.b64 	{%r320, %r321}, %rd78;
	mov.b64 	{%r322, %r323}, %rd77;
	add.s64 	%rd82, %rd76, 8192;
	// begin inline asm
	ld.global.nc.v2.u64 {%rd80, %rd81}, [%rd82];
	// end inline asm
	mov.b64 	{%r324, %r325}, %rd81;
	mov.b64 	{%r326, %r327}, %rd80;
	add.s64 	%rd85, %rd76, 12288;
	// begin inline asm
	ld.global.nc.v2.u64 {%rd83, %rd84}, [%rd85];
	// end inline asm
	mov.b64 	{%r328, %r329}, %rd84;
	mov.b64 	{%r330, %r331}, %rd83;
	add.s32 	%r332, %r319, %r318;
	add.s32 	%r333, %r316, %r332;
	add.s32 	%r334, %r317, %r333;
	add.s32 	%r335, %r322, %r334;
	add.s32 	%r336, %r323, %r335;
	add.s32 	%r337, %r320, %r336;
	add.s32 	%r338, %r321, %r337;
	add.s32 	%r339, %r326, %r338;
	add.s32 	%r340, %r327, %r339;
	add.s32 	%r341, %r324, %r340;
	add.s32 	%r342, %r325, %r341;
	add.s32 	%r343, %r330, %r342;
	add.s32 	%r344, %r331, %r343;
	add.s32 	%r345, %r328, %r344;
	add.s32 	%r535, %r329, %r345;
	setp.lt.u32 	%p35, %r120, 8192;
	mov.b32 	%r524, 4096;
	@%p35 bra 	$L__BB7_26;
	add.s32 	%r28, %r120, -4096;
	mov.b32 	%r524, 4096;
$L__BB7_24:
	mul.wide.s32 	%rd99, %r524, 4;
	add.s64 	%rd89, %rd76, %rd99;
	// begin inline asm
	ld.global.nc.v2.u64 {%rd87, %rd88}, [%rd89];
	// end inline asm
	mov.b64 	{%r347, %r348}, %rd88;
	mov.b64 	{%r349, %r350}, %rd87;
	add.s64 	%rd92, %rd89, 4096;
	// begin inline asm
	ld.global.nc.v2.u64 {%rd90, %rd91}, [%rd92];
	// end inline asm
	mov.b64 	{%r351, %r352}, %rd91;
	mov.b64 	{%r353, %r354}, %rd90;
	add.s64 	%rd95, %rd89, 8192;
	// begin inline asm
	ld.global.nc.v2.u64 {%rd93, %rd94}, [%rd95];
	// end inline asm
	mov.b64 	{%r355, %r356}, %rd94;
	mov.b64 	{%r357, %r358}, %rd93;
	add.s64 	%rd98, %rd89, 12288;
	// begin inline asm
	ld.global.nc.v2.u64 {%rd96, %rd97}, [%rd98];
	// end inline asm
	mov.b64 	{%r359, %r360}, %rd97;
	mov.b64 	{%r361, %r362}, %rd96;
	add.s32 	%r363, %r349, %r535;
	add.s32 	%r364, %r350, %r363;
	add.s32 	%r365, %r347, %r364;
	add.s32 	%r366, %r348, %r365;
	add.s32 	%r367, %r353, %r366;
	add.s32 	%r368, %r354, %r367;
	add.s32 	%r369, %r351, %r368;
	add.s32 	%r370, %r352, %r369;
	add.s32 	%r371, %r357, %r370;
	add.s32 	%r372, %r358, %r371;
	add.s32 	%r373, %r355, %r372;
	add.s32 	%r374, %r356, %r373;
	add.s32 	%r375, %r361, %r374;
	add.s32 	%r376, %r362, %r375;
	add.s32 	%r377, %r359, %r376;
	add.s32 	%r535, %r360, %r377;
	sub.s32 	%r378, %r120, %r524;
	setp.lt.s32 	%p36, %r378, 4096;
	@%p36 bra 	$L__BB7_34;
	add.s32 	%r524, %r524, 4096;
	setp.le.s32 	%p37, %r524, %r28;
	@%p37 bra 	$L__BB7_24;
$L__BB7_26:
	setp.le.s32 	%p38, %r120, %r524;
	@%p38 bra 	$L__BB7_34;
	sub.s32 	%r35, %r120, %r524;
	setp.ge.s32 	%p39, %r26, %r35;
	@%p39 bra 	$L__BB7_34;
	not.b32 	%r380, %r26;
	add.s32 	%r381, %r120, %r380;
	sub.s32 	%r36, %r381, %r524;
	and.b32  	%r382, %r36, 768;
	setp.eq.s32 	%p40, %r382, 768;
	mov.u32 	%r529, %r26;
	@%p40 bra 	$L__BB7_31;
	add.s32 	%r526, %r26, %r524;
	shr.u32 	%r383, %r36, 8;
	add.s32 	%r384, %r383, 1;
	and.b32  	%r385, %r384, 3;
	neg.s32 	%r525, %r385;
	mov.u32 	%r529, %r26;
$L__BB7_30:
	.pragma "nounroll";
	mul.wide.u32 	%rd101, %r526, 4;
	add.s64 	%rd100, %rd16, %rd101;
	// begin inline asm
	ld.global.nc.u32 %r386, [%rd100];
	// end inline asm
	add.s32 	%r535, %r386, %r535;
	add.s32 	%r529, %r529, 256;
	add.s32 	%r526, %r526, 256;
	add.s32 	%r525, %r525, 1;
	setp.ne.s32 	%p41, %r525, 0;
	@%p41 bra 	$L__BB7_30;
$L__BB7_31:
	setp.lt.u32 	%p42, %r36, 768;
	@%p42 bra 	$L__BB7_34;
	cvt.u64.u32 	%rd102, %r529;
	cvt.u64.u32 	%rd103, %r524;
	add.s64 	%rd104, %rd102, %rd103;
	shl.b64 	%rd105, %rd104, 2;
	add.s64 	%rd106, %rd105, %rd16;
	add.s64 	%rd122, %rd106, 2048;
	add.s32 	%r532, %r529, %r524;
$L__BB7_33:
	mul.wide.u32 	%rd111, %r532, 4;
	add.s64 	%rd107, %rd16, %rd111;
	// begin inline asm
	ld.global.nc.u32 %r387, [%rd107];
	// end inline asm
	add.s32 	%r391, %r387, %r535;
	add.s64 	%rd108, %rd122, -1024;
	// begin inline asm
	ld.global.nc.u32 %r388, [%rd108];
	// end inline asm
	add.s32 	%r392, %r388, %r391;
	// begin inline asm
	ld.global.nc.u32 %r389, [%rd122];
	// end inline asm
	add.s32 	%r393, %r389, %r392;
	add.s64 	%rd110, %rd122, 1024;
	// begin inline asm
	ld.global.nc.u32 %r390, [%rd110];
	// end inline asm
	add.s32 	%r535, %r390, %r393;
	add.s32 	%r529, %r529, 1024;
	add.s64 	%rd122, %rd122, 4096;
	add.s32 	%r532, %r532, 1024;
	setp.lt.s32 	%p43, %r529, %r35;
	@%p43 bra 	$L__BB7_33;
$L__BB7_34:
	// begin inline asm
	mov.u32 %r394, %laneid;
	// end inline asm
	mov.b32 	%r395, -1;
	redux.sync.add.u32 %r562, %r535, %r395;
	setp.ne.s32 	%p44, %r394, 0;
	@%p44 bra 	$L__BB7_36;
	shr.u32 	%r396, %r26, 3;
	and.b32  	%r397, %r396, 124;
	mov.u32 	%r398, _ZZN3cub18CUB_300001_SM_10006detail6reduce28DeviceReduceSingleTileKernelINS2_10policy_hubIjyN4cuda3std3__44plusIvEEE10Policy1000EPjSC_iS9_jjNS7_10__identityEEEvT0_T1_T2_T3_T4_T6_E12temp_storage;
	add.s32 	%r399, %r398, %r397;
	st.shared.u32 	[%r399+8], %r562;
$L__BB7_36:
	bar.sync 	0;
	setp.ne.s32 	%p45, %r26, 0;
	@%p45 bra 	$L__BB7_72;
	ld.shared.u32 	%r400, [_ZZN3cub18CUB_300001_SM_10006detail6reduce28DeviceReduceSingleTileKernelINS2_10policy_hubIjyN4cuda3std3__44plusIvEEE10Policy1000EPjSC_iS9_jjNS7_10__identityEEEvT0_T1_T2_T3_T4_T6_E12temp_storage+12];
	add.s32 	%r401, %r400, %r562;
	ld.shared.u32 	%r402, [_ZZN3cub18CUB_300001_SM_10006detail6reduce28DeviceReduceSingleTileKernelINS2_10policy_hubIjyN4cuda3std3__44plusIvEEE10Policy1000EPjSC_iS9_jjNS7_10__identityEEEvT0_T1_T2_T3_T4_T6_E12temp_storage+16];
	add.s32 	%r403, %r401, %r402;
	ld.shared.u32 	%r404, [_ZZN3cub18CUB_300001_SM_10006detail6reduce28DeviceReduceSingleTileKernelINS2_10policy_hubIjyN4cuda3std3__44plusIvEEE10Policy1000EPjSC_iS9_jjNS7_10__identityEEEvT0_T1_T2_T3_T4_T6_E12temp_storage+20];
	add.s32 	%r405, %r403, %r404;
	ld.shared.u32 	%r406, [_ZZN3cub18CUB_300001_SM_10006detail6reduce28DeviceReduceSingleTileKernelINS2_10policy_hubIjyN4cuda3std3__44plusIvEEE10Policy1000EPjSC_iS9_jjNS7_10__identityEEEvT0_T1_T2_T3_T4_T6_E12temp_storage+24];
	add.s32 	%r407, %r405, %r406;
	ld.shared.u32 	%r408, [_ZZN3cub18CUB_300001_SM_10006detail6reduce28DeviceReduceSingleTileKernelINS2_10policy_hubIjyN4cuda3std3__44plusIvEEE10Policy1000EPjSC_iS9_jjNS7_10__identityEEEvT0_T1_T2_T3_T4_T6_E12temp_storage+28];
	add.s32 	%r409, %r407, %r408;
	ld.shared.u32 	%r410, [_ZZN3cub18CUB_300001_SM_10006detail6reduce28DeviceReduceSingleTileKernelINS2_10policy_hubIjyN4cuda3std3__44plusIvEEE10Policy1000EPjSC_iS9_jjNS7_10__identityEEEvT0_T1_T2_T3_T4_T6_E12temp_storage+32];
	add.s32 	%r411, %r409, %r410;
	ld.shared.u32 	%r412, [_ZZN3cub18CUB_300001_SM_10006detail6reduce28DeviceReduceSingleTileKernelINS2_10policy_hubIjyN4cuda3std3__44plusIvEEE10Policy1000EPjSC_iS9_jjNS7_10__identityEEEvT0_T1_T2_T3_T4_T6_E12temp_storage+36];
	add.s32 	%r562, %r411, %r412;
	bra.uni 	$L__BB7_72;
$L__BB7_38:
	setp.gt.s32 	%p3, %r120, 4095;
	@%p3 bra 	$L__BB7_56;
	mov.u32 	%r60, %tid.x;
	setp.ge.s32 	%p15, %r60, %r120;
	mov.b32 	%r546, 0;
	mov.u32 	%r541, %r60;
	@%p15 bra 	$L__BB7_41;
	mul.wide.u32 	%rd66, %r60, 4;
	add.s64 	%rd65, %rd16, %rd66;
	// begin inline asm
	ld.global.nc.u32 %r546, [%rd65];
	// end inline asm
	add.s32 	%r541, %r60, 256;
$L__BB7_41:
	setp.ge.s32 	%p16, %r541, %r120;
	@%p16 bra 	$L__BB7_47;
	not.b32 	%r223, %r541;
	add.s32 	%r65, %r120, %r223;
	and.b32  	%r224, %r65, 768;
	setp.eq.s32 	%p17, %r224, 768;
	@%p17 bra 	$L__BB7_45;
	mul.wide.u32 	%rd67, %r541, 4;
	add.s64 	%rd123, %rd16, %rd67;
	shr.u32 	%r225, %r65, 8;
	add.s32 	%r226, %r225, 1;
	and.b32  	%r227, %r226, 3;
	neg.s32 	%r538, %r227;
$L__BB7_44:
	.pragma "nounroll";
	// begin inline asm
	ld.global.nc.u32 %r228, [%rd123];
	// end inline asm
	add.s32 	%r546, %r228, %r546;
	add.s32 	%r541, %r541, 256;
	add.s64 	%rd123, %rd123, 1024;
	add.s32 	%r538, %r538, 1;
	setp.ne.s32 	%p18, %r538, 0;
	@%p18 bra 	$L__BB7_44;
$L__BB7_45:
	setp.lt.u32 	%p19, %r65, 768;
	@%p19 bra 	$L__BB7_47;
$L__BB7_46:
	mul.wide.s32 	%rd73, %r541, 4;
	add.s64 	%rd69, %rd16, %rd73;
	// begin inline asm
	ld.global.nc.u32 %r229, [%rd69];
	// end inline asm
	add.s32 	%r233, %r229, %r546;
	add.s64 	%rd70, %rd69, 1024;
	// begin inline asm
	ld.global.nc.u32 %r230, [%rd70];
	// end inline asm
	add.s32 	%r234, %r230, %r233;
	add.s64 	%rd71, %rd69, 2048;
	// begin inline asm
	ld.global.nc.u32 %r231, [%rd71];
	// end inline asm
	add.s32 	%r235, %r231, %r234;
	add.s64 	%rd72, %rd69, 3072;
	// begin inline asm
	ld.global.nc.u32 %r232, [%rd72];
	// end inline asm
	add.s32 	%r546, %r232, %r235;
	add.s32 	%r541, %r541, 1024;
	setp.lt.s32 	%p20, %r541, %r120;
	@%p20 bra 	$L__BB7_46;
$L__BB7_47:
	setp.lt.s32 	%p21, %r120, 256;
	@%p21 bra 	$L__BB7_52;
	// begin inline asm
	mov.u32 %r295, %laneid;
	// end inline asm
	mov.b32 	%r296, -1;
	redux.sync.add.u32 %r562, %r546, %r296;
	setp.ne.s32 	%p32, %r295, 0;
	@%p32 bra 	$L__BB7_50;
	shr.u32 	%r297, %r60, 3;
	and.b32  	%r298, %r297, 124;
	mov.u32 	%r299, _ZZN3cub18CUB_300001_SM_10006detail6reduce28DeviceReduceSingleTileKernelINS2_10policy_hubIjyN4cuda3std3__44plusIvEEE10Policy1000EPjSC_iS9_jjNS7_10__identityEEEvT0_T1_T2_T3_T4_T6_E12temp_storage;
	add.s32 	%r300, %r299, %r298;
	st.shared.u32 	[%r300+8], %r562;
$L__BB7_50:
	bar.sync 	0;
	setp.ne.s32 	%p33, %r60, 0;
	@%p33 bra 	$L__BB7_72;
	ld.shared.u32 	%r301, [_ZZN3cub18CUB_300001_SM_10006detail6reduce28DeviceReduceSingleTileKernelINS2_10policy_hubIjyN4cuda3std3__44plusIvEEE10Policy1000EPjSC_iS9_jjNS7_10__identityEEEvT0_T1_T2_T3_T4_T6_E12temp_storage+12];
	add.s32 	%r302, %r301, %r562;
	ld.shared.u32 	%r303, [_ZZN3cub18CUB_300001_SM_10006detail6reduce28DeviceReduceSingleTileKernelINS2_10policy_hubIjyN4cuda3std3__44plusIvEEE10Policy1000EPjSC_iS9_jjNS7_10__identityEEEvT0_T1_T2_T3_T4_T6_E12temp_storage+16];
	add.s32 	%r304, %r302, %r303;
	ld.shared.u32 	%r305, [_ZZN3cub18CUB_300001_SM_10006detail6reduce28DeviceReduceSingleTileKernelINS2_10policy_hubIjyN4cuda3std3__44plusIvEEE10Policy1000EPjSC_iS9_jjNS7_10__identityEEEvT0_T1_T2_T3_T4_T6_E12temp_storage+20];
	add.s32 	%r306, %r304, %r305;
	ld.shared.u32 	%r307, [_ZZN3cub18CUB_300001_SM_10006detail6reduce28DeviceReduceSingleTileKernelINS2_10policy_hubIjyN4cuda3std3__44plusIvEEE10Policy1000EPjSC_iS9_jjNS7_10__identityEEEvT0_T1_T2_T3_T4_T6_E12temp_storage+24];
	add.s32 	%r308, %r306, %r307;
	ld.shared.u32 	%r309, [_ZZN3cub18CUB_300001_SM_10006detail6reduce28DeviceReduceSingleTileKernelINS2_10policy_hubIjyN4cuda3std3__44plusIvEEE10Policy1000EPjSC_iS9_jjNS7_10__identityEEEvT0_T1_T2_T3_T4_T6_E12temp_storage+28];
	add.s32 	%r310, %r308, %r309;
	ld.shared.u32 	%r311, [_ZZN3cub18CUB_300001_SM_10006detail6reduce28DeviceReduceSingleTileKernelINS2_10policy_hubIjyN4cuda3std3__44plusIvEEE10Policy1000EPjSC_iS9_jjNS7_10__identityEEEvT0_T1_T2_T3_T4_T6_E12temp_storage+32];
	add.s32 	%r312, %r310, %r311;
	ld.shared.u32 	%r313, [_ZZN3cub18CUB_300001_SM_10006detail6reduce28DeviceReduceSingleTileKernelINS2_10policy_hubIjyN4cuda3std3__44plusIvEEE10Policy1000EPjSC_iS9_jjNS7_10__identityEEEvT0_T1_T2_T3_T4_T6_E12temp_storage+36];
	add.s32 	%r562, %r312, %r313;
	bra.uni 	$L__BB7_72;
$L__BB7_52:
	// begin inline asm
	mov.u32 %r236, %laneid;
	// end inline asm
	and.b32  	%r267, %r60, 992;
	add.s32 	%r268, %r267, 32;
	setp.gt.s32 	%p22, %r268, %r120;
	not.b32 	%r269, %r267;
	add.s32 	%r270, %r120, %r269;
	selp.b32 	%r264, %r270, 31, %p22;
	mov.b32 	%r239, 1;
	mov.b32 	%r266, -1;
	// begin inline asm
	{  .reg .u32 r0;  .reg .pred p;  shfl.sync.down.b32 r0|p, %r546, %r239, %r264, %r266;  @p add.u32 r0, r0, %r546;  mov.u32 %r237, r0;}
	// end inline asm
	mov.b32 	%r245, 2;
	// begin inline asm
	{  .reg .u32 r0;  .reg .pred p;  shfl.sync.down.b32 r0|p, %r237, %r245, %r264, %r266;  @p add.u32 r0, r0, %r237;  mov.u32 %r243, r0;}
	// end inline asm
	mov.b32 	%r251, 4;
	// begin inline asm
	{  .reg .u32 r0;  .reg .pred p;  shfl.sync.down.b32 r0|p, %r243, %r251, %r264, %r266;  @p add.u32 r0, r0, %r243;  mov.u32 %r249, r0;}
	// end inline asm
	mov.b32 	%r257, 8;
	// begin inline asm
	{  .reg .u32 r0;  .reg .pred p;  shfl.sync.down.b32 r0|p, %r249, %r257, %r264, %r266;  @p add.u32 r0, r0, %r249;  mov.u32 %r255, r0;}
	// end inline asm
	mov.b32 	%r263, 16;
	// begin inline asm
	{  .reg .u32 r0;  .reg .pred p;  shfl.sync.down.b32 r0|p, %r255, %r263, %r264, %r266;  @p add.u32 r0, r0, %r255;  mov.u32 %r562, r0;}
	// end inline asm
	setp.ne.s32 	%p23, %r236, 0;
	@%p23 bra 	$L__BB7_54;
	shr.u32 	%r271, %r60, 3;
	and.b32  	%r272, %r271, 124;
	mov.u32 	%r273, _ZZN3cub18CUB_300001_SM_10006detail6reduce28DeviceReduceSingleTileKernelINS2_10policy_hubIjyN4cuda3std3__44plusIvEEE10Policy1000EPjSC_iS9_jjNS7_10__identityEEEvT0_T1_T2_T3_T4_T6_E12temp_storage;
	add.s32 	%r274, %r273, %r272;
	st.shared.u32 	[%r274+8], %r562;
$L__BB7_54:
	bar.sync 	0;
	setp.ne.s32 	%p24, %r60, 0;
	@%p24 bra 	$L__BB7_72;
	setp.gt.s32 	%p25, %r120, 32;
	ld.shared.u32 	%r275, [_ZZN3cub18CUB_300001_SM_10006detail6reduce28DeviceReduceSingleTileKernelINS2_10policy_hubIjyN4cuda3std3__44plusIvEEE10Policy1000EPjSC_iS9_jjNS7_10__identityEEEvT0_T1_T2_T3_T4_T6_E12temp_storage+12];
	selp.b32 	%r276, %r275, 0, %p25;
	add.s32 	%r277, %r276, %r562;
	setp.gt.s32 	%p26, %r120, 64;
	ld.shared.u32 	%r278, [_ZZN3cub18CUB_300001_SM_10006detail6reduce28DeviceReduceSingleTileKernelINS2_10policy_hubIjyN4cuda3std3__44plusIvEEE10Policy1000EPjSC_iS9_jjNS7_10__identityEEEvT0_T1_T2_T3_T4_T6_E12temp_storage+16];
	selp.b32 	%r279, %r278, 0, %p26;
	add.s32 	%r280, %r277, %r279;
	setp.gt.s32 	%p27, %r120, 96;
	ld.shared.u32 	%r281, [_ZZN3cub18CUB_300001_SM_10006detail6reduce28DeviceReduceSingleTileKernelINS2_10policy_hubIjyN4cuda3std3__44plusIvEEE10Policy1000EPjSC_iS9_jjNS7_10__identityEEEvT0_T1_T2_T3_T4_T6_E12temp_storage+20];
	selp.b32 	%r282, %r281, 0, %p27;
	add.s32 	%r283, %r280, %r282;
	setp.gt.s32 	%p28, %r120, 128;
	ld.shared.u32 	%r284, [_ZZN3cub18CUB_300001_SM_10006detail6reduce28DeviceReduceSingleTileKernelINS2_10policy_hubIjyN4cuda3std3__44plusIvEEE10Policy1000EPjSC_iS9_jjNS7_10__identityEEEvT0_T1_T2_T3_T4_T6_E12temp_storage+24];
	selp.b32 	%r285, %r284, 0, %p28;
	add.s32 	%r286, %r283, %r285;
	setp.gt.s32 	%p29, %r120, 160;
	ld.shared.u32 	%r287, [_ZZN3cub18CUB_300001_SM_10006detail6reduce28DeviceReduceSingleTileKernelINS2_10policy_hubIjyN4cuda3std3__44plusIvEEE10Policy1000EPjSC_iS9_jjNS7_10__identityEEEvT0_T1_T2_T3_T4_T6_E12temp_storage+28];
	selp.b32 	%r288, %r287, 0, %p29;
	add.s32 	%r289, %r286, %r288;
	setp.gt.s32 	%p30, %r120, 192;
	ld.shared.u32 	%r290, [_ZZN3cub18CUB_300001_SM_10006detail6reduce28DeviceReduceSingleTileKernelINS2_10policy_hubIjyN4cuda3std3__44plusIvEEE10Policy1000EPjSC_iS9_jjNS7_10__identityEEEvT0_T1_T2_T3_T4_T6_E12temp_storage+32];
	selp.b32 	%r291, %r290, 0, %p30;
	add.s32 	%r292, %r289, %r291;
	setp.gt.s32 	%p31, %r120, 224;
	ld.shared.u32 	%r293, [_ZZN3cub18CUB_300001_SM_10006detail6reduce28DeviceReduceSingleTileKernelINS2_10policy_hubIjyN4cuda3std3__44plusIvEEE10Policy1000EPjSC_iS9_jjNS7_10__identityEEEvT0_T1_T2_T3_T4_T6_E12temp_storage+36];
	selp.b32 	%r294, %r293, 0, %p31;
	add.s32 	%r562, %r292, %r294;
	bra.uni 	$L__BB7_72;
$L__BB7_56:
	mov.u32 	%r85, %tid.x;
	mul.wide.u32 	%rd35, %r85, 4;
	add.s64 	%rd19, %rd16, %rd35;
	// begin inline asm
	ld.global.nc.u32 %r122, [%rd19];
	// end inline asm
	add.s64 	%rd20, %rd19, 1024;
	// begin inline asm
	ld.global.nc.u32 %r123, [%rd20];
	// end inline asm
	add.s64 	%rd21, %rd19, 2048;
	// begin inline asm
	ld.global.nc.u32 %r124, [%rd21];
	// end inline asm
	add.s64 	%rd22, %rd19, 3072;
	// begin inline asm
	ld.global.nc.u32 %r125, [%rd22];
	// end inline asm
	add.s64 	%rd23, %rd19, 4096;
	// begin inline asm
	ld.global.nc.u32 %r126, [%rd23];
	// end inline asm
	add.s64 	%rd24, %rd19, 5120;
	// begin inline asm
	ld.global.nc.u32 %r127, [%rd24];
	// end inline asm
	add.s64 	%rd25, %rd19, 6144;
	// begin inline asm
	ld.global.nc.u32 %r128, [%rd25];
	// end inline asm
	add.s64 	%rd26, %rd19, 7168;
	// begin inline asm
	ld.global.nc.u32 %r129, [%rd26];
	// end inline asm
	add.s64 	%rd27, %rd19, 8192;
	// begin inline asm
	ld.global.nc.u32 %r130, [%rd27];
	// end inline asm
	add.s64 	%rd28, %rd19, 9216;
	// begin inline asm
	ld.global.nc.u32 %r131, [%rd28];
	// end inline asm
	add.s64 	%rd29, %rd19, 10240;
	// begin inline asm
	ld.global.nc.u32 %r132, [%rd29];
	// end inline asm
	add.s64 	%rd30, %rd19, 11264;
	// begin inline asm
	ld.global.nc.u32 %r133, [%rd30];
	// end inline asm
	add.s64 	%rd31, %rd19, 12288;
	// begin inline asm
	ld.global.nc.u32 %r134, [%rd31];
	// end inline asm
	add.s64 	%rd32, %rd19, 13312;
	// begin inline asm
	ld.global.nc.u32 %r135, [%rd32];
	// end inline asm
	add.s64 	%rd33, %rd19, 14336;
	// begin inline asm
	ld.global.nc.u32 %r136, [%rd33];
	// end inline asm
	add.s64 	%rd34, %rd19, 15360;
	// begin inline asm
	ld.global.nc.u32 %r137, [%rd34];
	// end inline asm
	add.s32 	%r139, %r123, %r122;
	add.s32 	%r140, %r124, %r139;
	add.s32 	%r141, %r125, %r140;
	add.s32 	%r142, %r126, %r141;
	add.s32 	%r143, %r127, %r142;
	add.s32 	%r144, %r128, %r143;
	add.s32 	%r145, %r129, %r144;
	add.s32 	%r146, %r130, %r145;
	add.s32 	%r147, %r131, %r146;
	add.s32 	%r148, %r132, %r147;
	add.s32 	%r149, %r133, %r148;
	add.s32 	%r150, %r134, %r149;
	add.s32 	%r151, %r135, %r150;
	add.s32 	%r152, %r136, %r151;
	add.s32 	%r561, %r137, %r152;
	setp.lt.u32 	%p4, %r120, 8192;
	mov.b32 	%r550, 4096;
	@%p4 bra 	$L__BB7_60;
	add.s32 	%r87, %r120, -4096;
	mov.b32 	%r550, 4096;
$L__BB7_58:
	mul.wide.s32 	%rd52, %r550, 4;
	add.s64 	%rd36, %rd19, %rd52;
	// begin inline asm
	ld.global.nc.u32 %r154, [%rd36];
	// end inline asm
	add.s64 	%rd37, %rd36, 1024;
	// begin inline asm
	ld.global.nc.u32 %r155, [%rd37];
	// end inline asm
	add.s64 	%rd38, %rd36, 2048;
	// begin inline asm
	ld.global.nc.u32 %r156, [%rd38];
	// end inline asm
	add.s64 	%rd39, %rd36, 3072;
	// begin inline asm
	ld.global.nc.u32 %r157, [%rd39];
	// end inline asm
	add.s64 	%rd40, %rd36, 4096;
	// begin inline asm
	ld.global.nc.u32 %r158, [%rd40];
	// end inline asm
	add.s64 	%rd41, %rd36, 5120;
	// begin inline asm
	ld.global.nc.u32 %r159, [%rd41];
	// end inline asm
	add.s64 	%rd42, %rd36, 6144;
	// begin inline asm
	ld.global.nc.u32 %r160, [%rd42];
	// end inline asm
	add.s64 	%rd43, %rd36, 7168;
	// begin inline asm
	ld.global.nc.u32 %r161, [%rd43];
	// end inline asm
	add.s64 	%rd44, %rd36, 8192;
	// begin inline asm
	ld.global.nc.u32 %r162, [%rd44];
	// end inline asm
	add.s64 	%rd45, %rd36, 9216;
	// begin inline asm
	ld.global.nc.u32 %r163, [%rd45];
	// end inline asm
	add.s64 	%rd46, %rd36, 10240;
	// begin inline asm
	ld.global.nc.u32 %r164, [%rd46];
	// end inline asm
	add.s64 	%rd47, %rd36, 11264;
	// begin inline asm
	ld.global.nc.u32 %r165, [%rd47];
	// end inline asm
	add.s64 	%rd48, %rd36, 12288;
	// begin inline asm
	ld.global.nc.u32 %r166, [%rd48];
	// end inline asm
	add.s64 	%rd49, %rd36, 13312;
	// begin inline asm
	ld.global.nc.u32 %r167, [%rd49];
	// end inline asm
	add.s64 	%rd50, %rd36, 14336;
	// begin inline asm
	ld.global.nc.u32 %r168, [%rd50];
	// end inline asm
	add.s64 	%rd51, %rd36, 15360;
	// begin inline asm
	ld.global.nc.u32 %r169, [%rd51];
	// end inline asm
	add.s32 	%r170, %r154, %r561;
	add.s32 	%r171, %r155, %r170;
	add.s32 	%r172, %r156, %r171;
	add.s32 	%r173, %r157, %r172;
	add.s32 	%r174, %r158, %r173;
	add.s32 	%r175, %r159, %r174;
	add.s32 	%r176, %r160, %r175;
	add.s32 	%r177, %r161, %r176;
	add.s32 	%r178, %r162, %r177;
	add.s32 	%r179, %r163, %r178;
	add.s32 	%r180, %r164, %r179;
	add.s32 	%r181, %r165, %r180;
	add.s32 	%r182, %r166, %r181;
	add.s32 	%r183, %r167, %r182;
	add.s32 	%r184, %r168, %r183;
	add.s32 	%r561, %r169, %r184;
	sub.s32 	%r185, %r120, %r550;
	setp.lt.s32 	%p5, %r185, 4096;
	@%p5 bra 	$L__BB7_68;
	add.s32 	%r550, %r550, 4096;
	setp.le.s32 	%p6, %r550, %r87;
	@%p6 bra 	$L__BB7_58;
$L__BB7_60:
	setp.le.s32 	%p7, %r120, %r550;
	@%p7 bra 	$L__BB7_68;
	sub.s32 	%r94, %r120, %r550;
	setp.ge.s32 	%p8, %r85, %r94;
	@%p8 bra 	$L__BB7_68;
	not.b32 	%r187, %r85;
	add.s32 	%r188, %r120, %r187;
	sub.s32 	%r95, %r188, %r550;
	and.b32  	%r189, %r95, 768;
	setp.eq.s32 	%p9, %r189, 768;
	mov.u32 	%r555, %r85;
	@%p9 bra 	$L__BB7_65;
	add.s32 	%r552, %r85, %r550;
	shr.u32 	%r190, %r95, 8;
	add.s32 	%r191, %r190, 1;
	and.b32  	%r192, %r191, 3;
	neg.s32 	%r551, %r192;
	mov.u32 	%r555, %r85;
$L__BB7_64:
	.pragma "nounroll";
	mul.wide.u32 	%rd54, %r552, 4;
	add.s64 	%rd53, %rd16, %rd54;
	// begin inline asm
	ld.global.nc.u32 %r193, [%rd53];
	// end inline asm
	add.s32 	%r561, %r193, %r561;
	add.s32 	%r555, %r555, 256;
	add.s32 	%r552, %r552, 256;
	add.s32 	%r551, %r551, 1;
	setp.ne.s32 	%p10, %r551, 0;
	@%p10 bra 	$L__BB7_64;
$L__BB7_65:
	setp.lt.u32 	%p11, %r95, 768;
	@%p11 bra 	$L__BB7_68;
	cvt.u64.u32 	%rd55, %r555;
	cvt.u64.u32 	%rd56, %r550;
	add.s64 	%rd57, %rd55, %rd56;
	shl.b64 	%rd58, %rd57, 2;
	add.s64 	%rd59, %rd58, %rd16;
	add.s64 	%rd124, %rd59, 2048;
	add.s32 	%r558, %r555, %r550;
$L__BB7_67:
	mul.wide.u32 	%rd64, %r558, 4;
	add.s64 	%rd60, %rd16, %rd64;
	// begin inline asm
	ld.global.nc.u32 %r194, [%rd60];
	// end inline asm
	add.s32 	%r198, %r194, %r561;
	add.s64 	%rd61, %rd124, -1024;
	// begin inline asm
	ld.global.nc.u32 %r195, [%rd61];
	// end inline asm
	add.s32 	%r199, %r195, %r198;
	// begin inline asm
	ld.global.nc.u32 %r196, [%rd124];
	// end inline asm
	add.s32 	%r200, %r196, %r199;
	add.s64 	%rd63, %rd124, 1024;
	// begin inline asm
	ld.global.nc.u32 %r197, [%rd63];
	// end inline asm
	add.s32 	%r561, %r197, %r200;
	add.s32 	%r555, %r555, 1024;
	add.s64 	%rd124, %rd124, 4096;
	add.s32 	%r558, %r558, 1024;
	setp.lt.s32 	%p12, %r555, %r94;
	@%p12 bra 	$L__BB7_67;
$L__BB7_68:
	// begin inline asm
	mov.u32 %r201, %laneid;
	// end inline asm
	mov.b32 	%r202, -1;
	redux.sync.add.u32 %r562, %r561, %r202;
	setp.ne.s32 	%p13, %r201, 0;
	@%p13 bra 	$L__BB7_70;
	shr.u32 	%r203, %r85, 3;
	and.b32  	%r204, %r203, 124;
	mov.u32 	%r205, _ZZN3cub18CUB_300001_SM_10006detail6reduce28DeviceReduceSingleTileKernelINS2_10policy_hubIjyN4cuda3std3__44plusIvEEE10Policy1000EPjSC_iS9_jjNS7_10__identityEEEvT0_T1_T2_T3_T4_T6_E12temp_storage;
	add.s32 	%r206, %r205, %r204;
	st.shared.u32 	[%r206+8], %r562;
$L__BB7_70:
	bar.sync 	0;
	setp.ne.s32 	%p14, %r85, 0;
	@%p14 bra 	$L__BB7_72;
	ld.shared.u32 	%r207, [_ZZN3cub18CUB_300001_SM_10006detail6reduce28DeviceReduceSingleTileKernelINS2_10policy_hubIjyN4cuda3std3__44plusIvEEE10Policy1000EPjSC_iS9_jjNS7_10__identityEEEvT0_T1_T2_T3_T4_T6_E12temp_storage+12];
	add.s32 	%r208, %r207, %r562;
	ld.shared.u32 	%r209, [_ZZN3cub18CUB_300001_SM_10006detail6reduce28DeviceReduceSingleTileKernelINS2_10policy_hubIjyN4cuda3std3__44plusIvEEE10Policy1000EPjSC_iS9_jjNS7_10__identityEEEvT0_T1_T2_T3_T4_T6_E12temp_storage+16];
	add.s32 	%r210, %r208, %r209;
	ld.shared.u32 	%r211, [_ZZN3cub18CUB_300001_SM_10006detail6reduce28DeviceReduceSingleTileKernelINS2_10policy_hubIjyN4cuda3std3__44plusIvEEE10Policy1000EPjSC_iS9_jjNS7_10__identityEEEvT0_T1_T2_T3_T4_T6_E12temp_storage+20];
	add.s32 	%r212, %r210, %r211;
	ld.shared.u32 	%r213, [_ZZN3cub18CUB_300001_SM_10006detail6reduce28DeviceReduceSingleTileKernelINS2_10policy_hubIjyN4cuda3std3__44plusIvEEE10Policy1000EPjSC_iS9_jjNS7_10__identityEEEvT0_T1_T2_T3_T4_T6_E12temp_storage+24];
	add.s32 	%r214, %r212, %r213;
	ld.shared.u32 	%r215, [_ZZN3cub18CUB_300001_SM_10006detail6reduce28DeviceReduceSingleTileKernelINS2_10policy_hubIjyN4cuda3std3__44plusIvEEE10Policy1000EPjSC_iS9_jjNS7_10__identityEEEvT0_T1_T2_T3_T4_T6_E12temp_storage+28];
	add.s32 	%r216, %r214, %r215;
	ld.shared.u32 	%r217, [_ZZN3cub18CUB_300001_SM_10006detail6reduce28DeviceReduceSingleTileKernelINS2_10policy_hubIjyN4cuda3std3__44plusIvEEE10Policy1000EPjSC_iS9_jjNS7_10__identityEEEvT0_T1_T2_T3_T4_T6_E12temp_storage+32];
	add.s32 	%r218, %r216, %r217;
	ld.shared.u32 	%r219, [_ZZN3cub18CUB_300001_SM_10006detail6reduce28DeviceReduceSingleTileKernelINS2_10policy_hubIjyN4cuda3std3__44plusIvEEE10Policy1000EPjSC_iS9_jjNS7_10__identityEEEvT0_T1_T2_T3_T4_T6_E12temp_storage+36];
	add.s32 	%r562, %r218, %r219;
$L__BB7_72:
	mov.u32 	%r507, %tid.x;
	setp.ne.s32 	%p65, %r507, 0;
	@%p65 bra 	$L__BB7_74;
	add.s32 	%r508, %r562, %r121;
	st.global.u32 	[%rd1], %r508;
$L__BB7_74:
	ret;

}
	// .globl	_ZN3cub18CUB_300001_SM_10006detail6reduce28DeviceReduceSingleTileKernelINS2_10policy_hubIjyN4cuda3std3__44plusIvEEE10Policy1000EPaPjyS9_jjNS7_10__identityEEEvT0_T1_T2_T3_T4_T6_
.visible .entry _ZN3cub18CUB_300001_SM_10006detail6reduce28DeviceReduceSingleTileKernelINS2_10policy_hubIjyN4cuda3std3__44plusIvEEE10Policy1000EPaPjyS9_jjNS7_10__identityEEEvT0_T1_T2_T3_T4_T6_(
	.param .u64 .ptr .align 1 _ZN3cub18CUB_300001_SM_10006detail6reduce28DeviceReduceSingleTileKernelINS2_10policy_hubIjyN4cuda3std3__44plusIvEEE10Policy1000EPaPjyS9_jjNS7_10__identityEEEvT0_T1_T2_T3_T4_T6__param_0,
	.param .u64 .ptr .align 1 _ZN3cub18CUB_300001_SM_10006detail6reduce28DeviceReduceSingleTileKernelINS2_10policy_hubIjyN4cuda3std3__44plusIvEEE10Policy1000EPaPjyS9_jjNS7_10__identityEEEvT0_T1_T2_T3_T4_T6__param_1,
	.param .u64 _ZN3cub18CUB_300001_SM_10006detail6reduce28DeviceReduceSingleTileKernelINS2_10policy_hubIjyN4cuda3std3__44plusIvEEE10Policy1000EPaPjyS9_jjNS7_10__identityEEEvT0_T1_T2_T3_T4_T6__param_2,
	.param .align 1 .b8 _ZN3cub18CUB_300001_SM_10006detail6reduce28DeviceReduceSingleTileKernelINS2_10policy_hubIjyN4cuda3std3__44plusIvEEE10Policy1000EPaPjyS9_jjNS7_10__identityEEEvT0_T1_T2_T3_T4_T6__param_3[1],
	.param .u32 _ZN3cub18CUB_300001_SM_10006detail6reduce28DeviceReduceSingleTileKernelINS2_10policy_hubIjyN4cuda3std3__44plusIvEEE10Policy1000EPaPjyS9_jjNS7_10__identityEEEvT0_T1_T2_T3_T4_T6__param_4,
	.param .align 1 .b8 _ZN3cub18CUB_300001_SM_10006detail6reduce28DeviceReduceSingleTileKernelINS2_10policy_hubIjyN4cuda3std3__44plusIvEEE10Policy1000EPaPjyS9_jjNS7_10__identityEEEvT0_T1_T2_T3_T4_T6__param_5[1]
)
.maxntid 256
.minnctapersm 1
{
	.reg .pred 	%p<67>;
	.reg .b16 	%rs<55>;
	.reg .b32 	%r<614>;
	.reg .b64 	%rd<127>;
	// demoted variable
	.shared .align 4 .b8 _ZZN3cub18CUB_300001_SM_10006detail6reduce28DeviceReduceSingleTileKernelINS2_10policy_hubIjyN4cuda3std3__44plusIvEEE10Policy1000EPaPjyS9_jjNS7_10__identityEEEvT0_T1_T2_T3_T4_T6_E12temp_storage[44];
	ld.param.u64 	%rd31, [_ZN3cub18CUB_300001_SM_10006detail6reduce28DeviceReduceSingleTileKernelINS2_10policy_hubIjyN4cuda3std3__44plusIvEEE10Policy1000EPaPjyS9_jjNS7_10__identityEEEvT0_T1_T2_T3_T4_T6__param_0];
	ld.param.u64 	%rd33, [_ZN3cub18CUB_300001_SM_10006detail6reduce28DeviceReduceSingleTileKernelINS2_10policy_hubIjyN4cuda3std3__44plusIvEEE10Policy1000EPaPjyS9_jjNS7_10__identityEEEvT0_T1_T2_T3_T4_T6__param_1];
	ld.param.u64 	%rd32, [_ZN3cub18CUB_300001_SM_10006detail6reduce28DeviceReduceSingleTileKernelINS2_10policy_hubIjyN4cuda3std3__44plusIvEEE10Policy1000EPaPjyS9_jjNS7_10__identityEEEvT0_T1_T2_T3_T4_T6__param_2];
	ld.param.u32 	%r102, [_ZN3cub18CUB_300001_SM_10006detail6reduce28DeviceReduceSingleTileKernelINS2_10policy_hubIjyN4cuda3std3__44plusIvEEE10Policy1000EPaPjyS9_jjNS7_10__identityEEEvT0_T1_T2_T3_T4_T6__param_4];
	cvta.to.global.u64 	%rd1, %rd33;
	setp.ne.s64 	%p1, %rd32, 0;
	@%p1 bra 	$L__BB8_3;
	mov.u32 	%r568, %tid.x;
	setp.ne.s32 	%p66, %r568, 0;
	@%p66 bra 	$L__BB8_74;
	st.global.u32 	[%rd1], %r102;
	bra.uni 	$L__BB8_74;
$L__BB8_3:
	and.b64  	%rd34, %rd31, 3;
	setp.ne.s64 	%p2, %rd34, 0;
	@%p2 bra 	$L__BB8_38;
	setp.gt.u64 	%p34, %rd32, 4095;
	@%p34 bra 	$L__BB8_22;
	cvt.u32.u64 	%r1, %rd32;
	mov.u32 	%r2, %tid.x;
	setp.ge.u32 	%p46, %r2, %r1;
	mov.b32 	%r579, 0;
	mov.u32 	%r574, %r2;
	@%p46 bra 	$L__BB8_7;
	cvt.u64.u32 	%rd109, %r2;
	add.s64 	%rd108, %rd31, %rd109;
	// begin inline asm
	{   .reg .u8 datum;    ld.global.nc.u8 datum, [%rd108];    cvt.u16.u8 %rs49, datum;}
	// end inline asm
	cvt.u32.u16 	%r468, %rs49;
	cvt.s32.s8 	%r579, %r468;
	add.s32 	%r574, %r2, 256;
$L__BB8_7:
	setp.ge.u32 	%p47, %r574, %r1;
	@%p47 bra 	$L__BB8_13;
	not.b32 	%r470, %r574;
	add.s32 	%r7, %r470, %r1;
	and.b32  	%r471, %r7, 768;
	setp.eq.s32 	%p48, %r471, 768;
	@%p48 bra 	$L__BB8_11;
	cvt.u64.u32 	%rd110, %r574;
	add.s64 	%rd117, %rd31, %rd110;
	shr.u32 	%r472, %r7, 8;
	add.s32 	%r473, %r472, 1;
	and.b32  	%r474, %r473, 3;
	neg.s32 	%r571, %r474;
$L__BB8_10:
	.pragma "nounroll";
	// begin inline asm
	{   .reg .u8 datum;    ld.global.nc.u8 datum, [%rd117];    cvt.u16.u8 %rs50, datum;}
	// end inline asm
	cvt.u32.u16 	%r475, %rs50;
	cvt.s32.s8 	%r476, %r475;
	add.s32 	%r579, %r476, %r579;
	add.s32 	%r574, %r574, 256;
	add.s64 	%rd117, %rd117, 256;
	add.s32 	%r571, %r571, 1;
	setp.ne.s32 	%p49, %r571, 0;
	@%p49 bra 	$L__BB8_10;
$L__BB8_11:
	setp.lt.u32 	%p50, %r7, 768;
	@%p50 bra 	$L__BB8_13;
$L__BB8_12:
	cvt.s64.s32 	%rd116, %r574;
	add.s64 	%rd112, %rd31, %rd116;
	// begin inline asm
	{   .reg .u8 datum;    ld.global.nc.u8 datum, [%rd112];    cvt.u16.u8 %rs51, datum;}
	// end inline asm
	cvt.u32.u16 	%r477, %rs51;
	cvt.s32.s8 	%r478, %r477;
	add.s32 	%r479, %r478, %r579;
	add.s64 	%rd113, %rd112, 256;
	// begin inline asm
	{   .reg .u8 datum;    ld.global.nc.u8 datum, [%rd113];    cvt.u16.u8 %rs52, datum;}
	// end inline asm
	cvt.u32.u16 	%r480, %rs52;
	cvt.s32.s8 	%r481, %r480;
	add.s32 	%r482, %r481, %r479;
	add.s64 	%rd114, %rd112, 512;
	// begin inline asm
	{   .reg .u8 datum;    ld.global.nc.u8 datum, [%rd114];    cvt.u16.u8 %rs53, datum;}
	// end inline asm
	cvt.u32.u16 	%r483, %rs53;
	cvt.s32.s8 	%r484, %r483;
	add.s32 	%r485, %r484, %r482;
	add.s64 	%rd115, %rd112, 768;
	// begin inline asm
	{   .reg .u8 datum;    ld.global.nc.u8 datum, [%rd115];    cvt.u16.u8 %rs54, datum;}
	// end inline asm
	cvt.u32.u16 	%r486, %rs54;
	cvt.s32.s8 	%r487, %r486;
	add.s32 	%r579, %r487, %r485;
	add.s32 	%r574, %r574, 1024;
	setp.lt.s32 	%p51, %r574, %r1;
	@%p51 bra 	$L__BB8_12;
$L__BB8_13:
	setp.lt.u64 	%p52, %rd32, 256;
	@%p52 bra 	$L__BB8_18;
	// begin inline asm
	mov.u32 %r547, %laneid;
	// end inline asm
	mov.b32 	%r548, -1;
	redux.sync.add.u32 %r613, %r579, %r548;
	setp.ne.s32 	%p63, %r547, 0;
	@%p63 bra 	$L__BB8_16;
	shr.u32 	%r549, %r2, 3;
	and.b32  	%r550, %r549, 124;
	mov.u32 	%r551, _ZZN3cub18CUB_300001_SM_10006detail6reduce28DeviceReduceSingleTileKernelINS2_10policy_hubIjyN4cuda3std3__44plusIvEEE10Policy1000EPaPjyS9_jjNS7_10__identityEEEvT0_T1_T2_T3_T4_T6_E12temp_storage;
	add.s32 	%r552, %r551, %r550;
	st.shared.u32 	[%r552+8], %r613;
$L__BB8_16:
	bar.sync 	0;
	setp.ne.s32 	%p64, %r2, 0;
	@%p64 bra 	$L__BB8_72;
	ld.shared.u32 	%r553, [_ZZN3cub18CUB_300001_SM_10006detail6reduce28DeviceReduceSingleTileKernelINS2_10policy_hubIjyN4cuda3std3__44plusIvEEE10Policy1000EPaPjyS9_jjNS7_10__identityEEEvT0_T1_T2_T3_T4_T6_E12temp_storage+12];
	add.s32 	%r554, %r553, %r613;
	ld.shared.u32 	%r555, [_ZZN3cub18CUB_300001_SM_10006detail6reduce28DeviceReduceSingleTileKernelINS2_10policy_hubIjyN4cuda3std3__44plusIvEEE10Policy1000EPaPjyS9_jjNS7_10__identityEEEvT0_T1_T2_T3_T4_T6_E12temp_storage+16];
	add.s32 	%r556, %r554, %r555;
	ld.shared.u32 	%r557, [_ZZN3cub18CUB_300001_SM_10006detail6reduce28DeviceReduceSingleTileKernelINS2_10policy_hubIjyN4cuda3std3__44plusIvEEE10Policy1000EPaPjyS9_jjNS7_10__identityEEEvT0_T1_T2_T3_T4_T6_E12temp_storage+20];
	add.s32 	%r558, %r556, %r557;
	ld.shared.u32 	%r559, [_ZZN3cub18CUB_300001_SM_10006detail6reduce28DeviceReduceSingleTileKernelINS2_10policy_hubIjyN4cuda3std3__44plusIvEEE10Policy1000EPaPjyS9_jjNS7_10__identityEEEvT0_T1_T2_T3_T4_T6_E12temp_storage+24];
	add.s32 	%r560, %r558, %r559;
	ld.shared.u32 	%r561, [_ZZN3cub18CUB_300001_SM_10006detail6reduce28DeviceReduceSingleTileKernelINS2_10policy_hubIjyN4cuda3std3__44plusIvEEE10Policy1000EPaPjyS9_jjNS7_10__identityEEEvT0_T1_T2_T3_T4_T6_E12temp_storage+28];
	add.s32 	%r562, %r560, %r561;
	ld.shared.u32 	%r563, [_ZZN3cub18CUB_300001_SM_10006detail6reduce28DeviceReduceSingleTileKernelINS2_10policy_hubIjyN4cuda3std3__44plusIvEEE10Policy1000EPaPjyS9_jjNS7_10__identityEEEvT0_T1_T2_T3_T4_T6_E12temp_storage+32];
	add.s32 	%r564, %r562, %r563;
	ld.shared.u32 	%r565, [_ZZN3cub18CUB_300001_SM_10006detail6reduce28DeviceReduceSingleTileKernelINS2_10policy_hubIjyN4cuda3std3__44plusIvEEE10Policy1000EPaPjyS9_jjNS7_10__identityEEEvT0_T1_T2_T3_T4_T6_E12temp_storage+36];
	add.s32 	%r613, %r564, %r565;
	bra.uni 	$L__BB8_72;
$L__BB8_18:
	// begin inline asm
	mov.u32 %r488, %laneid;
	// end inline asm
	and.b32  	%r519, %r2, 992;
	add.s32 	%r520, %r519, 32;
	setp.gt.u32 	%p53, %r520, %r1;
	not.b32 	%r521, %r519;
	add.s32 	%r522, %r1, %r521;
	selp.b32 	%r516, %r522, 31, %p53;
	mov.b32 	%r491, 1;
	mov.b32 	%r518, -1;
	// begin inline asm
	{  .reg .u32 r0;  .reg .pred p;  shfl.sync.down.b32 r0|p, %r579, %r491, %r516, %r518;  @p add.u32 r0, r0, %r579;  mov.u32 %r489, r0;}
	// end inline asm
	mov.b32 	%r497, 2;
	// begin inline asm
	{  .reg .u32 r0;  .reg .pred p;  shfl.sync.down.b32 r0|p, %r489, %r497, %r516, %r518;  @p add.u32 r0, r0, %r489;  mov.u32 %r495, r0;}
	// end inline asm
	mov.b32 	%r503, 4;
	// begin inline asm
	{  .reg .u32 r0;  .reg .pred p;  shfl.sync.down.b32 r0|p, %r495, %r503, %r516, %r518;  @p add.u32 r0, r0, %r495;  mov.u32 %r501, r0;}
	// end inline asm
	mov.b32 	%r509, 8;
	// begin inline asm
	{  .reg .u32 r0;  .reg .pred p;  shfl.sync.down.b32 r0|p, %r501, %r509, %r516, %r518;  @p add.u32 r0, r0, %r501;  mov.u32 %r507, r0;}
	// end inline asm
	mov.b32 	%r515, 16;
	// begin inline asm
	{  .reg .u32 r0;  .reg .pred p;  shfl.sync.down.b32 r0|p, %r507, %r515, %r516, %r518;  @p add.u32 r0, r0, %r507;  mov.u32 %r613, r0;}
	// end inline asm
	setp.ne.s32 	%p54, %r488, 0;
	@%p54 bra 	$L__BB8_20;
	shr.u32 	%r523, %r2, 3;
	and.b32  	%r524, %r523, 124;
	mov.u32 	%r525, _ZZN3cub18CUB_300001_SM_10006detail6reduce28DeviceReduceSingleTileKernelINS2_10policy_hubIjyN4cuda3std3__44plusIvEEE10Policy1000EPaPjyS9_jjNS7_10__identityEEEvT0_T1_T2_T3_T4_T6_E12temp_storage;
	add.s32 	%r526, %r525, %r524;
	st.shared.u32 	[%r526+8], %r613;
$L__BB8_20:
	bar.sync 	0;
	setp.ne.s32 	%p55, %r2, 0;
	@%p55 bra 	$L__BB8_72;
	setp.gt.u64 	%p56, %rd32, 32;
	ld.shared.u32 	%r527, [_ZZN3cub18CUB_300001_SM_10006detail6reduce28DeviceReduceSingleTileKernelINS2_10policy_hubIjyN4cuda3std3__44plusIvEEE10Policy1000EPaPjyS9_jjNS7_10__identityEEEvT0_T1_T2_T3_T4_T6_E12temp_storage+12];
	selp.b32 	%r528, %r527, 0, %p56;
	add.s32 	%r529, %r528, %r613;
	setp.gt.u64 	%p57, %rd32, 64;
	ld.shared.u32 	%r530, [_ZZN3cub18CUB_300001_SM_10006detail6reduce28DeviceReduceSingleTileKernelINS2_10policy_hubIjyN4cuda3std3__44plusIvEEE10Policy1000EPaPjyS9_jjNS7_10__identityEEEvT0_T1_T2_T3_T4_T6_E12temp_storage+16];
	selp.b32 	%r531, %r530, 0, %p57;
	add.s32 	%r532, %r529, %r531;
	setp.gt.u64 	%p58, %rd32, 96;
	ld.shared.u32 	%r533, [_ZZN3cub18CUB_300001_SM_10006detail6reduce28DeviceReduceSingleTileKernelINS2_10policy_hubIjyN4cuda3std3__44plusIvEEE10Policy1000EPaPjyS9_jjNS7_10__identityEEEvT0_T1_T2_T3_T4_T6_E12temp_storage+20];
	selp.b32 	%r534, %r533, 0, %p58;
	add.s32 	%r535, %r532, %r534;
	setp.gt.u64 	%p59, %rd32, 128;
	ld.shared.u32 	%r536, [_ZZN3cub18CUB_300001_SM_10006detail6reduce28DeviceReduceSingleTileKernelINS2_10policy_hubIjyN4cuda3std3__44plusIvEEE10Policy1000EPaPjyS9_jjNS7_10__identityEEEvT0_T1_T2_T3_T4_T6_E12temp_storage+24];
	selp.b32 	%r537, %r536, 0, %p59;
	add.s32 	%r538, %r535, %r537;
	setp.gt.u64 	%p60, %rd32, 160;
	ld.shared.u32 	%r539, [_ZZN3cub18CUB_300001_SM_10006detail6reduce28DeviceReduceSingleTileKernelINS2_10policy_hubIjyN4cuda3std3__44plusIvEEE10Policy1000EPaPjyS9_jjNS7_10__identityEEEvT0_T1_T2_T3_T4_T6_E12temp_storage+28];
	selp.b32 	%r540, %r539, 0, %p60;
	add.s32 	%r541, %r538, %r540;
	setp.gt.u64 	%p61, %rd32, 192;
	ld.shared.u32 	%r542, [_ZZN3cub18CUB_300001_SM_10006detail6reduce28DeviceReduceSingleTileKernelINS2_10policy_hubIjyN4cuda3std3__44plusIvEEE10Policy1000EPaPjyS9_jjNS7_10__identityEEEvT0_T1_T2_T3_T4_T6_E12temp_storage+32];
	selp.b32 	%r543, %r542, 0, %p61;
	add.s32 	%r544, %r541, %r543;
	setp.gt.u64 	%p62, %rd32, 224;
	ld.shared.u32 	%r545, [_ZZN3cub18CUB_300001_SM_10006detail6reduce28DeviceReduceSingleTileKernelINS2_10policy_hubIjyN4cuda3std3__44plusIvEEE10Policy1000EPaPjyS9_jjNS7_10__identityEEEvT0_T1_T2_T3_T4_T6_E12temp_storage+36];
	selp.b32 	%r546, %r545, 0, %p62;
	add.s32 	%r613, %r544, %r546;
	bra.uni 	$L__BB8_72;
$L__BB8_22:
	mov.u32 	%r27, %tid.x;
	shl.b32 	%r342, %r27, 2;
	cvt.u64.u32 	%rd92, %r342;
	add.s64 	%rd87, %rd31, %rd92;
	// begin inline asm
	ld.global.nc.u32 %r338, [%rd87];
	// end inline asm
	add.s64 	%rd88, %rd87, 1024;
	// begin inline asm
	ld.global.nc.u32 %r339, [%rd88];
	// end inline asm
	add.s64 	%rd89, %rd87, 2048;
	// begin inline asm
	ld.global.nc.u32 %r340, [%rd89];
	// end inline asm
	add.s64 	%rd90, %rd87, 3072;
	// begin inline asm
	ld.global.nc.u32 %r341, [%rd90];
	// end inline asm
	cvt.s32.s8 	%r343, %r338;
	shl.b32 	%r344, %r338, 16;
	shr.s32 	%r345, %r344, 24;
	shl.b32 	%r346, %r338, 8;
	shr.s32 	%r347, %r346, 24;
	shr.s32 	%r348, %r338, 24;
	cvt.s32.s8 	%r349, %r339;
	shl.b32 	%r350, %r339, 16;
	shr.s32 	%r351, %r350, 24;
	shl.b32 	%r352, %r339, 8;
	shr.s32 	%r353, %r352, 24;
	shr.s32 	%r354, %r339, 24;
	cvt.s32.s8 	%r355, %r340;
	shl.b32 	%r356, %r340, 16;
	shr.s32 	%r357, %r356, 24;
	shl.b32 	%r358, %r340, 8;
	shr.s32 	%r359, %r358, 24;
	shr.s32 	%r360, %r340, 24;
	cvt.s32.s8 	%r361, %r341;
	shl.b32 	%r362, %r341, 16;
	shr.s32 	%r363, %r362, 24;
	shl.b32 	%r364, %r341, 8;
	shr.s32 	%r365, %r364, 24;
	shr.s32 	%r366, %r341, 24;
	add.s32 	%r367, %r345, %r343;
	add.s32 	%r368, %r347, %r367;
	add.s32 	%r369, %r348, %r368;
	add.s32 	%r370, %r349, %r369;
	add.s32 	%r371, %r351, %r370;
	add.s32 	%r372, %r353, %r371;
	add.s32 	%r373, %r354, %r372;
	add.s32 	%r374, %r355, %r373;
	add.s32 	%r375, %r357, %r374;
	add.s32 	%r376, %r359, %r375;
	add.s32 	%r377, %r360, %r376;
	add.s32 	%r378, %r361, %r377;
	add.s32 	%r379, %r363, %r378;
	add.s32 	%r380, %r365, %r379;
	add.s32 	%r590, %r366, %r380;
	add.s64 	%rd6, %rd32, -4096;
	setp.lt.u64 	%p35, %rd6, 4096;
	mov.b64 	%rd119, 4096;
	@%p35 bra 	$L__BB8_26;
	mov.b64 	%rd119, 4096;
$L__BB8_24:
	add.s64 	%rd94, %rd87, %rd119;
	// begin inline asm
	ld.global.nc.u32 %r381, [%rd94];
	// end inline asm
	add.s64 	%rd95, %rd94, 1024;
	// begin inline asm
	ld.global.nc.u32 %r382, [%rd95];
	// end inline asm
	add.s64 	%rd96, %rd94, 2048;
	// begin inline asm
	ld.global.nc.u32 %r383, [%rd96];
	// end inline asm
	add.s64 	%rd97, %rd94, 3072;
	// begin inline asm
	ld.global.nc.u32 %r384, [%rd97];
	// end inline asm
	cvt.s32.s8 	%r385, %r381;
	shl.b32 	%r386, %r381, 16;
	shr.s32 	%r387, %r386, 24;
	shl.b32 	%r388, %r381, 8;
	shr.s32 	%r389, %r388, 24;
	shr.s32 	%r390, %r381, 24;
	cvt.s32.s8 	%r391, %r382;
	shl.b32 	%r392, %r382, 16;
	shr.s32 	%r393, %r392, 24;
	shl.b32 	%r394, %r382, 8;
	shr.s32 	%r395, %r394, 24;
	shr.s32 	%r396, %r382, 24;
	cvt.s32.s8 	%r397, %r383;
	shl.b32 	%r398, %r383, 16;
	shr.s32 	%r399, %r398, 24;
	shl.b32 	%r400, %r383, 8;
	shr.s32 	%r401, %r400, 24;
	shr.s32 	%r402, %r383, 24;
	cvt.s32.s8 	%r403, %r384;
	shl.b32 	%r404, %r384, 16;
	shr.s32 	%r405, %r404, 24;
	shl.b32 	%r406, %r384, 8;
	shr.s32 	%r407, %r406, 24;
	shr.s32 	%r408, %r384, 24;
	add.s32 	%r409, %r385, %r590;
	add.s32 	%r410, %r387, %r409;
	add.s32 	%r411, %r389, %r410;
	add.s32 	%r412, %r390, %r411;
	add.s32 	%r413, %r391, %r412;
	add.s32 	%r414, %r393, %r413;
	add.s32 	%r415, %r395, %r414;
	add.s32 	%r416, %r396, %r415;
	add.s32 	%r417, %r397, %r416;
	add.s32 	%r418, %r399, %r417;
	add.s32 	%r419, %r401, %r418;
	add.s32 	%r420, %r402, %r419;
	add.s32 	%r421, %r403, %r420;
	add.s32 	%r422, %r405, %r421;
	add.s32 	%r423, %r407, %r422;
	add.s32 	%r590, %r408, %r423;
	sub.s64 	%rd98, %rd32, %rd119;
	setp.lt.u64 	%p36, %rd98, 4096;
	@%p36 bra 	$L__BB8_34;
	add.s64 	%rd119, %rd119, 4096;
	setp.le.u64 	%p37, %rd119, %rd6;
	@%p37 bra 	$L__BB8_24;
$L__BB8_26:
	setp.le.u64 	%p38, %rd32, %rd119;
	@%p38 bra 	$L__BB8_34;
	cvt.u32.u64 	%r424, %rd119;
	cvt.u32.u64 	%r425, %rd32;
	sub.s32 	%r32, %r425, %r424;
	setp.ge.s32 	%p39, %r27, %r32;
	@%p39 bra 	$L__BB8_34;
	not.b32 	%r428, %r27;
	add.s32 	%r429, %r428, %r425;
	sub.s32 	%r33, %r429, %r424;
	and.b32  	%r431, %r33, 768;
	setp.eq.s32 	%p40, %r431, 768;
	mov.u32 	%r585, %r27;
	@%p40 bra 	$L__BB8_31;
	cvt.u64.u32 	%rd99, %r27;
	add.s64 	%rd100, %rd119, %rd99;
	add.s64 	%rd120, %rd31, %rd100;
	shr.u32 	%r432, %r33, 8;
	add.s32 	%r433, %r432, 1;
	and.b32  	%r434, %r433, 3;
	neg.s32 	%r582, %r434;
	mov.u32 	%r585, %r27;
$L__BB8_30:
	.pragma "nounroll";
	// begin inline asm
	{   .reg .u8 datum;    ld.global.nc.u8 datum, [%rd120];    cvt.u16.u8 %rs44, datum;}
	// end inline asm
	cvt.u32.u16 	%r435, %rs44;
	cvt.s32.s8 	%r436, %r435;
	add.s32 	%r590, %r436, %r590;
	add.s32 	%r585, %r585, 256;
	add.s64 	%rd120, %rd120, 256;
	add.s32 	%r582, %r582, 1;
	setp.ne.s32 	%p41, %r582, 0;
	@%p41 bra 	$L__BB8_30;
$L__BB8_31:
	setp.lt.u32 	%p42, %r33, 768;
	@%p42 bra 	$L__BB8_34;
	cvt.u64.u32 	%rd102, %r585;
	add.s64 	%rd103, %rd119, %rd102;
	add.s64 	%rd121, %rd31, %rd103;
$L__BB8_33:
	// begin inline asm
	{   .reg .u8 datum;    ld.global.nc.u8 datum, [%rd121];    cvt.u16.u8 %rs45, datum;}
	// end inline asm
	cvt.u32.u16 	%r437, %rs45;
	cvt.s32.s8 	%r438, %r437;
	add.s32 	%r439, %r438, %r590;
	add.s64 	%rd105, %rd121, 256;
	// begin inline asm
	{   .reg .u8 datum;    ld.global.nc.u8 datum, [%rd105];    cvt.u16.u8 %rs46, datum;}
	// end inline asm
	cvt.u32.u16 	%r440, %rs46;
	cvt.s32.s8 	%r441, %r440;
	add.s32 	%r442, %r441, %r439;
	add.s64 	%rd106, %rd121, 512;
	// begin inline asm
	{   .reg .u8 datum;    ld.global.nc.u8 datum, [%rd106];    cvt.u16.u8 %rs47, datum;}
	// end inline asm
	cvt.u32.u16 	%r443, %rs47;
	cvt.s32.s8 	%r444, %r443;
	add.s32 	%r445, %r444, %r442;
	add.s64 	%rd107, %rd121, 768;
	// begin inline asm
	{   .reg .u8 datum;    ld.global.nc.u8 datum, [%rd107];    cvt.u16.u8 %rs48, datum;}
	// end inline asm
	cvt.u32.u16 	%r446, %rs48;
	cvt.s32.s8 	%r447, %r446;
	add.s32 	%r590, %r447, %r445;
	add.s32 	%r585, %r585, 1024;
	add.s64 	%rd121, %rd121, 1024;
	setp.lt.s32 	%p43, %r585, %r32;
	@%p43 bra 	$L__BB8_33;
$L__BB8_34:
	// begin inline asm
	mov.u32 %r448, %laneid;
	// end inline asm
	mov.b32 	%r449, -1;
	redux.sync.add.u32 %r613, %r590, %r449;
	setp.ne.s32 	%p44, %r448, 0;
	@%p44 bra 	$L__BB8_36;
	shr.u32 	%r450, %r27, 3;
	and.b32  	%r451, %r450, 124;
	mov.u32 	%r452, _ZZN3cub18CUB_300001_SM_10006detail6reduce28DeviceReduceSingleTileKernelINS2_10policy_hubIjyN4cuda3std3__44plusIvEEE10Policy1000EPaPjyS9_jjNS7_10__identityEEEvT0_T1_T2_T3_T4_T6_E12temp_storage;
	add.s32 	%r453, %r452, %r451;
	st.shared.u32 	[%r453+8], %r613;
$L__BB8_36:
	bar.sync 	0;
	setp.ne.s32 	%p45, %r27, 0;
	@%p45 bra 	$L__BB8_72;
	ld.shared.u32 	%r454, [_ZZN3cub18CUB_300001_SM_10006detail6reduce28DeviceReduceSingleTileKernelINS2_10policy_hubIjyN4cuda3std3__44plusIvEEE10Policy1000EPaPjyS9_jjNS7_10__identityEEEvT0_T1_T2_T3_T4_T6_E12temp_storage+12];
	add.s32 	%r455, %r454, %r613;
	ld.shared.u32 	%r456, [_ZZN3cub18CUB_300001_SM_10006detail6reduce28DeviceReduceSingleTileKernelINS2_10policy_hubIjyN4cuda3std3__44plusIvEEE10Policy1000EPaPjyS9_jjNS7_10__identityEEEvT0_T1_T2_T3_T4_T6_E12temp_storage+16];
	add.s32 	%r457, %r455, %r456;
	ld.shared.u32 	%r458, [_ZZN3cub18CUB_300001_SM_10006detail6reduce28DeviceReduceSingleTileKernelINS2_10policy_hubIjyN4cuda3std3__44plusIvEEE10Policy1000EPaPjyS9_jjNS7_10__identityEEEvT0_T1_T2_T3_T4_T6_E12temp_storage+20];
	add.s32 	%r459, %r457, %r458;
	ld.shared.u32 	%r460, [_ZZN3cub18CUB_300001_SM_10006detail6reduce28DeviceReduceSingleTileKernelINS2_10policy_hubIjyN4cuda3std3__44plusIvEEE10Policy1000EPaPjyS9_jjNS7_10__identityEEEvT0_T1_T2_T3_T4_T6_E12temp_storage+24];
	add.s32 	%r461, %r459, %r460;
	ld.shared.u32 	%r462, [_ZZN3cub18CUB_300001_SM_10006detail6reduce28DeviceReduceSingleTileKernelINS2_10policy_hubIjyN4cuda3std3__44plusIvEEE10Policy1000EPaPjyS9_jjNS7_10__identityEEEvT0_T1_T2_T3_T4_T6_E12temp_storage+28];
	add.s32 	%r463, %r461, %r462;
	ld.shared.u32 	%r464, [_ZZN3cub18CUB_300001_SM_10006detail6reduce28DeviceReduceSingleTileKernelINS2_10policy_hubIjyN4cuda3std3__44plusIvEEE10Policy1000EPaPjyS9_jjNS7_10__identityEEEvT0_T1_T2_T3_T4_T6_E12temp_storage+32];
	add.s32 	%r465, %r463, %r464;
	ld.shared.u32 	%r466, [_ZZN3cub18CUB_300001_SM_10006detail6reduce28DeviceReduceSingleTileKernelINS2_10policy_hubIjyN4cuda3std3__44plusIvEEE10Policy1000EPaPjyS9_jjNS7_10__identityEEEvT0_T1_T2_T3_T4_T6_E12temp_storage+36];
	add.s32 	%r613, %r465, %r466;
	bra.uni 	$L__BB8_72;
$L__BB8_38:
	setp.gt.u64 	%p3, %rd32, 4095;
	@%p3 bra 	$L__BB8_56;
	cvt.u32.u64 	%r51, %rd32;
	mov.u32 	%r52, %tid.x;
	setp.ge.u32 	%p15, %r52, %r51;
	mov.b32 	%r601, 0;
	mov.u32 	%r596, %r52;
	@%p15 bra 	$L__BB8_41;
	cvt.u64.u32 	%rd79, %r52;
	add.s64 	%rd78, %rd31, %rd79;
	// begin inline asm
	{   .reg .u8 datum;    ld.global.nc.u8 datum, [%rd78];    cvt.u16.u8 %rs38, datum;}
	// end inline asm
	cvt.u32.u16 	%r240, %rs38;
	cvt.s32.s8 	%r601, %r240;
	add.s32 	%r596, %r52, 256;
$L__BB8_41:
	setp.ge.u32 	%p16, %r596, %r51;
	@%p16 bra 	$L__BB8_47;
	not.b32 	%r242, %r596;
	add.s32 	%r57, %r242, %r51;
	and.b32  	%r243, %r57, 768;
	setp.eq.s32 	%p17, %r243, 768;
	@%p17 bra 	$L__BB8_45;
	cvt.u64.u32 	%rd80, %r596;
	add.s64 	%rd122, %rd31, %rd80;
	shr.u32 	%r244, %r57, 8;
	add.s32 	%r245, %r244, 1;
	and.b32  	%r246, %r245, 3;
	neg.s32 	%r593, %r246;
$L__BB8_44:
	.pragma "nounroll";
	// begin inline asm
	{   .reg .u8 datum;    ld.global.nc.u8 datum, [%rd122];    cvt.u16.u8 %rs39, datum;}
	// end inline asm
	cvt.u32.u16 	%r247, %rs39;
	cvt.s32.s8 	%r248, %r247;
	add.s32 	%r601, %r248, %r601;
	add.s32 	%r596, %r596, 256;
	add.s64 	%rd122, %rd122, 256;
	add.s32 	%r593, %r593, 1;
	setp.ne.s32 	%p18, %r593, 0;
	@%p18 bra 	$L__BB8_44;
$L__BB8_45:
	setp.lt.u32 	%p19, %r57, 768;
	@%p19 bra 	$L__BB8_47;
$L__BB8_46:
	cvt.s64.s32 	%rd86, %r596;
	add.s64 	%rd82, %rd31, %rd86;
	// begin inline asm
	{   .reg .u8 datum;    ld.global.nc.u8 datum, [%rd82];    cvt.u16.u8 %rs40, datum;}
	// end inline asm
	cvt.u32.u16 	%r249, %rs40;
	cvt.s32.s8 	%r250, %r249;
	add.s32 	%r251, %r250, %r601;
	add.s64 	%rd83, %rd82, 256;
	// begin inline asm
	{   .reg .u8 datum;    ld.global.nc.u8 datum, [%rd83];    cvt.u16.u8 %rs41, datum;}
	// end inline asm
	cvt.u32.u16 	%r252, %rs41;
	cvt.s32.s8 	%r253, %r252;
	add.s32 	%r254, %r253, %r251;
	add.s64 	%rd84, %rd82, 512;
	// begin inline asm
	{   .reg .u8 datum;    ld.global.nc.u8 datum, [%rd84];    cvt.u16.u8 %rs42, datum;}
	// end inline asm
	cvt.u32.u16 	%r255, %rs42;
	cvt.s32.s8 	%r256, %r255;
	add.s32 	%r257, %r256, %r254;
	add.s64 	%rd85, %rd82, 768;
	// begin inline asm
	{   .reg .u8 datum;    ld.global.nc.u8 datum, [%rd85];    cvt.u16.u8 %rs43, datum;}
	// end inline asm
	cvt.u32.u16 	%r258, %rs43;
	cvt.s32.s8 	%r259, %r258;
	add.s32 	%r601, %r259, %r257;
	add.s32 	%r596, %r596, 1024;
	setp.lt.s32 	%p20, %r596, %r51;
	@%p20 bra 	$L__BB8_46;
$L__BB8_47:
	setp.lt.u64 	%p21, %rd32, 256;
	@%p21 bra 	$L__BB8_52;
	// begin inline asm
	mov.u32 %r319, %laneid;
	// end inline asm
	mov.b32 	%r320, -1;
	redux.sync.add.u32 %r613, %r601, %r320;
	setp.ne.s32 	%p32, %r319, 0;
	@%p32 bra 	$L__BB8_50;
	shr.u32 	%r321, %r52, 3;
	and.b32  	%r322, %r321, 124;
	mov.u32 	%r323, _ZZN3cub18CUB_300001_SM_10006detail6reduce28DeviceReduceSingleTileKernelINS2_10policy_hubIjyN4cuda3std3__44plusIvEEE10Policy1000EPaPjyS9_jjNS7_10__identityEEEvT0_T1_T2_T3_T4_T6_E12temp_storage;
	add.s32 	%r324, %r323, %r322;
	st.shared.u32 	[%r324+8], %r613;
$L__BB8_50:
	bar.sync 	0;
	setp.ne.s32 	%p33, %r52, 0;
	@%p33 bra 	$L__BB8_72;
	ld.shared.u32 	%r325, [_ZZN3cub18CUB_300001_SM_10006detail6reduce28DeviceReduceSingleTileKernelINS2_10policy_hubIjyN4cuda3std3__44plusIvEEE10Policy1000EPaPjyS9_jjNS7_10__identityEEEvT0_T1_T2_T3_T4_T6_E12temp_storage+12];
	add.s32 	%r326, %r325, %r613;
	ld.shared.u32 	%r327, [_ZZN3cub18CUB_300001_SM_10006detail6reduce28DeviceReduceSingleTileKernelINS2_10policy_hubIjyN4cuda3std3__44plusIvEEE10Policy1000EPaPjyS9_jjNS7_10__identityEEEvT0_T1_T2_T3_T4_T6_E12temp_storage+16];
	add.s32 	%r328, %r326, %r327;
	ld.shared.u32 	%r329, [_ZZN3cub18CUB_300001_SM_10006detail6reduce28DeviceReduceSingleTileKernelINS2_10policy_hubIjyN4cuda3std3__44plusIvEEE10Policy1000EPaPjyS9_jjNS7_10__identityEEEvT0_T1_T2_T3_T4_T6_E12temp_storage+20];
	add.s32 	%r330, %r328, %r329;
	ld.shared.u32 	%r331, [_ZZN3cub18CUB_300001_SM_10006detail6reduce28DeviceReduceSingleTileKernelINS2_10policy_hubIjyN4cuda3std3__44plusIvEEE10Policy1000EPaPjyS9_jjNS7_10__identityEEEvT0_T1_T2_T3_T4_T6_E12temp_storage+24];
	add.s32 	%r332, %r330, %r331;
	ld.shared.u32 	%r333, [_ZZN3cub18CUB_300001_SM_10006detail6reduce28DeviceReduceSingleTileKernelINS2_10policy_hubIjyN4cuda3std3__44plusIvEEE10Policy1000EPaPjyS9_jjNS7_10__identityEEEvT0_T1_T2_T3_T4_T6_E12temp_storage+28];
	add.s32 	%r334, %r332, %r333;
	ld.shared.u32 	%r335, [_ZZN3cub18CUB_300001_SM_10006detail6reduce28DeviceReduceSingleTileKernelINS2_10policy_hubIjyN4cuda3std3__44plusIvEEE10Policy1000EPaPjyS9_jjNS7_10__identityEEEvT0_T1_T2_T3_T4_T6_E12temp_storage+32];
	add.s32 	%r336, %r334, %r335;
	ld.shared.u32 	%r337, [_ZZN3cub18CUB_300001_SM_10006detail6reduce28DeviceReduceSingleTileKernelINS2_10policy_hubIjyN4cuda3std3__44plusIvEEE10Policy1000EPaPjyS9_jjNS7_10__identityEEEvT0_T1_T2_T3_T4_T6_E12temp_storage+36];
	add.s32 	%r613, %r336, %r337;
	bra.uni 	$L__BB8_72;
$L__BB8_52:
	// begin inline asm
	mov.u32 %r260, %laneid;
	// end inline asm
	and.b32  	%r291, %r52, 992;
	add.s32 	%r292, %r291, 32;
	setp.gt.u32 	%p22, %r292, %r51;
	not.b32 	%r293, %r291;
	add.s32 	%r294, %r51, %r293;
	selp.b32 	%r288, %r294, 31, %p22;
	mov.b32 	%r263, 1;
	mov.b32 	%r290, -1;
	// begin inline asm
	{  .reg .u32 r0;  .reg .pred p;  shfl.sync.down.b32 r0|p, %r601, %r263, %r288, %r290;  @p add.u32 r0, r0, %r601;  mov.u32 %r261, r0;}
	// end inline asm
	mov.b32 	%r269, 2;
	// begin inline asm
	{  .reg .u32 r0;  .reg .pred p;  shfl.sync.down.b32 r0|p, %r261, %r269, %r288, %r290;  @p add.u32 r0, r0, %r261;  mov.u32 %r267, r0;}
	// end inline asm
	mov.b32 	%r275, 4;
	// begin inline asm
	{  .reg .u32 r0;  .reg .pred p;  shfl.sync.down.b32 r0|p, %r267, %r275, %r288, %r290;  @p add.u32 r0, r0, %r267;  mov.u32 %r273, r0;}
	// end inline asm
	mov.b32 	%r281, 8;
	// begin inline asm
	{  .reg .u32 r0;  .reg .pred p;  shfl.sync.down.b32 r0|p, %r273, %r281, %r288, %r290;  @p add.u32 r0, r0, %r273;  mov.u32 %r279, r0;}
	// end inline asm
	mov.b32 	%r287, 16;
	// begin inline asm
	{  .reg .u32 r0;  .reg .pred p;  shfl.sync.down.b32 r0|p, %r279, %r287, %r288, %r290;  @p add.u32 r0, r0, %r279;  mov.u32 %r613, r0;}
	// end inline asm
	setp.ne.s32 	%p23, %r260, 0;
	@%p23 bra 	$L__BB8_54;
	shr.u32 	%r295, %r52, 3;
	and.b32  	%r296, %r295, 124;
	mov.u32 	%r297, _ZZN3cub18CUB_300001_SM_10006detail6reduce28DeviceReduceSingleTileKernelINS2_10policy_hubIjyN4cuda3std3__44plusIvEEE10Policy1000EPaPjyS9_jjNS7_10__identityEEEvT0_T1_T2_T3_T4_T6_E12temp_storage;
	add.s32 	%r298, %r297, %r296;
	st.shared.u32 	[%r298+8], %r613;
$L__BB8_54:
	bar.sync 	0;
	setp.ne.s32 	%p24, %r52, 0;
	@%p24 bra 	$L__BB8_72;
	setp.gt.u64 	%p25, %rd32, 32;
	ld.shared.u32 	%r299, [_ZZN3cub18CUB_300001_SM_10006detail6reduce28DeviceReduceSingleTileKernelINS2_10policy_hubIjyN4cuda3std3__44plusIvEEE10Policy1000EPaPjyS9_jjNS7_10__identityEEEvT0_T1_T2_T3_T4_T6_E12temp_storage+12];
	selp.b32 	%r300, %r299, 0, %p25;
	add.s32 	%r301, %r300, %r613;
	setp.gt.u64 	%p26, %rd32, 64;
	ld.shared.u32 	%r302, [_ZZN3cub18CUB_300001_SM_10006detail6reduce28DeviceReduceSingleTileKernelINS2_10policy_hubIjyN4cuda3std3__44plusIvEEE10Policy1000EPaPjyS9_jjNS7_10__identityEEEvT0_T1_T2_T3_T4_T6_E12temp_storage+16];
	selp.b32 	%r303, %r302, 0, %p26;
	add.s32 	%r304, %r301, %r303;
	setp.gt.u64 	%p27, %rd32, 96;
	ld.shared.u32 	%r305, [_ZZN3cub18CUB_300001_SM_10006detail6reduce28DeviceReduceSingleTileKernelINS2_10policy_hubIjyN4cuda3std3__44plusIvEEE10Policy1000EPaPjyS9_jjNS7_10__identityEEEvT0_T1_T2_T3_T4_T6_E12temp_storage+20];
	selp.b32 	%r306, %r305, 0, %p27;
	add.s32 	%r307, %r304, %r306;
	setp.gt.u64 	%p28, %rd32, 128;
	ld.shared.u32 	%r308, [_ZZN3cub18CUB_300001_SM_10006detail6reduce28DeviceReduceSingleTileKernelINS2_10policy_hubIjyN4cuda3std3__44plusIvEEE10Policy1000EPaPjyS9_jjNS7_10__identityEEEvT0_T1_T2_T3_T4_T6_E12temp_storage+24];
	selp.b32 	%r309, %r308, 0, %p28;
	add.s32 	%r310, %r307, %r309;
	setp.gt.u64 	%p29, %rd32, 160;
	ld.shared.u32 	%r311, [_ZZN3cub18CUB_300001_SM_10006detail6reduce28DeviceReduceSingleTileKernelINS2_10policy_hubIjyN4cuda3std3__44plusIvEEE10Policy1000EPaPjyS9_jjNS7_10__identityEEEvT0_T1_T2_T3_T4_T6_E12temp_storage+28];
	selp.b32 	%r312, %r311, 0, %p29;
	add.s32 	%r313, %r310, %r312;
	setp.gt.u64 	%p30, %rd32, 192;
	ld.shared.u32 	%r314, [_ZZN3cub18CUB_300001_SM_10006detail6reduce28DeviceReduceSingleTileKernelINS2_10policy_hubIjyN4cuda3std3__44plusIvEEE10Policy1000EPaPjyS9_jjNS7_10__identityEEEvT0_T1_T2_T3_T4_T6_E12temp_storage+32];
	selp.b32 	%r315, %r314, 0, %p30;
	add.s32 	%r316, %r313, %r315;
	setp.gt.u64 	%p31, %rd32, 224;
	ld.shared.u32 	%r317, [_ZZN3cub18CUB_300001_SM_10006detail6reduce28DeviceReduceSingleTileKernelINS2_10policy_hubIjyN4cuda3std3__44plusIvEEE10Policy1000EPaPjyS9_jjNS7_10__identityEEEvT0_T1_T2_T3_T4_T6_E12temp_storage+36];
	selp.b32 	%r318, %r317, 0, %p31;
	add.s32 	%r613, %r316, %r318;
	bra.uni 	$L__BB8_72;
$L__BB8_56:
	mov.u32 	%r77, %tid.x;
	cvt.u64.u32 	%rd19, %r77;
	add.s64 	%rd35, %rd31, %rd19;
	// begin inline asm
	{   .reg .u8 datum;    ld.global.nc.u8 datum, [%rd35];    cvt.u16.u8 %rs1, datum;}
	// end inline asm
	cvt.u32.u16 	%r103, %rs1;
	cvt.s32.s8 	%r104, %r103;
	add.s64 	%rd36, %rd35, 256;
	// begin inline asm
	{   .reg .u8 datum;    ld.global.nc.u8 datum, [%rd36];    cvt.u16.u8 %rs2, datum;}
	// end inline asm
	cvt.u32.u16 	%r105, %rs2;
	cvt.s32.s8 	%r106, %r105;
	add.s64 	%rd37, %rd35, 512;
	// begin inline asm
	{   .reg .u8 datum;    ld.global.nc.u8 datum, [%rd37];    cvt.u16.u8 %rs3, datum;}
	// end inline asm
	cvt.u32.u16 	%r107, %rs3;
	cvt.s32.s8 	%r108, %r107;
	add.s64 	%rd38, %rd35, 768;
	// begin inline asm
	{   .reg .u8 datum;    ld.global.nc.u8 datum, [%rd38];    cvt.u16.u8 %rs4, datum;}
	// end inline asm
	cvt.u32.u16 	%r109, %rs4;
	cvt.s32.s8 	%r110, %r109;
	add.s64 	%rd39, %rd35, 1024;
	// begin inline asm
	{   .reg .u8 datum;    ld.global.nc.u8 datum, [%rd39];    cvt.u16.u8 %rs5, datum;}
	// end inline asm
	cvt.u32.u16 	%r111, %rs5;
	cvt.s32.s8 	%r112, %r111;
	add.s64 	%rd40, %rd35, 1280;
	// begin inline asm
	{   .reg .u8 datum;    ld.global.nc.u8 datum, [%rd40];    cvt.u16.u8 %rs6, datum;}
	// end inline asm
	cvt.u32.u16 	%r113, %rs6;
	cvt.s32.s8 	%r114, %r113;
	add.s64 	%rd41, %rd35, 1536;
	// begin inline asm
	{   .reg .u8 datum;    ld.global.nc.u8 datum, [%rd41];    cvt.u16.u8 %rs7, datum;}
	// end inline asm
	cvt.u32.u16 	%r115, %rs7;
	cvt.s32.s8 	%r116, %r115;
	add.s64 	%rd42, %rd35, 1792;
	// begin inline asm
	{   .reg .u8 datum;    ld.global.nc.u8 datum, [%rd42];    cvt.u16.u8 %rs8, datum;}
	// end inline asm
	cvt.u32.u16 	%r117, %rs8;
	cvt.s32.s8 	%r118, %r117;
	add.s64 	%rd43, %rd35, 2048;
	// begin inline asm
	{   .reg .u8 datum;    ld.global.nc.u8 datum, [%rd43];    cvt.u16.u8 %rs9, datum;}
	// end inline asm
	cvt.u32.u16 	%r119, %rs9;
	cvt.s32.s8 	%r120, %r119;
	add.s64 	%rd44, %rd35, 2304;
	// begin inline asm
	{   .reg .u8 datum;    ld.global.nc.u8 datum, [%rd44];    cvt.u16.u8 %rs10, datum;}
	// end inline asm
	cvt.u32.u16 	%r121, %rs10;
	cvt.s32.s8 	%r122, %r121;
	add.s64 	%rd45, %rd35, 2560;
	// begin inline asm
	{   .reg .u8 datum;    ld.global.nc.u8 datum, [%rd45];    cvt.u16.u8 %rs11, datum;}
	// end inline asm
	cvt.u32.u16 	%r123, %rs11;
	cvt.s32.s8 	%r124, %r123;
	add.s64 	%rd46, %rd35, 2816;
	// begin inline asm
	{   .reg .u8 datum;    ld.global.nc.u8 datum, [%rd46];    cvt.u16.u8 %rs12, datum;}
	// end inline asm
	cvt.u32.u16 	%r125, %rs12;
	cvt.s32.s8 	%r126, %r125;
	add.s64 	%rd47, %rd35, 3072;
	// begin inline asm
	{   .reg .u8 datum;    ld.global.nc.u8 datum, [%rd47];    cvt.u16.u8 %rs13, datum;}
	// end inline asm
	cvt.u32.u16 	%r127, %rs13;
	cvt.s32.s8 	%r128, %r127;
	add.s64 	%rd48, %rd35, 3328;
	// begin inline asm
	{   .reg .u8 datum;    ld.global.nc.u8 datum, [%rd48];    cvt.u16.u8 %rs14, datum;}
	// end inline asm
	cvt.u32.u16 	%r129, %rs14;
	cvt.s32.s8 	%r130, %r129;
	add.s64 	%rd49, %rd35, 3584;
	// begin inline asm
	{   .reg .u8 datum;    ld.global.nc.u8 datum, [%rd49];    cvt.u16.u8 %rs15, datum;}
	// end inline asm
	cvt.u32.u16 	%r131, %rs15;
	cvt.s32.s8 	%r132, %r131;
	add.s64 	%rd50, %rd35, 3840;
	// begin inline asm
	{   .reg .u8 datum;    ld.global.nc.u8 datum, [%rd50];    cvt.u16.u8 %rs16, datum;}
	// end inline asm
	cvt.u32.u16 	%r133, %rs16;
	cvt.s32.s8 	%r134, %r133;
	add.s32 	%r135, %r106, %r104;
	add.s32 	%r136, %r108, %r135;
	add.s32 	%r137, %r110, %r136;
	add.s32 	%r138, %r112, %r137;
	add.s32 	%r139, %r114, %r138;
	add.s32 	%r140, %r116, %r139;
	add.s32 	%r141, %r118, %r140;
	add.s32 	%r142, %r120, %r141;
	add.s32 	%r143, %r122, %r142;
	add.s32 	%r144, %r124, %r143;
	add.s32 	%r145, %r126, %r144;
	add.s32 	%r146, %r128, %r145;
	add.s32 	%r147, %r130, %r146;
	add.s32 	%r148, %r132, %r147;
	add.s32 	%r612, %r134, %r148;
	add.s64 	%rd21, %rd32, -4096;
	setp.lt.u64 	%p4, %rd21, 4096;
	mov.b64 	%rd124, 4096;
	@%p4 bra 	$L__BB8_60;
	mov.b64 	%rd124, 4096;
$L__BB8_58:
	add.s64 	%rd53, %rd35, %rd124;
	// begin inline asm
	{   .reg .u8 datum;    ld.global.nc.u8 datum, [%rd53];    cvt.u16.u8 %rs17, datum;}
	// end inline asm
	cvt.u32.u16 	%r149, %rs17;
	cvt.s32.s8 	%r150, %r149;
	add.s64 	%rd54, %rd53, 256;
	// begin inline asm
	{   .reg .u8 datum;    ld.global.nc.u8 datum, [%rd54];    cvt.u16.u8 %rs18, datum;}
	// end inline asm
	cvt.u32.u16 	%r151, %rs18;
	cvt.s32.s8 	%r152, %r151;
	add.s64 	%rd55, %rd53, 512;
	// begin inline asm
	{   .reg .u8 datum;    ld.global.nc.u8 datum, [%rd55];    cvt.u16.u8 %rs19, datum;}
	// end inline asm
	cvt.u32.u16 	%r153, %rs19;
	cvt.s32.s8 	%r154, %r153;
	add.s64 	%rd56, %rd53, 768;
	// begin inline asm
	{   .reg .u8 datum;    ld.global.nc.u8 datum, [%rd56];    cvt.u16.u8 %rs20, datum;}
	// end inline asm
	cvt.u32.u16 	%r155, %rs20;
	cvt.s32.s8 	%r156, %r155;
	add.s64 	%rd57, %rd53, 1024;
	// begin inline asm
	{   .reg .u8 datum;    ld.global.nc.u8 datum, [%rd57];    cvt.u16.u8 %rs21, datum;}
	// end inline asm
	cvt.u32.u16 	%r157, %rs21;
	cvt.s32.s8 	%r158, %r157;
	add.s64 	%rd58, %rd53, 1280;
	// begin inline asm
	{   .reg .u8 datum;    ld.global.nc.u8 datum, [%rd58];    cvt.u16.u8 %rs22, datum;}
	// end inline asm
	cvt.u32.u16 	%r159, %rs22;
	cvt.s32.s8 	%r160, %r159;
	add.s64 	%rd59, %rd53, 1536;
	// begin inline asm
	{   .reg .u8 datum;    ld.global.nc.u8 datum, [%rd59];    cvt.u16.u8 %rs23, datum;}
	// end inline asm
	cvt.u32.u16 	%r161, %rs23;
	cvt.s32.s8 	%r162, %r161;
	add.s64 	%rd60, %rd53, 1792;
	// begin inline asm
	{   .reg .u8 datum;    ld.global.nc.u8 datum, [%rd60];    cvt.u16.u8 %rs24, datum;}
	// end inline asm
	cvt.u32.u16 	%r163, %rs24;
	cvt.s32.s8 	%r164, %r163;
	add.s64 	%rd61, %rd53, 2048;
	// begin inline asm
	{   .reg .u8 datum;    ld.global.nc.u8 datum, [%rd61];    cvt.u16.u8 %rs25, datum;}
	// end inline asm
	cvt.u32.u16 	%r165, %rs25;
	cvt.s32.s8 	%r166, %r165;
	add.s64 	%rd62, %rd53, 2304;
	// begin inline asm
	{   .reg .u8 datum;    ld.global.nc.u8 datum, [%rd62];    cvt.u16.u8 %rs26, datum;}
	// end inline asm
	cvt.u32.u16 	%r167, %rs26;
	cvt.s32.s8 	%r168, %r167;
	add.s64 	%rd63, %rd53, 2560;
	// begin inline asm
	{   .reg .u8 datum;    ld.global.nc.u8 datum, [%rd63];    cvt.u16.u8 %rs27, datum;}
	// end inline asm
	cvt.u32.u16 	%r169, %rs27;
	cvt.s32.s8 	%r170, %r169;
	add.s64 	%rd64, %rd53, 2816;
	// begin inline asm
	{   .reg .u8 datum;    ld.global.nc.u8 datum, [%rd64];    cvt.u16.u8 %rs28, datum;}
	// end inline asm
	cvt.u32.u16 	%r171, %rs28;
	cvt.s32.s8 	%r172, %r171;
	add.s64 	%rd65, %rd53, 3072;
	// begin inline asm
	{   .reg .u8 datum;    ld.global.nc.u8 datum, [%rd65];    cvt.u16.u8 %rs29, datum;}
	// end inline asm
	cvt.u32.u16 	%r173, %rs29;
	cvt.s32.s8 	%r174, %r173;
	add.s64 	%rd66, %rd53, 3328;
	// begin inline asm
	{   .reg .u8 datum;    ld.global.nc.u8 datum, [%rd66];    cvt.u16.u8 %rs30, datum;}
	// end inline asm
	cvt.u32.u16 	%r175, %rs30;
	cvt.s32.s8 	%r176, %r175;
	add.s64 	%rd67, %rd53, 3584;
	// begin inline asm
	{   .reg .u8 datum;    ld.global.nc.u8 datum, [%rd67];    cvt.u16.u8 %rs31, datum;}
	// end inline asm
	cvt.u32.u16 	%r177, %rs31;
	cvt.s32.s8 	%r178, %r177;
	add.s64 	%rd68, %rd53, 3840;
	// begin inline asm
	{   .reg .u8 datum;    ld.global.nc.u8 datum, [%rd68];    cvt.u16.u8 %rs32, datum;}
	// end inline asm
	cvt.u32.u16 	%r179, %rs32;
	cvt.s32.s8 	%r180, %r179;
	add.s32 	%r181, %r150, %r612;
	add.s32 	%r182, %r152, %r181;
	add.s32 	%r183, %r154, %r182;
	add.s32 	%r184, %r156, %r183;
	add.s32 	%r185, %r158, %r184;
	add.s32 	%r186, %r160, %r185;
	add.s32 	%r187, %r162, %r186;
	add.s32 	%r188, %r164, %r187;
	add.s32 	%r189, %r166, %r188;
	add.s32 	%r190, %r168, %r189;
	add.s32 	%r191, %r170, %r190;
	add.s32 	%r192, %r172, %r191;
	add.s32 	%r193, %r174, %r192;
	add.s32 	%r194, %r176, %r193;
	add.s32 	%r195, %r178, %r194;
	add.s32 	%r612, %r180, %r195;
	sub.s64 	%rd69, %rd32, %rd124;
	setp.lt.u64 	%p5, %rd69, 4096;
	@%p5 bra 	$L__BB8_68;
	add.s64 	%rd124, %rd124, 4096;
	setp.le.u64 	%p6, %rd124, %rd21;
	@%p6 bra 	$L__BB8_58;
$L__BB8_60:
	setp.le.u64 	%p7, %rd32, %rd124;
	@%p7 bra 	$L__BB8_68;
	cvt.u32.u64 	%r196, %rd124;
	cvt.u32.u64 	%r197, %rd32;
	sub.s32 	%r82, %r197, %r196;
	setp.ge.s32 	%p8, %r77, %r82;
	@%p8 bra 	$L__BB8_68;
	not.b32 	%r200, %r77;
	add.s32 	%r201, %r200, %r197;
	sub.s32 	%r83, %r201, %r196;
	and.b32  	%r203, %r83, 768;
	setp.eq.s32 	%p9, %r203, 768;
	mov.u32 	%r607, %r77;
	@%p9 bra 	$L__BB8_65;
	add.s64 	%rd70, %rd124, %rd19;
	add.s64 	%rd125, %rd31, %rd70;
	shr.u32 	%r204, %r83, 8;
	add.s32 	%r205, %r204, 1;
	and.b32  	%r206, %r205, 3;
	neg.s32 	%r604, %r206;
	mov.u32 	%r607, %r77;
$L__BB8_64:
	.pragma "nounroll";
	// begin inline asm
	{   .reg .u8 datum;    ld.global.nc.u8 datum, [%rd125];    cvt.u16.u8 %rs33, datum;}
	// end inline asm
	cvt.u32.u16 	%r207, %rs33;
	cvt.s32.s8 	%r208, %r207;
	add.s32 	%r612, %r208, %r612;
	add.s32 	%r607, %r607, 256;
	add.s64 	%rd125, %rd125, 256;
	add.s32 	%r604, %r604, 1;
	setp.ne.s32 	%p10, %r604, 0;
	@%p10 bra 	$L__BB8_64;
$L__BB8_65:
	setp.lt.u32 	%p11, %r83, 768;
	@%p11 bra 	$L__BB8_68;
	cvt.u64.u32 	%rd72, %r607;
	add.s64 	%rd73, %rd124, %rd72;
	add.s64 	%rd126, %rd31, %rd73;
$L__BB8_67:
	// begin inline asm
	{   .reg .u8 datum;    ld.global.nc.u8 datum, [%rd126];    cvt.u16.u8 %rs34, datum;}
	// end inline asm
	cvt.u32.u16 	%r209, %rs34;
	cvt.s32.s8 	%r210, %r209;
	add.s32 	%r211, %r210, %r612;
	add.s64 	%rd75, %rd126, 256;
	// begin inline asm
	{   .reg .u8 datum;    ld.global.nc.u8 datum, [%rd75];    cvt.u16.u8 %rs35, datum;}
	// end inline asm
	cvt.u32.u16 	%r212, %rs35;
	cvt.s32.s8 	%r213, %r212;
	add.s32 	%r214, %r213, %r211;
	add.s64 	%rd76, %rd126, 512;
	// begin inline asm
	{   .reg .u8 datum;    ld.global.nc.u8 datum, [%rd76];    cvt.u16.u8 %rs36, datum;}
	// end inline asm
	cvt.u32.u16 	%r215, %rs36;
	cvt.s32.s8 	%r216, %r215;
	add.s32 	%r217, %r216, %r214;
	add.s64 	%rd77, %rd126, 768;
	// begin inline asm
	{   .reg .u8 datum;    ld.global.nc.u8 datum, [%rd77];    cvt.u16.u8 %rs37, datum;}
	// end inline asm
	cvt.u32.u16 	%r218, %rs37;
	cvt.s32.s8 	%r219, %r218;
	add.s32 	%r612, %r219, %r217;
	add.s32 	%r607, %r607, 1024;
	add.s64 	%rd126, %rd126, 1024;
	setp.lt.s32 	%p12, %r607, %r82;
	@%p12 bra 	$L__BB8_67;
$L__BB8_68:
	// begin inline asm
	mov.u32 %r220, %laneid;
	// end inline asm
	mov.b32 	%r221, -1;
	redux.sync.add.u32 %r613, %r612, %r221;
	setp.ne.s32 	%p13, %r220, 0;
	@%p13 bra 	$L__BB8_70;
	shr.u32 	%r222, %r77, 3;
	and.b32  	%r223, %r222, 124;
	mov.u32 	%r224, _ZZN3cub18CUB_300001_SM_10006detail6reduce28DeviceReduceSingleTileKernelINS2_10policy_hubIjyN4cuda3std3__44plusIvEEE10Policy1000EPaPjyS9_jjNS7_10__identityEEEvT0_T1_T2_T3_T4_T6_E12temp_storage;
	add.s32 	%r225, %r224, %r223;
	st.shared.u32 	[%r225+8], %r613;
$L__BB8_70:
	bar.sync 	0;
	setp.ne.s32 	%p14, %r77, 0;
	@%p14 bra 	$L__BB8_72;
	ld.shared.u32 	%r226, [_ZZN3cub18CUB_300001_SM_10006detail6reduce28DeviceReduceSingleTileKernelINS2_10policy_hubIjyN4cuda3std3__44plusIvEEE10Policy1000EPaPjyS9_jjNS7_10__identityEEEvT0_T1_T2_T3_T4_T6_E12temp_storage+12];
	add.s32 	%r227, %r226, %r613;
	ld.shared.u32 	%r228, [_ZZN3cub18CUB_300001_SM_10006detail6reduce28DeviceReduceSingleTileKernelINS2_10policy_hubIjyN4cuda3std3__44plusIvEEE10Policy1000EPaPjyS9_jjNS7_10__identityEEEvT0_T1_T2_T3_T4_T6_E12temp_storage+16];
	add.s32 	%r229, %r227, %r228;
	ld.shared.u32 	%r230, [_ZZN3cub18CUB_300001_SM_10006detail6reduce28DeviceReduceSingleTileKernelINS2_10policy_hubIjyN4cuda3std3__44plusIvEEE10Policy1000EPaPjyS9_jjNS7_10__identityEEEvT0_T1_T2_T3_T4_T6_E12temp_storage+20];
	add.s32 	%r231, %r229, %r230;
	ld.shared.u32 	%r232, [_ZZN3cub18CUB_300001_SM_10006detail6reduce28DeviceReduceSingleTileKernelINS2_10policy_hubIjyN4cuda3std3__44plusIvEEE10Policy1000EPaPjyS9_jjNS7_10__identityEEEvT0_T1_T2_T3_T4_T6_E12temp_storage+24];
	add.s32 	%r233, %r231, %r232;
	ld.shared.u32 	%r234, [_ZZN3cub18CUB_300001_SM_10006detail6reduce28DeviceReduceSingleTileKernelINS2_10policy_hubIjyN4cuda3std3__44plusIvEEE10Policy1000EPaPjyS9_jjNS7_10__identityEEEvT0_T1_T2_T3_T4_T6_E12temp_storage+28];
	add.s32 	%r235, %r233, %r234;
	ld.shared.u32 	%r236, [_ZZN3cub18CUB_300001_SM_10006detail6reduce28DeviceReduceSingleTileKernelINS2_10policy_hubIjyN4cuda3std3__44plusIvEEE10Policy1000EPaPjyS9_jjNS7_10__identityEEEvT0_T1_T2_T3_T4_T6_E12temp_storage+32];
	add.s32 	%r237, %r235, %r236;
	ld.shared.u32 	%r238, [_ZZN3cub18CUB_300001_SM_10006detail6reduce28DeviceReduceSingleTileKernelINS2_10policy_hubIjyN4cuda3std3__44plusIvEEE10Policy1000EPaPjyS9_jjNS7_10__identityEEEvT0_T1_T2_T3_T4_T6_E12temp_storage+36];
	add.s32 	%r613, %r237, %r238;
$L__BB8_72:
	mov.u32 	%r566, %tid.x;
	setp.ne.s32 	%p65, %r566, 0;
	@%p65 bra 	$L__BB8_74;
	add.s32 	%r567, %r613, %r102;
	st.global.u32 	[%rd1], %r567;
$L__BB8_74:
	ret;

}
	// .globl	_ZN3cub18CUB_300001_SM_10006detail6reduce18DeviceReduceKernelINS2_10policy_hubIjyN4cuda3std3__44plusIvEEE10Policy1000EPayS9_jNS7_10__identityEEEvT0_PT3_T1_NS0_13GridEvenShareISH_EET2_T4_
.visible .entry _ZN3cub18CUB_300001_SM_10006detail6reduce18DeviceReduceKernelINS2_10policy_hubIjyN4cuda3std3__44plusIvEEE10Policy1000EPayS9_jNS7_10__identityEEEvT0_PT3_T1_NS0_13GridEvenShareISH_EET2_T4_(
	.param .u64 .ptr .align 1 _ZN3cub18CUB_300001_SM_10006detail6reduce18DeviceReduceKernelINS2_10policy_hubIjyN4cuda3std3__44plusIvEEE10Policy1000EPayS9_jNS7_10__identityEEEvT0_PT3_T1_NS0_13GridEvenShareISH_EET2_T4__param_0,
	.param .u64 .ptr .align 1 _ZN3cub18CUB_300001_SM_10006detail6reduce18DeviceReduceKernelINS2_10policy_hubIjyN4cuda3std3__44plusIvEEE10Policy1000EPayS9_jNS7_10__identityEEEvT0_PT3_T1_NS0_13GridEvenShareISH_EET2_T4__param_1,
	.param .u64 _ZN3cub18CUB_300001_SM_10006detail6reduce18DeviceReduceKernelINS2_10policy_hubIjyN4cuda3std3__44plusIvEEE10Policy1000EPayS9_jNS7_10__identityEEEvT0_PT3_T1_NS0_13GridEvenShareISH_EET2_T4__param_2,
	.param .align 8 .b8 _ZN3cub18CUB_300001_SM_10006detail6reduce18DeviceReduceKernelINS2_10policy_hubIjyN4cuda3std3__44plusIvEEE10Policy1000EPayS9_jNS7_10__identityEEEvT0_PT3_T1_NS0_13GridEvenShareISH_EET2_T4__param_3[72],
	.param .align 1 .b8 _ZN3cub18CUB_300001_SM_10006detail6reduce18DeviceReduceKernelINS2_10policy_hubIjyN4cuda3std3__44plusIvEEE10Policy1000EPayS9_jNS7_10__identityEEEvT0_PT3_T1_NS0_13GridEvenShareISH_EET2_T4__param_4[1],
	.param .align 1 .b8 _ZN3cub18CUB_300001_SM_10006detail6reduce18DeviceReduceKernelINS2_10policy_hubIjyN4cuda3std3__44plusIvEEE10Policy1000EPayS9_jNS7_10__identityEEEvT0_PT3_T1_NS0_13GridEvenShareISH_EET2_T4__param_5[1]
)
.maxntid 256
{
	.reg .pred 	%p<65>;
	.reg .b16 	%rs<55>;
	.reg .b32 	%r<646>;
	.reg .b64 	%rd<144>;
	// demoted variable
	.shared .align 4 .b8 _ZZN3cub18CUB_300001_SM_10006detail6reduce18DeviceReduceKernelINS2_10policy_hubIjyN4cuda3std3__44plusIvEEE10Policy1000EPayS9_jNS7_10__identityEEEvT0_PT3_T1_NS0_13GridEvenShareISH_EET2_T4_E12temp_storage[44];
	ld.param.u64 	%rd1, [_ZN3cub18CUB_300001_SM_10006detail6reduce18DeviceReduceKernelINS2_10policy_hubIjyN4cuda3std3__44plusIvEEE10Policy1000EPayS9_jNS7_10__identityEEEvT0_PT3_T1_NS0_13GridEvenShareISH_EET2_T4__param_3+32];
	ld.param.u64 	%rd39, [_ZN3cub18CUB_300001_SM_10006detail6reduce18DeviceReduceKernelINS2_10policy_hubIjyN4cuda3std3__44plusIvEEE10Policy1000EPayS9_jNS7_10__identityEEEvT0_PT3_T1_NS0_13GridEvenShareISH_EET2_T4__param_0];
	ld.param.u32 	%r1, [_ZN3cub18CUB_300001_SM_10006detail6reduce18DeviceReduceKernelINS2_10policy_hubIjyN4cuda3std3__44plusIvEEE10Policy1000EPayS9_jNS7_10__identityEEEvT0_PT3_T1_NS0_13GridEvenShareISH_EET2_T4__param_3+40];
	mov.u32 	%r2, %ctaid.x;
	shl.b32 	%r110, %r1, 12;
	cvt.s64.s32 	%rd2, %r110;
	shl.b32 	%r111, %r2, 12;
	cvt.u64.u32 	%rd3, %r111;
	and.b64  	%rd41, %rd39, 3;
	setp.ne.s64 	%p1, %rd41, 0;
	@%p1 bra 	$L__BB9_36;
	sub.s64 	%rd4, %rd1, %rd3;
	setp.gt.u64 	%p33, %rd4, 4095;
	@%p33 bra 	$L__BB9_20;
	cvt.u32.u64 	%r497, %rd3;
	cvt.u32.u64 	%r3, %rd1;
	sub.s32 	%r4, %r3, %r497;
	mov.u32 	%r5, %tid.x;
	setp.ge.s32 	%p45, %r5, %r4;
	mov.b32 	%r611, 0;
	mov.u32 	%r606, %r5;
	@%p45 bra 	$L__BB9_4;
	add.s32 	%r499, %r497, %r5;
	cvt.u64.u32 	%rd119, %r499;
	add.s64 	%rd118, %rd39, %rd119;
	// begin inline asm
	{   .reg .u8 datum;    ld.global.nc.u8 datum, [%rd118];    cvt.u16.u8 %rs49, datum;}
	// end inline asm
	cvt.u32.u16 	%r500, %rs49;
	cvt.s32.s8 	%r611, %r500;
	add.s32 	%r606, %r5, 256;
$L__BB9_4:
	setp.ge.s32 	%p46, %r606, %r4;
	@%p46 bra 	$L__BB9_11;
	not.b32 	%r502, %r606;
	add.s32 	%r10, %r502, %r3;
	and.b32  	%r503, %r10, 768;
	setp.eq.s32 	%p47, %r503, 768;
	@%p47 bra 	$L__BB9_8;
	cvt.u64.u32 	%rd120, %r606;
	add.s64 	%rd121, %rd120, %rd3;
	add.s64 	%rd132, %rd39, %rd121;
	shr.u32 	%r504, %r10, 8;
	add.s32 	%r505, %r504, 1;
	and.b32  	%r506, %r505, 3;
	neg.s32 	%r603, %r506;
$L__BB9_7:
	.pragma "nounroll";
	// begin inline asm
	{   .reg .u8 datum;    ld.global.nc.u8 datum, [%rd132];    cvt.u16.u8 %rs50, datum;}
	// end inline asm
	cvt.u32.u16 	%r507, %rs50;
	cvt.s32.s8 	%r508, %r507;
	add.s32 	%r611, %r508, %r611;
	add.s32 	%r606, %r606, 256;
	add.s64 	%rd132, %rd132, 256;
	add.s32 	%r603, %r603, 1;
	setp.ne.s32 	%p48, %r603, 0;
	@%p48 bra 	$L__BB9_7;
$L__BB9_8:
	sub.s32 	%r510, %r10, %r497;
	setp.lt.u32 	%p49, %r510, 768;
	@%p49 bra 	$L__BB9_11;
	add.s64 	%rd8, %rd39, %rd3;
$L__BB9_10:
	cvt.s64.s32 	%rd127, %r606;
	add.s64 	%rd123, %rd8, %rd127;
	// begin inline asm
	{   .reg .u8 datum;    ld.global.nc.u8 datum, [%rd123];    cvt.u16.u8 %rs51, datum;}
	// end inline asm
	cvt.u32.u16 	%r511, %rs51;
	cvt.s32.s8 	%r512, %r511;
	add.s32 	%r513, %r512, %r611;
	add.s64 	%rd124, %rd123, 256;
	// begin inline asm
	{   .reg .u8 datum;    ld.global.nc.u8 datum, [%rd124];    cvt.u16.u8 %rs52, datum;}
	// end inline asm
	cvt.u32.u16 	%r514, %rs52;
	cvt.s32.s8 	%r515, %r514;
	add.s32 	%r516, %r515, %r513;
	add.s64 	%rd125, %rd123, 512;
	// begin inline asm
	{   .reg .u8 datum;    ld.global.nc.u8 datum, [%rd125];    cvt.u16.u8 %rs53, datum;}
	// end inline asm
	cvt.u32.u16 	%r517, %rs53;
	cvt.s32.s8 	%r518, %r517;
	add.s32 	%r519, %r518, %r516;
	add.s64 	%rd126, %rd123, 768;
	// begin inline asm
	{   .reg .u8 datum;    ld.global.nc.u8 datum, [%rd126];    cvt.u16.u8 %rs54, datum;}
	// end inline asm
	cvt.u32.u16 	%r520, %rs54;
	cvt.s32.s8 	%r521, %r520;
	add.s32 	%r611, %r521, %r519;
	add.s32 	%r606, %r606, 1024;
	setp.lt.s32 	%p50, %r606, %r4;
	@%p50 bra 	$L__BB9_10;
$L__BB9_11:
	setp.lt.s32 	%p51, %r4, 256;
	@%p51 bra 	$L__BB9_16;
	// begin inline asm
	mov.u32 %r581, %laneid;
	// end inline asm
	mov.b32 	%r582, -1;
	redux.sync.add.u32 %r645, %r611, %r582;
	setp.ne.s32 	%p62, %r581, 0;
	@%p62 bra 	$L__BB9_14;
	shr.u32 	%r583, %r5, 3;
	and.b32  	%r584, %r583, 124;
	mov.u32 	%r585, _ZZN3cub18CUB_300001_SM_10006detail6reduce18DeviceReduceKernelINS2_10policy_hubIjyN4cuda3std3__44plusIvEEE10Policy1000EPayS9_jNS7_10__identityEEEvT0_PT3_T1_NS0_13GridEvenShareISH_EET2_T4_E12temp_storage;
	add.s32 	%r586, %r585, %r584;
	st.shared.u32 	[%r586+8], %r645;
$L__BB9_14:
	bar.sync 	0;
	setp.ne.s32 	%p63, %r5, 0;
	@%p63 bra 	$L__BB9_71;
	ld.shared.u32 	%r587, [_ZZN3cub18CUB_300001_SM_10006detail6reduce18DeviceReduceKernelINS2_10policy_hubIjyN4cuda3std3__44plusIvEEE10Policy1000EPayS9_jNS7_10__identityEEEvT0_PT3_T1_NS0_13GridEvenShareISH_EET2_T4_E12temp_storage+12];
	add.s32 	%r588, %r587, %r645;
	ld.shared.u32 	%r589, [_ZZN3cub18CUB_300001_SM_10006detail6reduce18DeviceReduceKernelINS2_10policy_hubIjyN4cuda3std3__44plusIvEEE10Policy1000EPayS9_jNS7_10__identityEEEvT0_PT3_T1_NS0_13GridEvenShareISH_EET2_T4_E12temp_storage+16];
	add.s32 	%r590, %r588, %r589;
	ld.shared.u32 	%r591, [_ZZN3cub18CUB_300001_SM_10006detail6reduce18DeviceReduceKernelINS2_10policy_hubIjyN4cuda3std3__44plusIvEEE10Policy1000EPayS9_jNS7_10__identityEEEvT0_PT3_T1_NS0_13GridEvenShareISH_EET2_T4_E12temp_storage+20];
	add.s32 	%r592, %r590, %r591;
	ld.shared.u32 	%r593, [_ZZN3cub18CUB_300001_SM_10006detail6reduce18DeviceReduceKernelINS2_10policy_hubIjyN4cuda3std3__44plusIvEEE10Policy1000EPayS9_jNS7_10__identityEEEvT0_PT3_T1_NS0_13GridEvenShareISH_EET2_T4_E12temp_storage+24];
	add.s32 	%r594, %r592, %r593;
	ld.shared.u32 	%r595, [_ZZN3cub18CUB_300001_SM_10006detail6reduce18DeviceReduceKernelINS2_10policy_hubIjyN4cuda3std3__44plusIvEEE10Policy1000EPayS9_jNS7_10__identityEEEvT0_PT3_T1_NS0_13GridEvenShareISH_EET2_T4_E12temp_storage+28];
	add.s32 	%r596, %r594, %r595;
	ld.shared.u32 	%r597, [_ZZN3cub18CUB_300001_SM_10006detail6reduce18DeviceReduceKernelINS2_10policy_hubIjyN4cuda3std3__44plusIvEEE10Policy1000EPayS9_jNS7_10__identityEEEvT0_PT3_T1_NS0_13GridEvenShareISH_EET2_T4_E12temp_storage+32];
	add.s32 	%r598, %r596, %r597;
	ld.shared.u32 	%r599, [_ZZN3cub18CUB_300001_SM_10006detail6reduce18DeviceReduceKernelINS2_10policy_hubIjyN4cuda3std3__44plusIvEEE10Policy1000EPayS9_jNS7_10__identityEEEvT0_PT3_T1_NS0_13GridEvenShareISH_EET2_T4_E12temp_storage+36];
	add.s32 	%r645, %r598, %r599;
	bra.uni 	$L__BB9_71;
$L__BB9_16:
	// begin inline asm
	mov.u32 %r522, %laneid;
	// end inline asm
	and.b32  	%r553, %r5, 992;
	add.s32 	%r554, %r553, 32;
	setp.gt.s32 	%p52, %r554, %r4;
	not.b32 	%r555, %r553;
	add.s32 	%r556, %r4, %r555;
	selp.b32 	%r550, %r556, 31, %p52;
	mov.b32 	%r525, 1;
	mov.b32 	%r552, -1;
	// begin inline asm
	{  .reg .u32 r0;  .reg .pred p;  shfl.sync.down.b32 r0|p, %r611, %r525, %r550, %r552;  @p add.u32 r0, r0, %r611;  mov.u32 %r523, r0;}
	// end inline asm
	mov.b32 	%r531, 2;
	// begin inline asm
	{  .reg .u32 r0;  .reg .pred p;  shfl.sync.down.b32 r0|p, %r523, %r531, %r550, %r552;  @p add.u32 r0, r0, %r523;  mov.u32 %r529, r0;}
	// end inline asm
	mov.b32 	%r537, 4;
	// begin inline asm
	{  .reg .u32 r0;  .reg .pred p;  shfl.sync.down.b32 r0|p, %r529, %r537, %r550, %r552;  @p add.u32 r0, r0, %r529;  mov.u32 %r535, r0;}
	// end inline asm
	mov.b32 	%r543, 8;
	// begin inline asm
	{  .reg .u32 r0;  .reg .pred p;  shfl.sync.down.b32 r0|p, %r535, %r543, %r550, %r552;  @p add.u32 r0, r0, %r535;  mov.u32 %r541, r0;}
	// end inline asm
	mov.b32 	%r549, 16;
	// begin inline asm
	{  .reg .u32 r0;  .reg .pred p;  shfl.sync.down.b32 r0|p, %r541, %r549, %r550, %r552;  @p add.u32 r0, r0, %r541;  mov.u32 %r645, r0;}
	// end inline asm
	setp.ne.s32 	%p53, %r522, 0;
	@%p53 bra 	$L__BB9_18;
	shr.u32 	%r557, %r5, 3;
	and.b32  	%r558, %r557, 124;
	mov.u32 	%r559, _ZZN3cub18CUB_300001_SM_10006detail6reduce18DeviceReduceKernelINS2_10policy_hubIjyN4cuda3std3__44plusIvEEE10Policy1000EPayS9_jNS7_10__identityEEEvT0_PT3_T1_NS0_13GridEvenShareISH_EET2_T4_E12temp_storage;
	add.s32 	%r560, %r559, %r558;
	st.shared.u32 	[%r560+8], %r645;
$L__BB9_18:
	bar.sync 	0;
	setp.ne.s32 	%p54, %r5, 0;
	@%p54 bra 	$L__BB9_71;
	setp.gt.s32 	%p55, %r4, 32;
	ld.shared.u32 	%r561, [_ZZN3cub18CUB_300001_SM_10006detail6reduce18DeviceReduceKernelINS2_10policy_hubIjyN4cuda3std3__44plusIvEEE10Policy1000EPayS9_jNS7_10__identityEEEvT0_PT3_T1_NS0_13GridEvenShareISH_EET2_T4_E12temp_storage+12];
	selp.b32 	%r562, %r561, 0, %p55;
	add.s32 	%r563, %r562, %r645;
	setp.gt.s32 	%p56, %r4, 64;
	ld.shared.u32 	%r564, [_ZZN3cub18CUB_300001_SM_10006detail6reduce18DeviceReduceKernelINS2_10policy_hubIjyN4cuda3std3__44plusIvEEE10Policy1000EPayS9_jNS7_10__identityEEEvT0_PT3_T1_NS0_13GridEvenShareISH_EET2_T4_E12temp_storage+16];
	selp.b32 	%r565, %r564, 0, %p56;
	add.s32 	%r566, %r563, %r565;
	setp.gt.s32 	%p57, %r4, 96;
	ld.shared.u32 	%r567, [_ZZN3cub18CUB_300001_SM_10006detail6reduce18DeviceReduceKernelINS2_10policy_hubIjyN4cuda3std3__44plusIvEEE10Policy1000EPayS9_jNS7_10__identityEEEvT0_PT3_T1_NS0_13GridEvenShareISH_EET2_T4_E12temp_storage+20];
	selp.b32 	%r568, %r567, 0, %p57;
	add.s32 	%r569, %r566, %r568;
	setp.gt.s32 	%p58, %r4, 128;
	ld.shared.u32 	%r570, [_ZZN3cub18CUB_300001_SM_10006detail6reduce18DeviceReduceKernelINS2_10policy_hubIjyN4cuda3std3__44plusIvEEE10Policy1000EPayS9_jNS7_10__identityEEEvT0_PT3_T1_NS0_13GridEvenShareISH_EET2_T4_E12temp_storage+24];
	selp.b32 	%r571, %r570, 0, %p58;
	add.s32 	%r572, %r569, %r571;
	setp.gt.s32 	%p59, %r4, 160;
	ld.shared.u32 	%r573, [_ZZN3cub18CUB_300001_SM_10006detail6reduce18DeviceReduceKernelINS2_10policy_hubIjyN4cuda3std3__44plusIvEEE10Policy1000EPayS9_jNS7_10__identityEEEvT0_PT3_T1_NS0_13GridEvenShareISH_EET2_T4_E12temp_storage+28];
	selp.b32 	%r574, %r573, 0, %p59;
	add.s32 	%r575, %r572, %r574;
	setp.gt.s32 	%p60, %r4, 192;
	ld.shared.u32 	%r576, [_ZZN3cub18CUB_300001_SM_10006detail6reduce18DeviceReduceKernelINS2_10policy_hubIjyN4cuda3std3__44plusIvEEE10Policy1000EPayS9_jNS7_10__identityEEEvT0_PT3_T1_NS0_13GridEvenShareISH_EET2_T4_E12temp_storage+32];
	selp.b32 	%r577, %r576, 0, %p60;
	add.s32 	%r578, %r575, %r577;
	setp.gt.s32 	%p61, %r4, 224;
	ld.shared.u32 	%r579, [_ZZN3cub18CUB_300001_SM_10006detail6reduce18DeviceReduceKernelINS2_10policy_hubIjyN4cuda3std3__44plusIvEEE10Policy1000EPayS9_jNS7_10__identityEEEvT0_PT3_T1_NS0_13GridEvenShareISH_EET2_T4_E12temp_storage+36];
	selp.b32 	%r580, %r579, 0, %p61;
	add.s32 	%r645, %r578, %r580;
	bra.uni 	$L__BB9_71;
$L__BB9_20:
	cvt.u32.u64 	%r363, %rd3;
	mov.u32 	%r30, %tid.x;
	shl.b32 	%r364, %r30, 2;
	add.s32 	%r365, %r363, %r364;
	cvt.u64.u32 	%rd100, %r365;
	add.s64 	%rd96, %rd39, %rd100;
	// begin inline asm
	ld.global.nc.u32 %r359, [%rd96];
	// end inline asm
	add.s64 	%rd97, %rd96, 1024;
	// begin inline asm
	ld.global.nc.u32 %r360, [%rd97];
	// end inline asm
	add.s64 	%rd98, %rd96, 2048;
	// begin inline asm
	ld.global.nc.u32 %r361, [%rd98];
	// end inline asm
	add.s64 	%rd99, %rd96, 3072;
	// begin inline asm
	ld.global.nc.u32 %r362, [%rd99];
	// end inline asm
	cvt.s32.s8 	%r366, %r359;
	shl.b32 	%r367, %r359, 16;
	shr.s32 	%r368, %r367, 24;
	shl.b32 	%r369, %r359, 8;
	shr.s32 	%r370, %r369, 24;
	shr.s32 	%r371, %r359, 24;
	cvt.s32.s8 	%r372, %r360;
	shl.b32 	%r373, %r360, 16;
	shr.s32 	%r374, %r373, 24;
	shl.b32 	%r375, %r360, 8;
	shr.s32 	%r376, %r375, 24;
	shr.s32 	%r377, %r360, 24;
	cvt.s32.s8 	%r378, %r361;
	shl.b32 	%r379, %r361, 16;
	shr.s32 	%r380, %r379, 24;
	shl.b32 	%r381, %r361, 8;
	shr.s32 	%r382, %r381, 24;
	shr.s32 	%r383, %r361, 24;
	cvt.s32.s8 	%r384, %r362;
	shl.b32 	%r385, %r362, 16;
	shr.s32 	%r386, %r385, 24;
	shl.b32 	%r387, %r362, 8;
	shr.s32 	%r388, %r387, 24;
	shr.s32 	%r389, %r362, 24;
	add.s32 	%r390, %r368, %r366;
	add.s32 	%r391, %r370, %r390;
	add.s32 	%r392, %r371, %r391;
	add.s32 	%r393, %r372, %r392;
	add.s32 	%r394, %r374, %r393;
	add.s32 	%r395, %r376, %r394;
	add.s32 	%r396, %r377, %r395;
	add.s32 	%r397, %r378, %r396;
	add.s32 	%r398, %r380, %r397;
	add.s32 	%r399, %r382, %r398;
	add.s32 	%r400, %r383, %r399;
	add.s32 	%r401, %r384, %r400;
	add.s32 	%r402, %r386, %r401;
	add.s32 	%r403, %r388, %r402;
	add.s32 	%r622, %r389, %r403;
	setp.lt.u64 	%p34, %rd4, %rd2;
	@%p34 bra 	$L__BB9_32;
	add.s64 	%rd101, %rd2, %rd3;
	add.s64 	%rd134, %rd39, %rd101;
	cvt.u64.u32 	%rd102, %r30;
	add.s64 	%rd103, %rd101, %rd102;
	add.s64 	%rd133, %rd39, %rd103;
	mov.b32 	%r612, 0;
	mov.u64 	%rd135, %rd3;
$L__BB9_22:
	add.s64 	%rd135, %rd135, %rd2;
	add.s64 	%rd104, %rd1, -4096;
	setp.gt.u64 	%p35, %rd135, %rd104;
	@%p35 bra 	$L__BB9_24;
	shl.b32 	%r409, %r30, 2;
	cvt.u64.u32 	%rd109, %r409;
	add.s64 	%rd110, %rd135, %rd109;
	add.s64 	%rd105, %rd39, %rd110;
	// begin inline asm
	ld.global.nc.u32 %r405, [%rd105];
	// end inline asm
	add.s64 	%rd106, %rd105, 1024;
	// begin inline asm
	ld.global.nc.u32 %r406, [%rd106];
	// end inline asm
	add.s64 	%rd107, %rd105, 2048;
	// begin inline asm
	ld.global.nc.u32 %r407, [%rd107];
	// end inline asm
	add.s64 	%rd108, %rd105, 3072;
	// begin inline asm
	ld.global.nc.u32 %r408, [%rd108];
	// end inline asm
	cvt.s32.s8 	%r410, %r405;
	shl.b32 	%r411, %r405, 16;
	shr.s32 	%r412, %r411, 24;
	shl.b32 	%r413, %r405, 8;
	shr.s32 	%r414, %r413, 24;
	shr.s32 	%r415, %r405, 24;
	cvt.s32.s8 	%r416, %r406;
	shl.b32 	%r417, %r406, 16;
	shr.s32 	%r418, %r417, 24;
	shl.b32 	%r419, %r406, 8;
	shr.s32 	%r420, %r419, 24;
	shr.s32 	%r421, %r406, 24;
	cvt.s32.s8 	%r422, %r407;
	shl.b32 	%r423, %r407, 16;
	shr.s32 	%r424, %r423, 24;
	shl.b32 	%r425, %r407, 8;
	shr.s32 	%r426, %r425, 24;
	shr.s32 	%r427, %r407, 24;
	cvt.s32.s8 	%r428, %r408;
	shl.b32 	%r429, %r408, 16;
	shr.s32 	%r430, %r429, 24;
	shl.b32 	%r431, %r408, 8;
	shr.s32 	%r432, %r431, 24;
	shr.s32 	%r433, %r408, 24;
	add.s32 	%r434, %r410, %r622;
	add.s32 	%r435, %r412, %r434;
	add.s32 	%r436, %r414, %r435;
	add.s32 	%r437, %r415, %r436;
	add.s32 	%r438, %r416, %r437;
	add.s32 	%r439, %r418, %r438;
	add.s32 	%r440, %r420, %r439;
	add.s32 	%r441, %r421, %r440;
	add.s32 	%r442, %r422, %r441;
	add.s32 	%r443, %r424, %r442;
	add.s32 	%r444, %r426, %r443;
	add.s32 	%r445, %r427, %r444;
	add.s32 	%r446, %r428, %r445;
	add.s32 	%r447, %r430, %r446;
	add.s32 	%r448, %r432, %r447;
	add.s32 	%r622, %r433, %r448;
	sub.s64 	%rd111, %rd1, %rd135;
	setp.lt.u64 	%p36, %rd111, %rd2;
	add.s32 	%r612, %r612, 1;
	add.s64 	%rd134, %rd134, %rd2;
	add.s64 	%rd133, %rd133, %rd2;
	@%p36 bra 	$L__BB9_32;
	bra.uni 	$L__BB9_22;
$L__BB9_24:
	setp.le.u64 	%p37, %rd1, %rd135;
	@%p37 bra 	$L__BB9_32;
	cvt.u32.u64 	%r449, %rd135;
	cvt.u32.u64 	%r450, %rd1;
	sub.s32 	%r36, %r450, %r449;
	setp.ge.s32 	%p38, %r30, %r36;
	@%p38 bra 	$L__BB9_32;
	cvt.u32.u64 	%r452, %rd3;
	cvt.u32.u64 	%r453, %rd2;
	not.b32 	%r455, %r30;
	add.s32 	%r456, %r455, %r450;
	add.s32 	%r457, %r453, %r452;
	sub.s32 	%r458, %r456, %r457;
	mul.lo.s32 	%r459, %r1, %r612;
	shl.b32 	%r460, %r459, 12;
	sub.s32 	%r37, %r458, %r460;
	shr.u32 	%r461, %r456, 8;
	add.s32 	%r38, %r461, 1;
	and.b32  	%r462, %r456, 768;
	setp.eq.s32 	%p39, %r462, 768;
	mov.u32 	%r617, %r30;
	@%p39 bra 	$L__BB9_29;
	and.b32  	%r463, %r38, 3;
	neg.s32 	%r614, %r463;
	mov.u32 	%r617, %r30;
$L__BB9_28:
	.pragma "nounroll";
	// begin inline asm
	{   .reg .u8 datum;    ld.global.nc.u8 datum, [%rd133];    cvt.u16.u8 %rs44, datum;}
	// end inline asm
	cvt.u32.u16 	%r464, %rs44;
	cvt.s32.s8 	%r465, %r464;
	add.s32 	%r622, %r465, %r622;
	add.s32 	%r617, %r617, 256;
	add.s64 	%rd133, %rd133, 256;
	add.s32 	%r614, %r614, 1;
	setp.ne.s32 	%p40, %r614, 0;
	@%p40 bra 	$L__BB9_28;
$L__BB9_29:
	setp.lt.u32 	%p41, %r37, 768;
	@%p41 bra 	$L__BB9_32;
	cvt.u64.u32 	%rd117, %r617;
$L__BB9_31:
	add.s64 	%rd113, %rd134, %rd117;
	// begin inline asm
	{   .reg .u8 datum;    ld.global.nc.u8 datum, [%rd113];    cvt.u16.u8 %rs45, datum;}
	// end inline asm
	cvt.u32.u16 	%r466, %rs45;
	cvt.s32.s8 	%r467, %r466;
	add.s32 	%r468, %r467, %r622;
	add.s64 	%rd114, %rd113, 256;
	// begin inline asm
	{   .reg .u8 datum;    ld.global.nc.u8 datum, [%rd114];    cvt.u16.u8 %rs46, datum;}
	// end inline asm
	cvt.u32.u16 	%r469, %rs46;
	cvt.s32.s8 	%r470, %r469;
	add.s32 	%r471, %r470, %r468;
	add.s64 	%rd115, %rd113, 512;
	// begin inline asm
	{   .reg .u8 datum;    ld.global.nc.u8 datum, [%rd115];    cvt.u16.u8 %rs47, datum;}
	// end inline asm
	cvt.u32.u16 	%r472, %rs47;
	cvt.s32.s8 	%r473, %r472;
	add.s32 	%r474, %r473, %r471;
	add.s64 	%rd116, %rd113, 768;
	// begin inline asm
	{   .reg .u8 datum;    ld.global.nc.u8 datum, [%rd116];    cvt.u16.u8 %rs48, datum;}
	// end inline asm
	cvt.u32.u16 	%r475, %rs48;
	cvt.s32.s8 	%r476, %r475;
	add.s32 	%r622, %r476, %r474;
	add.s32 	%r617, %r617, 1024;
	add.s64 	%rd134, %rd134, 1024;
	setp.lt.s32 	%p42, %r617, %r36;
	@%p42 bra 	$L__BB9_31;
$L__BB9_32:
	// begin inline asm
	mov.u32 %r477, %laneid;
	// end inline asm
	mov.b32 	%r478, -1;
	redux.sync.add.u32 %r645, %r622, %r478;
	setp.ne.s32 	%p43, %r477, 0;
	@%p43 bra 	$L__BB9_34;
	shr.u32 	%r479, %r30, 3;
	and.b32  	%r480, %r479, 124;
	mov.u32 	%r481, _ZZN3cub18CUB_300001_SM_10006detail6reduce18DeviceReduceKernelINS2_10policy_hubIjyN4cuda3std3__44plusIvEEE10Policy1000EPayS9_jNS7_10__identityEEEvT0_PT3_T1_NS0_13GridEvenShareISH_EET2_T4_E12temp_storage;
	add.s32 	%r482, %r481, %r480;
	st.shared.u32 	[%r482+8], %r645;
$L__BB9_34:
	bar.sync 	0;
	setp.ne.s32 	%p44, %r30, 0;
	@%p44 bra 	$L__BB9_71;
	ld.shared.u32 	%r483, [_ZZN3cub18CUB_300001_SM_10006detail6reduce18DeviceReduceKernelINS2_10policy_hubIjyN4cuda3std3__44plusIvEEE10Policy1000EPayS9_jNS7_10__identityEEEvT0_PT3_T1_NS0_13GridEvenShareISH_EET2_T4_E12temp_storage+12];
	add.s32 	%r484, %r483, %r645;
	ld.shared.u32 	%r485, [_ZZN3cub18CUB_300001_SM_10006detail6reduce18DeviceReduceKernelINS2_10policy_hubIjyN4cuda3std3__44plusIvEEE10Policy1000EPayS9_jNS7_10__identityEEEvT0_PT3_T1_NS0_13GridEvenShareISH_EET2_T4_E12temp_storage+16];
	add.s32 	%r486, %r484, %r485;
	ld.shared.u32 	%r487, [_ZZN3cub18CUB_300001_SM_10006detail6reduce18DeviceReduceKernelINS2_10policy_hubIjyN4cuda3std3__44plusIvEEE10Policy1000EPayS9_jNS7_10__identityEEEvT0_PT3_T1_NS0_13GridEvenShareISH_EET2_T4_E12temp_storage+20];
	add.s32 	%r488, %r486, %r487;
	ld.shared.u32 	%r489, [_ZZN3cub18CUB_300001_SM_10006detail6reduce18DeviceReduceKernelINS2_10policy_hubIjyN4cuda3std3__44plusIvEEE10Policy1000EPayS9_jNS7_10__identityEEEvT0_PT3_T1_NS0_13GridEvenShareISH_EET2_T4_E12temp_storage+24];
	add.s32 	%r490, %r488, %r489;
	ld.shared.u32 	%r491, [_ZZN3cub18CUB_300001_SM_10006detail6reduce18DeviceReduceKernelINS2_10policy_hubIjyN4cuda3std3__44plusIvEEE10Policy1000EPayS9_jNS7_10__identityEEEvT0_PT3_T1_NS0_13GridEvenShareISH_EET2_T4_E12temp_storage+28];
	add.s32 	%r492, %r490, %r491;
	ld.shared.u32 	%r493, [_ZZN3cub18CUB_300001_SM_10006detail6reduce18DeviceReduceKernelINS2_10policy_hubIjyN4cuda3std3__44plusIvEEE10Policy1000EPayS9_jNS7_10__identityEEEvT0_PT3_T1_NS0_13GridEvenShareISH_EET2_T4_E12temp_storage+32];
	add.s32 	%r494, %r492, %r493;
	ld.shared.u32 	%r495, [_ZZN3cub18CUB_300001_SM_10006detail6reduce18DeviceReduceKernelINS2_10policy_hubIjyN4cuda3std3__44plusIvEEE10Policy1000EPayS9_jNS7_10__identityEEEvT0_PT3_T1_NS0_13GridEvenShareISH_EET2_T4_E12temp_storage+36];
	add.s32 	%r645, %r494, %r495;
	bra.uni 	$L__BB9_71;
$L__BB9_36:
	sub.s64 	%rd21, %rd1, %rd3;
	setp.gt.u64 	%p2, %rd21, 4095;
	@%p2 bra 	$L__BB9_55;
	cvt.u32.u64 	%r256, %rd3;
	cvt.u32.u64 	%r56, %rd1;
	sub.s32 	%r57, %r56, %r256;
	mov.u32 	%r58, %tid.x;
	setp.ge.s32 	%p14, %r58, %r57;
	mov.b32 	%r633, 0;
	mov.u32 	%r628, %r58;
	@%p14 bra 	$L__BB9_39;
	add.s32 	%r258, %r256, %r58;
	cvt.u64.u32 	%rd87, %r258;
	add.s64 	%rd86, %rd39, %rd87;
	// begin inline asm
	{   .reg .u8 datum;    ld.global.nc.u8 datum, [%rd86];    cvt.u16.u8 %rs38, datum;}
	// end inline asm
	cvt.u32.u16 	%r259, %rs38;
	cvt.s32.s8 	%r633, %r259;
	add.s32 	%r628, %r58, 256;
$L__BB9_39:
	setp.ge.s32 	%p15, %r628, %r57;
	@%p15 bra 	$L__BB9_46;
	not.b32 	%r261, %r628;
	add.s32 	%r63, %r261, %r56;
	and.b32  	%r262, %r63, 768;
	setp.eq.s32 	%p16, %r262, 768;
	@%p16 bra 	$L__BB9_43;
	cvt.u64.u32 	%rd88, %r628;
	add.s64 	%rd89, %rd88, %rd3;
	add.s64 	%rd138, %rd39, %rd89;
	shr.u32 	%r263, %r63, 8;
	add.s32 	%r264, %r263, 1;
	and.b32  	%r265, %r264, 3;
	neg.s32 	%r625, %r265;
$L__BB9_42:
	.pragma "nounroll";
	// begin inline asm
	{   .reg .u8 datum;    ld.global.nc.u8 datum, [%rd138];    cvt.u16.u8 %rs39, datum;}
	// end inline asm
	cvt.u32.u16 	%r266, %rs39;
	cvt.s32.s8 	%r267, %r266;
	add.s32 	%r633, %r267, %r633;
	add.s32 	%r628, %r628, 256;
	add.s64 	%rd138, %rd138, 256;
	add.s32 	%r625, %r625, 1;
	setp.ne.s32 	%p17, %r625, 0;
	@%p17 bra 	$L__BB9_42;
$L__BB9_43:
	sub.s32 	%r269, %r63, %r256;
	setp.lt.u32 	%p18, %r269, 768;
	@%p18 bra 	$L__BB9_46;
	add.s64 	%rd25, %rd39, %rd3;
$L__BB9_45:
	cvt.s64.s32 	%rd95, %r628;
	add.s64 	%rd91, %rd25, %rd95;
	// begin inline asm
	{   .reg .u8 datum;    ld.global.nc.u8 datum, [%rd91];    cvt.u16.u8 %rs40, datum;}
	// end inline asm
	cvt.u32.u16 	%r270, %rs40;
	cvt.s32.s8 	%r271, %r270;
	add.s32 	%r272, %r271, %r633;
	add.s64 	%rd92, %rd91, 256;
	// begin inline asm
	{   .reg .u8 datum;    ld.global.nc.u8 datum, [%rd92];    cvt.u16.u8 %rs41, datum;}
	// end inline asm
	cvt.u32.u16 	%r273, %rs41;
	cvt.s32.s8 	%r274, %r273;
	add.s32 	%r275, %r274, %r272;
	add.s64 	%rd93, %rd91, 512;
	// begin inline asm
	{   .reg .u8 datum;    ld.global.nc.u8 datum, [%rd93];    cvt.u16.u8 %rs42, datum;}
	// end inline asm
	cvt.u32.u16 	%r276, %rs42;
	cvt.s32.s8 	%r277, %r276;
	add.s32 	%r278, %r277, %r275;
	add.s64 	%rd94, %rd91, 768;
	// begin inline asm
	{   .reg .u8 datum;    ld.global.nc.u8 datum, [%rd94];    cvt.u16.u8 %rs43, datum;}
	// end inline asm
	cvt.u32.u16 	%r279, %rs43;
	cvt.s32.s8 	%r280, %r279;
	add.s32 	%r633, %r280, %r278;
	add.s32 	%r628, %r628, 1024;
	setp.lt.s32 	%p19, %r628, %r57;
	@%p19 bra 	$L__BB9_45;
$L__BB9_46:
	setp.lt.s32 	%p20, %r57, 256;
	@%p20 bra 	$L__BB9_51;
	// begin inline asm
	mov.u32 %r340, %laneid;
	// end inline asm
	mov.b32 	%r341, -1;
	redux.sync.add.u32 %r645, %r633, %r341;
	setp.ne.s32 	%p31, %r340, 0;
	@%p31 bra 	$L__BB9_49;
	shr.u32 	%r342, %r58, 3;
	and.b32  	%r343, %r342, 124;
	mov.u32 	%r344, _ZZN3cub18CUB_300001_SM_10006detail6reduce18DeviceReduceKernelINS2_10policy_hubIjyN4cuda3std3__44plusIvEEE10Policy1000EPayS9_jNS7_10__identityEEEvT0_PT3_T1_NS0_13GridEvenShareISH_EET2_T4_E12temp_storage;
	add.s32 	%r345, %r344, %r343;
	st.shared.u32 	[%r345+8], %r645;
$L__BB9_49:
	bar.sync 	0;
	setp.ne.s32 	%p32, %r58, 0;
	@%p32 bra 	$L__BB9_71;
	ld.shared.u32 	%r346, [_ZZN3cub18CUB_300001_SM_10006detail6reduce18DeviceReduceKernelINS2_10policy_hubIjyN4cuda3std3__44plusIvEEE10Policy1000EPayS9_jNS7_10__identityEEEvT0_PT3_T1_NS0_13GridEvenShareISH_EET2_T4_E12temp_storage+12];
	add.s32 	%r347, %r346, %r645;
	ld.shared.u32 	%r348, [_ZZN3cub18CUB_300001_SM_10006detail6reduce18DeviceReduceKernelINS2_10policy_hubIjyN4cuda3std3__44plusIvEEE10Policy1000EPayS9_jNS7_10__identityEEEvT0_PT3_T1_NS0_13GridEvenShareISH_EET2_T4_E12temp_storage+16];
	add.s32 	%r349, %r347, %r348;
	ld.shared.u32 	%r350, [_ZZN3cub18CUB_300001_SM_10006detail6reduce18DeviceReduceKernelINS2_10policy_hubIjyN4cuda3std3__44plusIvEEE10Policy1000EPayS9_jNS7_10__identityEEEvT0_PT3_T1_NS0_13GridEvenShareISH_EET2_T4_E12temp_storage+20];
	add.s32 	%r351, %r349, %r350;
	ld.shared.u32 	%r352, [_ZZN3cub18CUB_300001_SM_10006detail6reduce18DeviceReduceKernelINS2_10policy_hubIjyN4cuda3std3__44plusIvEEE10Policy1000EPayS9_jNS7_10__identityEEEvT0_PT3_T1_NS0_13GridEvenShareISH_EET2_T4_E12temp_storage+24];
	add.s32 	%r353, %r351, %r352;
	ld.shared.u32 	%r354, [_ZZN3cub18CUB_300001_SM_10006detail6reduce18DeviceReduceKernelINS2_10policy_hubIjyN4cuda3std3__44plusIvEEE10Policy1000EPayS9_jNS7_10__identityEEEvT0_PT3_T1_NS0_13GridEvenShareISH_EET2_T4_E12temp_storage+28];
	add.s32 	%r355, %r353, %r354;
	ld.shared.u32 	%r356, [_ZZN3cub18CUB_300001_SM_10006detail6reduce18DeviceReduceKernelINS2_10policy_hubIjyN4cuda3std3__44plusIvEEE10Policy1000EPayS9_jNS7_10__identityEEEvT0_PT3_T1_NS0_13GridEvenShareISH_EET2_T4_E12temp_storage+32];
	add.s32 	%r357, %r355, %r356;
	ld.shared.u32 	%r358, [_ZZN3cub18CUB_300001_SM_10006detail6reduce18DeviceReduceKernelINS2_10policy_hubIjyN4cuda3std3__44plusIvEEE10Policy1000EPayS9_jNS7_10__identityEEEvT0_PT3_T1_NS0_13GridEvenShareISH_EET2_T4_E12temp_storage+36];
	add.s32 	%r645, %r357, %r358;
	bra.uni 	$L__BB9_71;
$L__BB9_51:
	// begin inline asm
	mov.u32 %r281, %laneid;
	// end inline asm
	and.b32  	%r312, %r58, 992;
	add.s32 	%r313, %r312, 32;
	setp.gt.s32 	%p21, %r313, %r57;
	not.b32 	%r314, %r312;
	add.s32 	%r315, %r57, %r314;
	selp.b32 	%r309, %r315, 31, %p21;
	mov.b32 	%r284, 1;
	mov.b32 	%r311, -1;
	// begin inline asm
	{  .reg .u32 r0;  .reg .pred p;  shfl.sync.down.b32 r0|p, %r633, %r284, %r309, %r311;  @p add.u32 r0, r0, %r633;  mov.u32 %r282, r0;}
	// end inline asm
	mov.b32 	%r290, 2;
	// begin inline asm
	{  .reg .u32 r0;  .reg .pred p;  shfl.sync.down.b32 r0|p, %r282, %r290, %r309, %r311;  @p add.u32 r0, r0, %r282;  mov.u32 %r288, r0;}
	// end inline asm
	mov.b32 	%r296, 4;
	// begin inline asm
	{  .reg .u32 r0;  .reg .pred p;  shfl.sync.down.b32 r0|p, %r288, %r296, %r309, %r311;  @p add.u32 r0, r0, %r288;  mov.u32 %r294, r0;}
	// end inline asm
	mov.b32 	%r302, 8;
	// begin inline asm
	{  .reg .u32 r0;  .reg .pred p;  shfl.sync.down.b32 r0|p, %r294, %r302, %r309, %r311;  @p add.u32 r0, r0, %r294;  mov.u32 %r300, r0;}
	// end inline asm
	mov.b32 	%r308, 16;
	// begin inline asm
	{  .reg .u32 r0;  .reg .pred p;  shfl.sync.down.b32 r0|p, %r300, %r308, %r309, %r311;  @p add.u32 r0, r0, %r300;  mov.u32 %r645, r0;}
	// end inline asm
	setp.ne.s32 	%p22, %r281, 0;
	@%p22 bra 	$L__BB9_53;
	shr.u32 	%r316, %r58, 3;
	and.b32  	%r317, %r316, 124;
	mov.u32 	%r318, _ZZN3cub18CUB_300001_SM_10006detail6reduce18DeviceReduceKernelINS2_10policy_hubIjyN4cuda3std3__44plusIvEEE10Policy1000EPayS9_jNS7_10__identityEEEvT0_PT3_T1_NS0_13GridEvenShareISH_EET2_T4_E12temp_storage;
	add.s32 	%r319, %r318, %r317;
	st.shared.u32 	[%r319+8], %r645;
$L__BB9_53:
	bar.sync 	0;
	setp.ne.s32 	%p23, %r58, 0;
	@%p23 bra 	$L__BB9_71;
	setp.gt.s32 	%p24, %r57, 32;
	ld.shared.u32 	%r320, [_ZZN3cub18CUB_300001_SM_10006detail6reduce18DeviceReduceKernelINS2_10policy_hubIjyN4cuda3std3__44plusIvEEE10Policy1000EPayS9_jNS7_10__identityEEEvT0_PT3_T1_NS0_13GridEvenShareISH_EET2_T4_E12temp_storage+12];
	selp.b32 	%r321, %r320, 0, %p24;
	add.s32 	%r322, %r321, %r645;
	setp.gt.s32 	%p25, %r57, 64;
	ld.shared.u32 	%r323, [_ZZN3cub18CUB_300001_SM_10006detail6reduce18DeviceReduceKernelINS2_10policy_hubIjyN4cuda3std3__44plusIvEEE10Policy1000EPayS9_jNS7_10__identityEEEvT0_PT3_T1_NS0_13GridEvenShareISH_EET2_T4_E12temp_storage+16];
	selp.b32 	%r324, %r323, 0, %p25;
	add.s32 	%r325, %r322, %r324;
	setp.gt.s32 	%p26, %r57, 96;
	ld.shared.u32 	%r326, [_ZZN3cub18CUB_300001_SM_10006detail6reduce18DeviceReduceKernelINS2_10policy_hubIjyN4cuda3std3__44plusIvEEE10Policy1000EPayS9_jNS7_10__identityEEEvT0_PT3_T1_NS0_13GridEvenShareISH_EET2_T4_E12temp_storage+20];
	selp.b32 	%r327, %r326, 0, %p26;
	add.s32 	%r328, %r325, %r327;
	setp.gt.s32 	%p27, %r57, 128;
	ld.shared.u32 	%r329, [_ZZN3cub18CUB_300001_SM_10006detail6reduce18DeviceReduceKernelINS2_10policy_hubIjyN4cuda3std3__44plusIvEEE10Policy1000EPayS9_jNS7_10__identityEEEvT0_PT3_T1_NS0_13GridEvenShareISH_EET2_T4_E12temp_storage+24];
	selp.b32 	%r330, %r329, 0, %p27;
	add.s32 	%r331, %r328, %r330;
	setp.gt.s32 	%p28, %r57, 160;
	ld.shared.u32 	%r332, [_ZZN3cub18CUB_300001_SM_10006detail6reduce18DeviceReduceKernelINS2_10policy_hubIjyN4cuda3std3__44plusIvEEE10Policy1000EPayS9_jNS7_10__identityEEEvT0_PT3_T1_NS0_13GridEvenShareISH_EET2_T4_E12temp_storage+28];
	selp.b32 	%r333, %r332, 0, %p28;
	add.s32 	%r334, %r331, %r333;
	setp.gt.s32 	%p29, %r57, 192;
	ld.shared.u32 	%r335, [_ZZN3cub18CUB_300001_SM_10006detail6reduce18DeviceReduceKernelINS2_10policy_hubIjyN4cuda3std3__44plusIvEEE10Policy1000EPayS9_jNS7_10__identityEEEvT0_PT3_T1_NS0_13GridEvenShareISH_EET2_T4_E12temp_storage+32];
	selp.b32 	%r336, %r335, 0, %p29;
	add.s32 	%r337, %r334, %r336;
	setp.gt.s32 	%p30, %r57, 224;
	ld.shared.u32 	%r338, [_ZZN3cub18CUB_300001_SM_10006detail6reduce18DeviceReduceKernelINS2_10policy_hubIjyN4cuda3std3__44plusIvEEE10Policy1000EPayS9_jNS7_10__identityEEEvT0_PT3_T1_NS0_13GridEvenShareISH_EET2_T4_E12temp_storage+36];
	selp.b32 	%r339, %r338, 0, %p30;
	add.s32 	%r645, %r337, %r339;
	bra.uni 	$L__BB9_71;
$L__BB9_55:
	cvt.u32.u64 	%r112, %rd3;
	mov.u32 	%r83, %tid.x;
	add.s32 	%r113, %r83, %r112;
	cvt.u64.u32 	%rd58, %r113;
	add.s64 	%rd42, %rd39, %rd58;
	// begin inline asm
	{   .reg .u8 datum;    ld.global.nc.u8 datum, [%rd42];    cvt.u16.u8 %rs1, datum;}
	// end inline asm
	cvt.u32.u16 	%r114, %rs1;
	cvt.s32.s8 	%r115, %r114;
	add.s64 	%rd43, %rd42, 256;
	// begin inline asm
	{   .reg .u8 datum;    ld.global.nc.u8 datum, [%rd43];    cvt.u16.u8 %rs2, datum;}
	// end inline asm
	cvt.u32.u16 	%r116, %rs2;
	cvt.s32.s8 	%r117, %r116;
	add.s64 	%rd44, %rd42, 512;
	// begin inline asm
	{   .reg .u8 datum;    ld.global.nc.u8 datum, [%rd44];    cvt.u16.u8 %rs3, datum;}
	// end inline asm
	cvt.u32.u16 	%r118, %rs3;
	cvt.s32.s8 	%r119, %r118;
	add.s64 	%rd45, %rd42, 768;
	// begin inline asm
	{   .reg .u8 datum;    ld.global.nc.u8 datum, [%rd45];    cvt.u16.u8 %rs4, datum;}
	// end inline asm
	cvt.u32.u16 	%r120, %rs4;
	cvt.s32.s8 	%r121, %r120;
	add.s64 	%rd46, %rd42, 1024;
	// begin inline asm
	{   .reg .u8 datum;    ld.global.nc.u8 datum, [%rd46];    cvt.u16.u8 %rs5, datum;}
	// end inline asm
	cvt.u32.u16 	%r122, %rs5;
	cvt.s32.s8 	%r123, %r122;
	add.s64 	%rd47, %rd42, 1280;
	// begin inline asm
	{   .reg .u8 datum;    ld.global.nc.u8 datum, [%rd47];    cvt.u16.u8 %rs6, datum;}
	// end inline asm
	cvt.u32.u16 	%r124, %rs6;
	cvt.s32.s8 	%r125, %r124;
	add.s64 	%rd48, %rd42, 1536;
	// begin inline asm
	{   .reg .u8 datum;    ld.global.nc.u8 datum, [%rd48];    cvt.u16.u8 %rs7, datum;}
	// end inline asm
	cvt.u32.u16 	%r126, %rs7;
	cvt.s32.s8 	%r127, %r126;
	add.s64 	%rd49, %rd42, 1792;
	// begin inline asm
	{   .reg .u8 datum;    ld.global.nc.u8 datum, [%rd49];    cvt.u16.u8 %rs8, datum;}
	// end inline asm
	cvt.u32.u16 	%r128, %rs8;
	cvt.s32.s8 	%r129, %r128;
	add.s64 	%rd50, %rd42, 2048;
	// begin inline asm
	{   .reg .u8 datum;    ld.global.nc.u8 datum, [%rd50];    cvt.u16.u8 %rs9, datum;}
	// end inline asm
	cvt.u32.u16 	%r130, %rs9;
	cvt.s32.s8 	%r131, %r130;
	add.s64 	%rd51, %rd42, 2304;
	// begin inline asm
	{   .reg .u8 datum;    ld.global.nc.u8 datum, [%rd51];    cvt.u16.u8 %rs10, datum;}
	// end inline asm
	cvt.u32.u16 	%r132, %rs10;
	cvt.s32.s8 	%r133, %r132;
	add.s64 	%rd52, %rd42, 2560;
	// begin inline asm
	{   .reg .u8 datum;    ld.global.nc.u8 datum, [%rd52];    cvt.u16.u8 %rs11, datum;}
	// end inline asm
	cvt.u32.u16 	%r134, %rs11;
	cvt.s32.s8 	%r135, %r134;
	add.s64 	%rd53, %rd42, 2816;
	// begin inline asm
	{   .reg .u8 datum;    ld.global.nc.u8 datum, [%rd53];    cvt.u16.u8 %rs12, datum;}
	// end inline asm
	cvt.u32.u16 	%r136, %rs12;
	cvt.s32.s8 	%r137, %r136;
	add.s64 	%rd54, %rd42, 3072;
	// begin inline asm
	{   .reg .u8 datum;    ld.global.nc.u8 datum, [%rd54];    cvt.u16.u8 %rs13, datum;}
	// end inline asm
	cvt.u32.u16 	%r138, %rs13;
	cvt.s32.s8 	%r139, %r138;
	add.s64 	%rd55, %rd42, 3328;
	// begin inline asm
	{   .reg .u8 datum;    ld.global.nc.u8 datum, [%rd55];    cvt.u16.u8 %rs14, datum;}
	// end inline asm
	cvt.u32.u16 	%r140, %rs14;
	cvt.s32.s8 	%r141, %r140;
	add.s64 	%rd56, %rd42, 3584;
	// begin inline asm
	{   .reg .u8 datum;    ld.global.nc.u8 datum, [%rd56];    cvt.u16.u8 %rs15, datum;}
	// end inline asm
	cvt.u32.u16 	%r142, %rs15;
	cvt.s32.s8 	%r143, %r142;
	add.s64 	%rd57, %rd42, 3840;
	// begin inline asm
	{   .reg .u8 datum;    ld.global.nc.u8 datum, [%rd57];    cvt.u16.u8 %rs16, datum;}
	// end inline asm
	cvt.u32.u16 	%r144, %rs16;
	cvt.s32.s8 	%r145, %r144;
	add.s32 	%r146, %r117, %r115;
	add.s32 	%r147, %r119, %r146;
	add.s32 	%r148, %r121, %r147;
	add.s32 	%r149, %r123, %r148;
	add.s32 	%r150, %r125, %r149;
	add.s32 	%r151, %r127, %r150;
	add.s32 	%r152, %r129, %r151;
	add.s32 	%r153, %r131, %r152;
	add.s32 	%r154, %r133, %r153;
	add.s32 	%r155, %r135, %r154;
	add.s32 	%r156, %r137, %r155;
	add.s32 	%r157, %r139, %r156;
	add.s32 	%r158, %r141, %r157;
	add.s32 	%r159, %r143, %r158;
	add.s32 	%r644, %r145, %r159;
	setp.lt.u64 	%p3, %rd21, %rd2;
	@%p3 bra 	$L__BB9_67;
	cvt.u64.u32 	%rd26, %r83;
	add.s64 	%rd59, %rd2, %rd3;
	add.s64 	%rd140, %rd39, %rd59;
	add.s64 	%rd60, %rd59, %rd26;
	add.s64 	%rd139, %rd39, %rd60;
	mov.b32 	%r634, 0;
$L__BB9_57:
	add.s64 	%rd3, %rd3, %rd2;
	add.s64 	%rd61, %rd1, -4096;
	setp.gt.u64 	%p4, %rd3, %rd61;
	@%p4 bra 	$L__BB9_59;
	add.s64 	%rd78, %rd3, %rd26;
	add.s64 	%rd62, %rd39, %rd78;
	// begin inline asm
	{   .reg .u8 datum;    ld.global.nc.u8 datum, [%rd62];    cvt.u16.u8 %rs17, datum;}
	// end inline asm
	cvt.u32.u16 	%r161, %rs17;
	cvt.s32.s8 	%r162, %r161;
	add.s64 	%rd63, %rd62, 256;
	// begin inline asm
	{   .reg .u8 datum;    ld.global.nc.u8 datum, [%rd63];    cvt.u16.u8 %rs18, datum;}
	// end inline asm
	cvt.u32.u16 	%r163, %rs18;
	cvt.s32.s8 	%r164, %r163;
	add.s64 	%rd64, %rd62, 512;
	// begin inline asm
	{   .reg .u8 datum;    ld.global.nc.u8 datum, [%rd64];    cvt.u16.u8 %rs19, datum;}
	// end inline asm
	cvt.u32.u16 	%r165, %rs19;
	cvt.s32.s8 	%r166, %r165;
	add.s64 	%rd65, %rd62, 768;
	// begin inline asm
	{   .reg .u8 datum;    ld.global.nc.u8 datum, [%rd65];    cvt.u16.u8 %rs20, datum;}
	// end inline asm
	cvt.u32.u16 	%r167, %rs20;
	cvt.s32.s8 	%r168, %r167;
	add.s64 	%rd66, %rd62, 1024;
	// begin inline asm
	{   .reg .u8 datum;    ld.global.nc.u8 datum, [%rd66];    cvt.u16.u8 %rs21, datum;}
	// end inline asm
	cvt.u32.u16 	%r169, %rs21;
	cvt.s32.s8 	%r170, %r169;
	add.s64 	%rd67, %rd62, 1280;
	// begin inline asm
	{   .reg .u8 datum;    ld.global.nc.u8 datum, [%rd67];    cvt.u16.u8 %rs22, datum;}
	// end inline asm
	cvt.u32.u16 	%r171, %rs22;
	cvt.s32.s8 	%r172, %r171;
	add.s64 	%rd68, %rd62, 1536;
	// begin inline asm
	{   .reg .u8 datum;    ld.global.nc.u8 datum, [%rd68];    cvt.u16.u8 %rs23, datum;}
	// end inline asm
	cvt.u32.u16 	%r173, %rs23;
	cvt.s32.s8 	%r174, %r173;
	add.s64 	%rd69, %rd62, 1792;
	// begin inline asm
	{   .reg .u8 datum;    ld.global.nc.u8 datum, [%rd69];    cvt.u16.u8 %rs24, datum;}
	// end inline asm
	cvt.u32.u16 	%r175, %rs24;
	cvt.s32.s8 	%r176, %r175;
	add.s64 	%rd70, %rd62, 2048;
	// begin inline asm
	{   .reg .u8 datum;    ld.global.nc.u8 datum, [%rd70];    cvt.u16.u8 %rs25, datum;}
	// end inline asm
	cvt.u32.u16 	%r177, %rs25;
	cvt.s32.s8 	%r178, %r177;
	add.s64 	%rd71, %rd62, 2304;
	// begin inline asm
	{   .reg .u8 datum;    ld.global.nc.u8 datum, [%rd71];    cvt.u16.u8 %rs26, datum;}
	// end inline asm
	cvt.u32.u16 	%r179, %rs26;
	cvt.s32.s8 	%r180, %r179;
	add.s64 	%rd72, %rd62, 2560;
	// begin inline asm
	{   .reg .u8 datum;    ld.global.nc.u8 datum, [%rd72];    cvt.u16.u8 %rs27, datum;}
	// end inline asm
	cvt.u32.u16 	%r181, %rs27;
	cvt.s32.s8 	%r182, %r181;
	add.s64 	%rd73, %rd62, 2816;
	// begin inline asm
	{   .reg .u8 datum;    ld.global.nc.u8 datum, [%rd73];    cvt.u16.u8 %rs28, datum;}
	// end inline asm
	cvt.u32.u16 	%r183, %rs28;
	cvt.s32.s8 	%r184, %r183;
	add.s64 	%rd74, %rd62, 3072;
	// begin inline asm
	{   .reg .u8 datum;    ld.global.nc.u8 datum, [%rd74];    cvt.u16.u8 %rs29, datum;}
	// end inline asm
	cvt.u32.u16 	%r185, %rs29;
	cvt.s32.s8 	%r186, %r185;
	add.s64 	%rd75, %rd62, 3328;
	// begin inline asm
	{   .reg .u8 datum;    ld.global.nc.u8 datum, [%rd75];    cvt.u16.u8 %rs30, datum;}
	// end inline asm
	cvt.u32.u16 	%r187, %rs30;
	cvt.s32.s8 	%r188, %r187;
	add.s64 	%rd76, %rd62, 3584;
	// begin inline asm
	{   .reg .u8 datum;    ld.global.nc.u8 datum, [%rd76];    cvt.u16.u8 %rs31, datum;}
	// end inline asm
	cvt.u32.u16 	%r189, %rs31;
	cvt.s32.s8 	%r190, %r189;
	add.s64 	%rd77, %rd62, 3840;
	// begin inline asm
	{   .reg .u8 datum;    ld.global.nc.u8 datum, [%rd77];    cvt.u16.u8 %rs32, datum;}
	// end inline asm
	cvt.u32.u16 	%r191, %rs32;
	cvt.s32.s8 	%r192, %r191;
	add.s32 	%r193, %r162, %r644;
	add.s32 	%r194, %r164, %r193;
	add.s32 	%r195, %r166, %r194;
	add.s32 	%r196, %r168, %r195;
	add.s32 	%r197, %r170, %r196;
	add.s32 	%r198, %r172, %r197;
	add.s32 	%r199, %r174, %r198;
	add.s32 	%r200, %r176, %r199;
	add.s32 	%r201, %r178, %r200;
	add.s32 	%r202, %r180, %r201;
	add.s32 	%r203, %r182, %r202;
	add.s32 	%r204, %r184, %r203;
	add.s32 	%r205, %r186, %r204;
	add.s32 	%r206, %r188, %r205;
	add.s32 	%r207, %r190, %r206;
	add.s32 	%r644, %r192, %r207;
	sub.s64 	%rd79, %rd1, %rd3;
	setp.lt.u64 	%p5, %rd79, %rd2;
	add.s32 	%r634, %r634, 1;
	add.s64 	%rd140, %rd140, %rd2;
	add.s64 	%rd139, %rd139, %rd2;
	@%p5 bra 	$L__BB9_67;
	bra.uni 	$L__BB9_57;
$L__BB9_59:
	setp.le.u64 	%p6, %rd1, %rd3;
	@%p6 bra 	$L__BB9_67;
	cvt.u32.u64 	%r208, %rd3;
	cvt.u32.u64 	%r209, %rd1;
	sub.s32 	%r89, %r209, %r208;
	setp.ge.s32 	%p7, %r83, %r89;
	@%p7 bra 	$L__BB9_67;
	cvt.u32.u64 	%r212, %rd2;
	not.b32 	%r214, %r83;
	add.s32 	%r215, %r214, %r209;
	add.s32 	%r216, %r212, %r112;
	sub.s32 	%r217, %r215, %r216;
	mul.lo.s32 	%r218, %r1, %r634;
	shl.b32 	%r219, %r218, 12;
	sub.s32 	%r90, %r217, %r219;
	shr.u32 	%r220, %r215, 8;
	add.s32 	%r91, %r220, 1;
	and.b32  	%r221, %r215, 768;
	setp.eq.s32 	%p8, %r221, 768;
	mov.u32 	%r639, %r83;
	@%p8 bra 	$L__BB9_64;
	and.b32  	%r222, %r91, 3;
	neg.s32 	%r636, %r222;
	mov.u32 	%r639, %r83;
$L__BB9_63:
	.pragma "nounroll";
	// begin inline asm
	{   .reg .u8 datum;    ld.global.nc.u8 datum, [%rd139];    cvt.u16.u8 %rs33, datum;}
	// end inline asm
	cvt.u32.u16 	%r223, %rs33;
	cvt.s32.s8 	%r224, %r223;
	add.s32 	%r644, %r224, %r644;
	add.s32 	%r639, %r639, 256;
	add.s64 	%rd139, %rd139, 256;
	add.s32 	%r636, %r636, 1;
	setp.ne.s32 	%p9, %r636, 0;
	@%p9 bra 	$L__BB9_63;
$L__BB9_64:
	setp.lt.u32 	%p10, %r90, 768;
	@%p10 bra 	$L__BB9_67;
	cvt.u64.u32 	%rd85, %r639;
$L__BB9_66:
	add.s64 	%rd81, %rd140, %rd85;
	// begin inline asm
	{   .reg .u8 datum;    ld.global.nc.u8 datum, [%rd81];    cvt.u16.u8 %rs34, datum;}
	// end inline asm
	cvt.u32.u16 	%r225, %rs34;
	cvt.s32.s8 	%r226, %r225;
	add.s32 	%r227, %r226, %r644;
	add.s64 	%rd82, %rd81, 256;
	// begin inline asm
	{   .reg .u8 datum;    ld.global.nc.u8 datum, [%rd82];    cvt.u16.u8 %rs35, datum;}
	// end inline asm
	cvt.u32.u16 	%r228, %rs35;
	cvt.s32.s8 	%r229, %r228;
	add.s32 	%r230, %r229, %r227;
	add.s64 	%rd83, %rd81, 512;
	// begin inline asm
	{   .reg .u8 datum;    ld.global.nc.u8 datum, [%rd83];    cvt.u16.u8 %rs36, datum;}
	// end inline asm
	cvt.u32.u16 	%r231, %rs36;
	cvt.s32.s8 	%r232, %r231;
	add.s32 	%r233, %r232, %r230;
	add.s64 	%rd84, %rd81, 768;
	// begin inline asm
	{   .reg .u8 datum;    ld.global.nc.u8 datum, [%rd84];    cvt.u16.u8 %rs37, datum;}
	// end inline asm
	cvt.u32.u16 	%r234, %rs37;
	cvt.s32.s8 	%r235, %r234;
	add.s32 	%r644, %r235, %r233;
	add.s32 	%r639, %r639, 1024;
	add.s64 	%rd140, %rd140, 1024;
	setp.lt.s32 	%p11, %r639, %r89;
	@%p11 bra 	$L__BB9_66;
$L__BB9_67:
	// begin inline asm
	mov.u32 %r236, %laneid;
	// end inline asm
	mov.b32 	%r237, -1;
	redux.sync.add.u32 %r645, %r644, %r237;
	setp.ne.s32 	%p12, %r236, 0;
	@%p12 bra 	$L__BB9_69;
	shr.u32 	%r238, %r83, 3;
	and.b32  	%r239, %r238, 124;
	mov.u32 	%r240, _ZZN3cub18CUB_300001_SM_10006detail6reduce18DeviceReduceKernelINS2_10policy_hubIjyN4cuda3std3__44plusIvEEE10Policy1000EPayS9_jNS7_10__identityEEEvT0_PT3_T1_NS0_13GridEvenShareISH_EET2_T4_E12temp_storage;
	add.s32 	%r241, %r240, %r239;
	st.shared.u32 	[%r241+8], %r645;
$L__BB9_69:
	bar.sync 	0;
	setp.ne.s32 	%p13, %r83, 0;
	@%p13 bra 	$L__BB9_71;
	ld.shared.u32 	%r242, [_ZZN3cub18CUB_300001_SM_10006detail6reduce18DeviceReduceKernelINS2_10policy_hubIjyN4cuda3std3__44plusIvEEE10Policy1000EPayS9_jNS7_10__identityEEEvT0_PT3_T1_NS0_13GridEvenShareISH_EET2_T4_E12temp_storage+12];
	add.s32 	%r243, %r242, %r645;
	ld.shared.u32 	%r244, [_ZZN3cub18CUB_300001_SM_10006detail6reduce18DeviceReduceKernelINS2_10policy_hubIjyN4cuda3std3__44plusIvEEE10Policy1000EPayS9_jNS7_10__identityEEEvT0_PT3_T1_NS0_13GridEvenShareISH_EET2_T4_E12temp_storage+16];
	add.s32 	%r245, %r243, %r244;
	ld.shared.u32 	%r246, [_ZZN3cub18CUB_300001_SM_10006detail6reduce18DeviceReduceKernelINS2_10policy_hubIjyN4cuda3std3__44plusIvEEE10Policy1000EPayS9_jNS7_10__identityEEEvT0_PT3_T1_NS0_13GridEvenShareISH_EET2_T4_E12temp_storage+20];
	add.s32 	%r247, %r245, %r246;
	ld.shared.u32 	%r248, [_ZZN3cub18CUB_300001_SM_10006detail6reduce18DeviceReduceKernelINS2_10policy_hubIjyN4cuda3std3__44plusIvEEE10Policy1000EPayS9_jNS7_10__identityEEEvT0_PT3_T1_NS0_13GridEvenShareISH_EET2_T4_E12temp_storage+24];
	add.s32 	%r249, %r247, %r248;
	ld.shared.u32 	%r250, [_ZZN3cub18CUB_300001_SM_10006detail6reduce18DeviceReduceKernelINS2_10policy_hubIjyN4cuda3std3__44plusIvEEE10Policy1000EPayS9_jNS7_10__identityEEEvT0_PT3_T1_NS0_13GridEvenShareISH_EET2_T4_E12temp_storage+28];
	add.s32 	%r251, %r249, %r250;
	ld.shared.u32 	%r252, [_ZZN3cub18CUB_300001_SM_10006detail6reduce18DeviceReduceKernelINS2_10policy_hubIjyN4cuda3std3__44plusIvEEE10Policy1000EPayS9_jNS7_10__identityEEEvT0_PT3_T1_NS0_13GridEvenShareISH_EET2_T4_E12temp_storage+32];
	add.s32 	%r253, %r251, %r252;
	ld.shared.u32 	%r254, [_ZZN3cub18CUB_300001_SM_10006detail6reduce18DeviceReduceKernelINS2_10policy_hubIjyN4cuda3std3__44plusIvEEE10Policy1000EPayS9_jNS7_10__identityEEEvT0_PT3_T1_NS0_13GridEvenShareISH_EET2_T4_E12temp_storage+36];
	add.s32 	%r645, %r253, %r254;
$L__BB9_71:
	mov.u32 	%r600, %tid.x;
	setp.ne.s32 	%p64, %r600, 0;
	@%p64 bra 	$L__BB9_73;
	ld.param.u64 	%rd131, [_ZN3cub18CUB_300001_SM_10006detail6reduce18DeviceReduceKernelINS2_10policy_hubIjyN4cuda3std3__44plusIvEEE10Policy1000EPayS9_jNS7_10__identityEEEvT0_PT3_T1_NS0_13GridEvenShareISH_EET2_T4__param_1];
	cvta.to.global.u64 	%rd128, %rd131;
	mul.wide.u32 	%rd129, %r2, 4;
	add.s64 	%rd130, %rd128, %rd129;
	st.global.u32 	[%rd130], %r645;
$L__BB9_73:
	ret;

}


// ===== COMPILED SASS (sm_100) =====

	.target	sm_100

	.elftype	@"ET_EXEC"


//--------------------- .note.nv.tkinfo           --------------------------
	.section	.note.nv.tkinfo,"",@"SHT_NOTE"
	.sectionflags	@"SHF_NOTE_NV_TKINFO"
	.tkinfo
        /*0018*/ 	.word	0x00000002
        /*0030*/ 	.string	""
        /*0030*/ 	.string	"ptxas"
        /*0030*/ 	.string	"Cuda compilation tools, release 13.0, V13.0.88"
        /*0030*/ 	.string	"Build cuda_13.0.r13.0/compiler.36424714_0"
        /*0030*/ 	.string	"-arch sm_100 -m 64 "



//--------------------- .note.nv.cuinfo           --------------------------
	.section	.note.nv.cuinfo,"",@"SHT_NOTE"
	.sectionflags	@"SHF_NOTE_NV_CUINFO"
        /*0018*/ 	.short	0x0002
        /*001a*/ 	.short	0x0064
        /*001c*/ 	.short	0x0082
	.zero		2


//--------------------- .nv.info                  --------------------------
	.section	.nv.info,"",@"SHT_CUDA_INFO"
	.align	4


	//----- nvinfo : EIATTR_REGCOUNT
	.align		4
        /*0000*/ 	.byte	0x04, 0x2f
        /*0002*/ 	.short	(.L_46 - .L_45)
	.align		4
.L_45:
        /*0004*/ 	.word	index@(_ZN3cub18CUB_300001_SM_10006detail11EmptyKernelIvEEvv)
        /*0008*/ 	.word	0x00000004


	//----- nvinfo : EIATTR_FRAME_SIZE
	.align		4
.L_46:
        /*000c*/ 	.byte	0x04, 0x11
        /*000e*/ 	.short	(.L_48 - .L_47)
	.align		4
.L_47:
        /*0010*/ 	.word	index@(_ZN3cub18CUB_300001_SM_10006detail11EmptyKernelIvEEvv)
        /*0014*/ 	.word	0x00000000


	//----- nvinfo : EIATTR_REGCOUNT
	.align		4
.L_48:
        /*0018*/ 	.byte	0x04, 0x2f
        /*001a*/ 	.short	(.L_50 - .L_49)
	.align		4
.L_49:
        /*001c*/ 	.word	index@(_ZN3cub18CUB_300001_SM_10006detail4scan20DeviceScanInitKernelINS0_13ScanTileStateIiLb1EEEEEvT_i)
        /*0020*/ 	.word	0x00000008


	//----- nvinfo : EIATTR_FRAME_SIZE
	.align		4
.L_50:
        /*0024*/ 	.byte	0x04, 0x11
        /*0026*/ 	.short	(.L_52 - .L_51)
	.align		4
.L_51:
        /*0028*/ 	.word	index@(_ZN3cub18CUB_300001_SM_10006detail4scan20DeviceScanInitKernelINS0_13ScanTileStateIiLb1EEEEEvT_i)
        /*002c*/ 	.word	0x00000000


	//----- nvinfo : EIATTR_REGCOUNT
	.align		4
.L_52:
        /*0030*/ 	.byte	0x04, 0x2f
        /*0032*/ 	.short	(.L_54 - .L_53)
	.align		4
.L_53:
        /*0034*/ 	.word	index@(_ZN3cub18CUB_300001_SM_10006detail4scan16DeviceScanKernelINS2_10policy_hubIaaiyN4cuda3std3__44plusIvEEE10Policy1000EPaSC_NS0_13ScanTileStateIiLb1EEES9_NS0_8NullTypeEyiLb0ESF_EEvT0_T1_T2_iT3_T4_T5_)
        /*0038*/ 	.word	0x00000028


	//----- nvinfo : EIATTR_FRAME_SIZE
	.align		4
.L_54:
        /*003c*/ 	.byte	0x04, 0x11
        /*003e*/ 	.short	(.L_56 - .L_55)
	.align		4
.L_55:
        /*0040*/ 	.word	index@(_ZN3cub18CUB_300001_SM_10006detail4scan16DeviceScanKernelINS2_10policy_hubIaaiyN4cuda3std3__44plusIvEEE10Policy1000EPaSC_NS0_13ScanTileStateIiLb1EEES9_NS0_8NullTypeEyiLb0ESF_EEvT0_T1_T2_iT3_T4_T5_)
        /*0044*/ 	.word	0x00000008


	//----- nvinfo : EIATTR_REGCOUNT
	.align		4
.L_56:
        /*0048*/ 	.byte	0x04, 0x2f
        /*004a*/ 	.short	(.L_58 - .L_57)
	.align		4
.L_57:
        /*004c*/ 	.word	index@(_ZN3cub18CUB_300001_SM_10006detail4scan23DeviceCompactInitKernelINS0_13ScanTileStateIiLb1EEEPjEEvT_iT0_)
        /*0050*/ 	.word	0x0000000a


	//----- nvinfo : EIATTR_FRAME_SIZE
	.align		4
.L_58:
        /*0054*/ 	.byte	0x04, 0x11
        /*0056*/ 	.short	(.L_60 - .L_59)
	.align		4
.L_59:
        /*0058*/ 	.word	index@(_ZN3cub18CUB_300001_SM_10006detail4scan23DeviceCompactInitKernelINS0_13ScanTileStateIiLb1EEEPjEEvT_iT0_)
        /*005c*/ 	.word	0x00000000


	//----- nvinfo : EIATTR_REGCOUNT
	.align		4
.L_60:
        /*0060*/ 	.byte	0x04, 0x2f
        /*0062*/ 	.short	(.L_62 - .L_61)
	.align		4
.L_61:
        /*0064*/ 	.word	index@(_ZN3cub18CUB_300001_SM_10006detail6select23DeviceSelectSweepKernelINS2_10policy_hubIjhiLb0ELNS0_10SelectImplE0EE10Policy1000EPKjPKhPjSC_NS0_13ScanTileStateIiLb1EEENS0_8NullTypeESF_iNS2_19streaming_context_tIlLb1EEELS5_0EEEvT0_T1_T2_T3_T4_T5_T6_T7_iT8_NS1_7vsmem_tE)
        /*0068*/ 	.word	0x00000040


	//----- nvinfo : EIATTR_FRAME_SIZE
	.align		4
.L_62:
        /*006c*/ 	.byte	0x04, 0x11
        /*006e*/ 	.short	(.L_64 - .L_63)
	.align		4
.L_63:
        /*0070*/ 	.word	index@(_ZN3cub18CUB_300001_SM_10006detail6select23DeviceSelectSweepKernelINS2_10policy_hubIjhiLb0ELNS0_10SelectImplE0EE10Policy1000EPKjPKhPjSC_NS0_13ScanTileStateIiLb1EEENS0_8NullTypeESF_iNS2_19streaming_context_tIlLb1EEELS5_0EEEvT0_T1_T2_T3_T4_T5_T6_T7_iT8_NS1_7vsmem_tE)
        /*0074*/ 	.word	0x00000008


	//----- nvinfo : EIATTR_REGCOUNT
	.align		4
.L_64:
        /*0078*/ 	.byte	0x04, 0x2f
        /*007a*/ 	.short	(.L_66 - .L_65)
	.align		4
.L_65:
        /*007c*/ 	.word	index@(_ZN3cub18CUB_300001_SM_10006detail6reduce28DeviceReduceSingleTileKernelINS2_10policy_hubIjyN4cuda3std3__44plusIvEEE10Policy1000EPhPjyS9_jjNS7_10__identityEEEvT0_T1_T2_T3_T4_T6_)
        /*0080*/ 	.word	0x0000001f


	//----- nvinfo : EIATTR_FRAME_SIZE
	.align		4
.L_66:
        /*0084*/ 	.byte	0x04, 0x11
        /*0086*/ 	.short	(.L_68 - .L_67)
	.align		4
.L_67:
        /*0088*/ 	.word	index@(_ZN3cub18CUB_300001_SM_10006detail6reduce28DeviceReduceSingleTileKernelINS2_10policy_hubIjyN4cuda3std3__44plusIvEEE10Policy1000EPhPjyS9_jjNS7_10__identityEEEvT0_T1_T2_T3_T4_T6_)
        /*008c*/ 	.word	0x00000000


	//----- nvinfo : EIATTR_REGCOUNT
	.align		4
.L_68:
        /*0090*/ 	.byte	0x04, 0x2f
        /*0092*/ 	.short	(.L_70 - .L_69)
	.align		4
.L_69:
        /*0094*/ 	.word	index@(_ZN3cub18CUB_300001_SM_10006detail6reduce18DeviceReduceKernelINS2_10policy_hubIjyN4cuda3std3__44plusIvEEE10Policy1000EPhyS9_jNS7_10__identityEEEvT0_PT3_T1_NS0_13GridEvenShareISH_EET2_T4_)
        /*0098*/ 	.word	0x00000020


	//----- nvinfo : EIATTR_FRAME_SIZE
	.align		4
.L_70:
        /*009c*/ 	.byte	0x04, 0x11
        /*009e*/ 	.short	(.L_72 - .L_71)
	.align		4
.L_71:
        /*00a0*/ 	.word	index@(_ZN3cub18CUB_300001_SM_10006detail6reduce18DeviceReduceKernelINS2_10policy_hubIjyN4cuda3std3__44plusIvEEE10Policy1000EPhyS9_jNS7_10__identityEEEvT0_PT3_T1_NS0_13GridEvenShareISH_EET2_T4_)
        /*00a4*/ 	.word	0x00000000


	//----- nvinfo : EIATTR_REGCOUNT
	.align		4
.L_72:
        /*00a8*/ 	.byte	0x04, 0x2f
        /*00aa*/ 	.short	(.L_74 - .L_73)
	.align		4
.L_73:
        /*00ac*/ 	.word	index@(_ZN3cub18CUB_300001_SM_10006detail6reduce28DeviceReduceSingleTileKernelINS2_10policy_hubIjyN4cuda3std3__44plusIvEEE10Policy1000EPjSC_iS9_jjNS7_10__identityEEEvT0_T1_T2_T3_T4_T6_)
        /*00b0*/ 	.word	0x00000020


	//----- nvinfo : EIATTR_FRAME_SIZE
	.align		4
.L_74:
        /*00b4*/ 	.byte	0x04, 0x11
        /*00b6*/ 	.short	(.L_76 - .L_75)
	.align		4
.L_75:
        /*00b8*/ 	.word	index@(_ZN3cub18CUB_300001_SM_10006detail6reduce28DeviceReduceSingleTileKernelINS2_10policy_hubIjyN4cuda3std3__44plusIvEEE10Policy1000EPjSC_iS9_jjNS7_10__identityEEEvT0_T1_T2_T3_T4_T6_)
        /*00bc*/ 	.word	0x00000000


	//----- nvinfo : EIATTR_REGCOUNT
	.align		4
.L_76:
        /*00c0*/ 	.byte	0x04, 0x2f
        /*00c2*/ 	.short	(.L_78 - .L_77)
	.align		4
.L_77:
        /*00c4*/ 	.word	index@(_ZN3cub18CUB_300001_SM_10006detail6reduce28DeviceReduceSingleTileKernelINS2_10policy_hubIjyN4cuda3std3__44plusIvEEE10Policy1000EPaPjyS9_jjNS7_10__identityEEEvT0_T1_T2_T3_T4_T6_)
        /*00c8*/ 	.word	0x0000001f


	//----- nvinfo : EIATTR_FRAME_SIZE
	.align		4
.L_78:
        /*00cc*/ 	.byte	0x04, 0x11
        /*00ce*/ 	.short	(.L_80 - .L_79)
	.align		4
.L_79:
        /*00d0*/ 	.word	index@(_ZN3cub18CUB_300001_SM_10006detail6reduce28DeviceReduceSingleTileKernelINS2_10policy_hubIjyN4cuda3std3__44plusIvEEE10Policy1000EPaPjyS9_jjNS7_10__identityEEEvT0_T1_T2_T3_T4_T6_)
        /*00d4*/ 	.word	0x00000000


	//----- nvinfo : EIATTR_REGCOUNT
	.align		4
.L_80:
        /*00d8*/ 	.byte	0x04, 0x2f
        /*00da*/ 	.short	(.L_82 - .L_81)
	.align		4
.L_81:
        /*00dc*/ 	.word	index@(_ZN3cub18CUB_300001_SM_10006detail6reduce18DeviceReduceKernelINS2_10policy_hubIjyN4cuda3std3__44plusIvEEE10Policy1000EPayS9_jNS7_10__identityEEEvT0_PT3_T1_NS0_13GridEvenShareISH_EET2_T4_)
        /*00e0*/ 	.word	0x00000020


	//----- nvinfo : EIATTR_FRAME_SIZE
	.align		4
.L_82:
        /*00e4*/ 	.byte	0x04, 0x11
        /*00e6*/ 	.short	(.L_84 - .L_83)
	.align		4
.L_83:
        /*00e8*/ 	.word	index@(_ZN3cub18CUB_300001_SM_10006detail6reduce18DeviceReduceKernelINS2_10policy_hubIjyN4cuda3std3__44plusIvEEE10Policy1000EPayS9_jNS7_10__identityEEEvT0_PT3_T1_NS0_13GridEvenShareISH_EET2_T4_)
        /*00ec*/ 	.word	0x00000000


	//----- nvinfo : EIATTR_MIN_STACK_SIZE
	.align		4
.L_84:
        /*00f0*/ 	.byte	0x04, 0x12
        /*00f2*/ 	.short	(.L_86 - .L_85)
	.align		4
.L_85:
        /*00f4*/ 	.word	index@(_ZN3cub18CUB_300001_SM_10006detail6reduce18DeviceReduceKernelINS2_10policy_hubIjyN4cuda3std3__44plusIvEEE10Policy1000EPayS9_jNS7_10__identityEEEvT0_PT3_T1_NS0_13GridEvenShareISH_EET2_T4_)
        /*00f8*/ 	.word	0x00000000


	//----- nvinfo : EIATTR_MIN_STACK_SIZE
	.align		4
.L_86:
        /*00fc*/ 	.byte	0x04, 0x12
        /*00fe*/ 	.short	(.L_88 - .L_87)
	.align		4
.L_87:
        /*0100*/ 	.word	index@(_ZN3cub18CUB_300001_SM_10006detail6reduce28DeviceReduceSingleTileKernelINS2_10policy_hubIjyN4cuda3std3__44plusIvEEE10Policy1000EPaPjyS9_jjNS7_10__identityEEEvT0_T1_T2_T3_T4_T6_)
        /*0104*/ 	.word	0x00000000


	//----- nvinfo : EIATTR_MIN_STACK_SIZE
	.align		4
.L_88:
        /*0108*/ 	.byte	0x04, 0x12
        /*010a*/ 	.short	(.L_90 - .L_89)
	.align		4
.L_89:
        /*010c*/ 	.word	index@(_ZN3cub18CUB_300001_SM_10006detail6reduce28DeviceReduceSingleTileKernelINS2_10policy_hubIjyN4cuda3std3__44plusIvEEE10Policy1000EPjSC_iS9_jjNS7_10__identityEEEvT0_T1_T2_T3_T4_T6_)
        /*0110*/ 	.word	0x00000000


	//----- nvinfo : EIATTR_MIN_STACK_SIZE
	.align		4
.L_90:
        /*0114*/ 	.byte	0x04, 0x12
        /*0116*/ 	.short	(.L_92 - .L_91)
	.align		4
.L_91:
        /*0118*/ 	.word	index@(_ZN3cub18CUB_300001_SM_10006detail6reduce18DeviceReduceKernelINS2_10policy_hubIjyN4cuda3std3__44plusIvEEE10Policy1000EPhyS9_jNS7_10__identityEEEvT0_PT3_T1_NS0_13GridEvenShareISH_EET2_T4_)
        /*011c*/ 	.word	0x00000000


	//----- nvinfo : EIATTR_MIN_STACK_SIZE
	.align		4
.L_92:
        /*0120*/ 	.byte	0x04, 0x12
        /*0122*/ 	.short	(.L_94 - .L_93)
	.align		4
.L_93:
        /*0124*/ 	.word	index@(_ZN3cub18CUB_300001_SM_10006detail6reduce28DeviceReduceSingleTileKernelINS2_10policy_hubIjyN4cuda3std3__44plusIvEEE10Policy1000EPhPjyS9_jjNS7_10__identityEEEvT0_T1_T2_T3_T4_T6_)
        /*0128*/ 	.word	0x00000000


	//----- nvinfo : EIATTR_MIN_STACK_SIZE
	.align		4
.L_94:
        /*012c*/ 	.byte	0x04, 0x12
        /*012e*/ 	.short	(.L_96 - .L_95)
	.align		4
.L_95:
        /*0130*/ 	.word	index@(_ZN3cub18CUB_300001_SM_10006detail6select23DeviceSelectSweepKernelINS2_10policy_hubIjhiLb0ELNS0_10SelectImplE0EE10Policy1000EPKjPKhPjSC_NS0_13ScanTileStateIiLb1EEENS0_8NullTypeESF_iNS2_19streaming_context_tIlLb1EEELS5_0EEEvT0_T1_T2_T3_T4_T5_T6_T7_iT8_NS1_7vsmem_tE)
        /*0134*/ 	.word	0x00000008


	//----- nvinfo : EIATTR_MIN_STACK_SIZE
	.align		4
.L_96:
        /*0138*/ 	.byte	0x04, 0x12
        /*013a*/ 	.short	(.L_98 - .L_97)
	.align		4
.L_97:
        /*013c*/ 	.word	index@(_ZN3cub18CUB_300001_SM_10006detail4scan23DeviceCompactInitKernelINS0_13ScanTileStateIiLb1EEEPjEEvT_iT0_)
        /*0140*/ 	.word	0x00000000


	//----- nvinfo : EIATTR_MIN_STACK_SIZE
	.align		4
.L_98:
        /*0144*/ 	.byte	0x04, 0x12
        /*0146*/ 	.short	(.L_100 - .L_99)
	.align		4
.L_99:
        /*0148*/ 	.word	index@(_ZN3cub18CUB_300001_SM_10006detail4scan16DeviceScanKernelINS2_10policy_hubIaaiyN4cuda3std3__44plusIvEEE10Policy1000EPaSC_NS0_13ScanTileStateIiLb1EEES9_NS0_8NullTypeEyiLb0ESF_EEvT0_T1_T2_iT3_T4_T5_)
        /*014c*/ 	.word	0x00000008


	//----- nvinfo : EIATTR_MIN_STACK_SIZE
	.align		4
.L_100:
        /*0150*/ 	.byte	0x04, 0x12
        /*0152*/ 	.short	(.L_102 - .L_101)
	.align		4
.L_101:
        /*0154*/ 	.word	index@(_ZN3cub18CUB_300001_SM_10006detail4scan20DeviceScanInitKernelINS0_13ScanTileStateIiLb1EEEEEvT_i)
        /*0158*/ 	.word	0x00000000


	//----- nvinfo : EIATTR_MIN_STACK_SIZE
	.align		4
.L_102:
        /*015c*/ 	.byte	0x04, 0x12
        /*015e*/ 	.short	(.L_104 - .L_103)
	.align		4
.L_103:
        /*0160*/ 	.word	index@(_ZN3cub18CUB_300001_SM_10006detail11EmptyKernelIvEEvv)
        /*0164*/ 	.word	0x00000000
.L_104:


//--------------------- .nv.compat                --------------------------
	.section	.nv.compat,"",@"SHT_CUDA_COMPAT_INFO"
	.align	4
        /*0000*/ 	.byte	0x02, 0x09, 0x00, 0x00, 0x02, 0x02, 0x01, 0x00, 0x02, 0x05, 0x05, 0x00, 0x03, 0x07, 0x01, 0x01
        /*0010*/ 	.byte	0x02, 0x03, 0x00, 0x00, 0x02, 0x06, 0x01, 0x00, 0x04, 0x0b, 0x08, 0x00, 0x09, 0x00, 0x00, 0x00
        /*0020*/ 	.byte	0x00, 0x00, 0x00, 0x00


//--------------------- .nv.info._ZN3cub18CUB_300001_SM_10006detail6reduce18DeviceReduceKernelINS2_10policy_hubIjyN4cuda3std3__44plusIvEEE10Policy1000EPayS9_jNS7_10__identityEEEvT0_PT3_T1_NS0_13GridEvenShareISH_EET2_T4_ --------------------------
	.section	.nv.info._ZN3cub18CUB_300001_SM_10006detail6reduce18DeviceReduceKernelINS2_10policy_hubIjyN4cuda3std3__44plusIvEEE10Policy1000EPayS9_jNS7_10__identityEEEvT0_PT3_T1_NS0_13GridEvenShareISH_EET2_T4_,"",@"SHT_CUDA_INFO"
	.sectionflags	@""
	.align	4


	//----- nvinfo : EIATTR_CUDA_API_VERSION
	.align		4
        /*0000*/ 	.byte	0x04, 0x37
        /*0002*/ 	.short	(.L_106 - .L_105)
.L_105:
        /*0004*/ 	.word	0x00000082


	//----- nvinfo : EIATTR_KPARAM_INFO
	.align		4
.L_106:
        /*0008*/ 	.byte	0x04, 0x17
        /*000a*/ 	.short	(.L_108 - .L_107)
.L_107:
        /*000c*/ 	.word	0x00000000
        /*0010*/ 	.short	0x0005
        /*0012*/ 	.short	0x0061
        /*0014*/ 	.byte	0x00, 0xf0, 0x05, 0x00


	//----- nvinfo : EIATTR_KPARAM_INFO
	.align		4
.L_108:
        /*0018*/ 	.byte	0x04, 0x17
        /*001a*/ 	.short	(.L_110 - .L_109)
.L_109:
        /*001c*/ 	.word	0x00000000
        /*0020*/ 	.short	0x0004
        /*0022*/ 	.short	0x0060
        /*0024*/ 	.byte	0x00, 0xf0, 0x05, 0x00


	//----- nvinfo : EIATTR_KPARAM_INFO
	.align		4
.L_110:
        /*0028*/ 	.byte	0x04, 0x17
        /*002a*/ 	.short	(.L_112 - .L_111)
.L_111:
        /*002c*/ 	.word	0x00000000
        /*0030*/ 	.short	0x0003
        /*0032*/ 	.short	0x0018
        /*0034*/ 	.byte	0x00, 0xf0, 0x21, 0x01


	//----- nvinfo : EIATTR_KPARAM_INFO
	.align		4
.L_112:
        /*0038*/ 	.byte	0x04, 0x17
        /*003a*/ 	.short	(.L_114 - .L_113)
.L_113:
        /*003c*/ 	.word	0x00000000
        /*0040*/ 	.short	0x0002
        /*0042*/ 	.short	0x0010
        /*0044*/ 	.byte	0x00, 0xf0, 0x21, 0x00


	//----- nvinfo : EIATTR_KPARAM_INFO
	.align		4
.L_114:
        /*0048*/ 	.byte	0x04, 0x17
        /*004a*/ 	.short	(.L_116 - .L_115)
.L_115:
        /*004c*/ 	.word	0x00000000
        /*0050*/ 	.short	0x0001
        /*0052*/ 	.short	0x0008
        /*0054*/ 	.byte	0x00, 0xf5, 0x21, 0x00


	//----- nvinfo : EIATTR_KPARAM_INFO
	.align		4
.L_116:
        /*0058*/ 	.byte	0x04, 0x17
        /*005a*/ 	.short	(.L_118 - .L_117)
.L_117:
        /*005c*/ 	.word	0x00000000
        /*0060*/ 	.short	0x0000
        /*0062*/ 	.short	0x0000
        /*0064*/ 	.byte	0x00, 0xf5, 0x21, 0x00


	//----- nvinfo : EIATTR_SPARSE_MMA_MASK
	.align		4
.L_118:
        /*0068*/ 	.byte	0x03, 0x50
        /*006a*/ 	.short	0x0000


	//----- nvinfo : EIATTR_MAXREG_COUNT
	.align		4
        /*006c*/ 	.byte	0x03, 0x1b
        /*006e*/ 	.short	0x00ff


	//----- nvinfo : EIATTR_NUM_BARRIERS
	.align		4
        /*0070*/ 	.byte	0x02, 0x4c
        /*0072*/ 	.byte	0x01
	.zero		1


	//----- nvinfo : EIATTR_MERCURY_ISA_VERSION
	.align		4
        /*0074*/ 	.byte	0x03, 0x5f
        /*0076*/ 	.short	0x0101


	//----- nvinfo : EIATTR_COOP_GROUP_MASK_REGIDS
	.align		4
        /*0078*/ 	.byte	0x04, 0x29
        /*007a*/ 	.short	(.L_120 - .L_119)


	//   ....[0]....
.L_119:
        /*007c*/ 	.word	0xffffffff


	//   ....[1]....
        /*0080*/ 	.word	0xffffffff


	//   ....[2]....
        /*0084*/ 	.word	0xffffffff


	//   ....[3]....
        /*0088*/ 	.word	0xffffffff


	//   ....[4]....
        /*008c*/ 	.word	0xffffffff


	//   ....[5]....
        /*0090*/ 	.word	0xffffffff


	//   ....[6]....
        /*0094*/ 	.word	0xffffffff


	//   ....[7]....
        /*0098*/ 	.word	0xffffffff


	//   ....[8]....
        /*009c*/ 	.word	0xffffffff


	//   ....[9]....
        /*00a0*/ 	.word	0xffffffff


	//   ....[10]....
        /*00a4*/ 	.word	0xffffffff


	//   ....[11]....
        /*00a8*/ 	.word	0xffffffff


	//   ....[12]....
        /*00ac*/ 	.word	0xffffffff


	//   ....[13]....
        /*00b0*/ 	.word	0xffffffff


	//----- nvinfo : EIATTR_COOP_GROUP_INSTR_OFFSETS
	.align		4
.L_120:
        /*00b4*/ 	.byte	0x04, 0x28
        /*00b6*/ 	.short	(.L_122 - .L_121)


	//   ....[0]....
.L_121:
        /*00b8*/ 	.word	0x00000c60


	//   ....[1]....
        /*00bc*/ 	.word	0x00000e50


	//   ....[2]....
        /*00c0*/ 	.word	0x00000e80


	//   ....[3]....
        /*00c4*/ 	.word	0x00000ed0


	//   ....[4]....
        /*00c8*/ 	.word	0x00000f20


	//   ....[5]....
        /*00cc*/ 	.word	0x00000f40


	//   ....[6]....
        /*00d0*/ 	.word	0x000021c0


	//   ....[7]....
        /*00d4*/ 	.word	0x00002f10


	//   ....[8]....
        /*00d8*/ 	.word	0x00003100


	//   ....[9]....
        /*00dc*/ 	.word	0x00003130


	//   ....[10]....
        /*00e0*/ 	.word	0x00003180


	//   ....[11]....
        /*00e4*/ 	.word	0x000031d0


	//   ....[12]....
        /*00e8*/ 	.word	0x000031f0


	//   ....[13]....
        /*00ec*/ 	.word	0x00004660


	//----- nvinfo : EIATTR_VRC_CTA_INIT_COUNT
	.align		4
.L_122:
        /*00f0*/ 	.byte	0x02, 0x4a
	.zero		1
	.zero		1


	//----- nvinfo : EIATTR_EXIT_INSTR_OFFSETS
	.align		4
        /*00f4*/ 	.byte	0x04, 0x1c
        /*00f6*/ 	.short	(.L_124 - .L_123)


	//   ....[0]....
.L_123:
        /*00f8*/ 	.word	0x000047f0


	//   ....[1]....
        /*00fc*/ 	.word	0x00004830


	//----- nvinfo : EIATTR_MAX_THREADS
	.align		4
.L_124:
        /*0100*/ 	.byte	0x04, 0x05
        /*0102*/ 	.short	(.L_126 - .L_125)
.L_125:
        /*0104*/ 	.word	0x00000100
        /*0108*/ 	.word	0x00000001
        /*010c*/ 	.word	0x00000001


	//----- nvinfo : EIATTR_CRS_STACK_SIZE
	.align		4
.L_126:
        /*0110*/ 	.byte	0x04, 0x1e
        /*0112*/ 	.short	(.L_128 - .L_127)
.L_127:
        /*0114*/ 	.word	0x00000000


	//----- nvinfo : EIATTR_CBANK_PARAM_SIZE
	.align		4
.L_128:
        /*0118*/ 	.byte	0x03, 0x19
        /*011a*/ 	.short	0x0062


	//----- nvinfo : EIATTR_PARAM_CBANK
	.align		4
        /*011c*/ 	.byte	0x04, 0x0a
        /*011e*/ 	.short	(.L_130 - .L_129)
	.align		4
.L_129:
        /*0120*/ 	.word	index@(.nv.constant0._ZN3cub18CUB_300001_SM_10006detail6reduce18DeviceReduceKernelINS2_10policy_hubIjyN4cuda3std3__44plusIvEEE10Policy1000EPayS9_jNS7_10__identityEEEvT0_PT3_T1_NS0_13GridEvenShareISH_EET2_T4_)
        /*0124*/ 	.short	0x0380
        /*0126*/ 	.short	0x0062


	//----- nvinfo : EIATTR_SW_WAR
	.align		4
.L_130:
        /*0128*/ 	.byte	0x04, 0x36
        /*012a*/ 	.short	(.L_132 - .L_131)
.L_131:
        /*012c*/ 	.word	0x00000008
.L_132:


//--------------------- .nv.info._ZN3cub18CUB_300001_SM_10006detail6reduce28DeviceReduceSingleTileKernelINS2_10policy_hubIjyN4cuda3std3__44plusIvEEE10Policy1000EPaPjyS9_jjNS7_10__identityEEEvT0_T1_T2_T3_T4_T6_ --------------------------
	.section	.nv.info._ZN3cub18CUB_300001_SM_10006detail6reduce28DeviceReduceSingleTileKernelINS2_10policy_hubIjyN4cuda3std3__44plusIvEEE10Policy1000EPaPjyS9_jjNS7_10__identityEEEvT0_T1_T2_T3_T4_T6_,"",@"SHT_CUDA_INFO"
	.sectionflags	@""
	.align	4


	//----- nvinfo : EIATTR_CUDA_API_VERSION
	.align		4
        /*0000*/ 	.byte	0x04, 0x37
        /*0002*/ 	.short	(.L_134 - .L_133)
.L_133:
        /*0004*/ 	.word	0x00000082


	//----- nvinfo : EIATTR_KPARAM_INFO
	.align		4
.L_134:
        /*0008*/ 	.byte	0x04, 0x17
        /*000a*/ 	.short	(.L_136 - .L_135)
.L_135:
        /*000c*/ 	.word	0x00000000
        /*0010*/ 	.short	0x0005
        /*0012*/ 	.short	0x0020
        /*0014*/ 	.byte	0x00, 0xf0, 0x05, 0x00


	//----- nvinfo : EIATTR_KPARAM_INFO
	.align		4
.L_136:
        /*0018*/ 	.byte	0x04, 0x17
        /*001a*/ 	.short	(.L_138 - .L_137)
.L_137:
        /*001c*/ 	.word	0x00000000
        /*0020*/ 	.short	0x0004
        /*0022*/ 	.short	0x001c
        /*0024*/ 	.byte	0x00, 0xf0, 0x11, 0x00


	//----- nvinfo : EIATTR_KPARAM_INFO
	.align		4
.L_138:
        /*0028*/ 	.byte	0x04, 0x17
        /*002a*/ 	.short	(.L_140 - .L_139)
.L_139:
        /*002c*/ 	.word	0x00000000
        /*0030*/ 	.short	0x0003
        /*0032*/ 	.short	0x0018
        /*0034*/ 	.byte	0x00, 0xf0, 0x05, 0x00


	//----- nvinfo : EIATTR_KPARAM_INFO
	.align		4
.L_140:
        /*0038*/ 	.byte	0x04, 0x17
        /*003a*/ 	.short	(.L_142 - .L_141)
.L_141:
        /*003c*/ 	.word	0x00000000
        /*0040*/ 	.short	0x0002
        /*0042*/ 	.short	0x0010
        /*0044*/ 	.byte	0x00, 0xf0, 0x21, 0x00


	//----- nvinfo : EIATTR_KPARAM_INFO
	.align		4
.L_142:
        /*0048*/ 	.byte	0x04, 0x17
        /*004a*/ 	.short	(.L_144 - .L_143)
.L_143:
        /*004c*/ 	.word	0x00000000
        /*0050*/ 	.short	0x0001
        /*0052*/ 	.short	0x0008
        /*0054*/ 	.byte	0x00, 0xf5, 0x21, 0x00


	//----- nvinfo : EIATTR_KPARAM_INFO
	.align		4
.L_144:
        /*0058*/ 	.byte	0x04, 0x17
        /*005a*/ 	.short	(.L_146 - .L_145)
.L_145:
        /*005c*/ 	.word	0x00000000
        /*0060*/ 	.short	0x0000
        /*0062*/ 	.short	0x0000
        /*0064*/ 	.byte	0x00, 0xf5, 0x21, 0x00


	//----- nvinfo : EIATTR_SPARSE_MMA_MASK
	.align		4
.L_146:
        /*0068*/ 	.byte	0x03, 0x50
        /*006a*/ 	.short	0x0000


	//----- nvinfo : EIATTR_MAXREG_COUNT
	.align		4
        /*006c*/ 	.byte	0x03, 0x1b
        /*006e*/ 	.short	0x00ff


	//----- nvinfo : EIATTR_NUM_BARRIERS
	.align		4
        /*0070*/ 	.byte	0x02, 0x4c
        /*0072*/ 	.byte	0x01
	.zero		1


	//----- nvinfo : EIATTR_MERCURY_ISA_VERSION
	.align		4
        /*0074*/ 	.byte	0x03, 0x5f
        /*0076*/ 	.short	0x0101


	//----- nvinfo : EIATTR_COOP_GROUP_MASK_REGIDS
	.align		4
        /*0078*/ 	.byte	0x04, 0x29
        /*007a*/ 	.short	(.L_148 - .L_147)


	//   ....[0]....
.L_147:
        /*007c*/ 	.word	0xffffffff


	//   ....[1]....
        /*0080*/ 	.word	0xffffffff


	//   ....[2]....
        /*0084*/ 	.word	0xffffffff


	//   ....[3]....
        /*0088*/ 	.word	0xffffffff


	//   ....[4]....
        /*008c*/ 	.word	0xffffffff


	//   ....[5]....
        /*0090*/ 	.word	0xffffffff


	//   ....[6]....
        /*0094*/ 	.word	0xffffffff


	//   ....[7]....
        /*0098*/ 	.word	0xffffffff


	//   ....[8]....
        /*009c*/ 	.word	0xffffffff


	//   ....[9]....
        /*00a0*/ 	.word	0xffffffff


	//   ....[10]....
        /*00a4*/ 	.word	0xffffffff


	//   ....[11]....
        /*00a8*/ 	.word	0xffffffff


	//   ....[12]....
        /*00ac*/ 	.word	0xffffffff


	//   ....[13]....
        /*00b0*/ 	.word	0xffffffff


	//----- nvinfo : EIATTR_COOP_GROUP_INSTR_OFFSETS
	.align		4
.L_148:
        /*00b4*/ 	.byte	0x04, 0x28
        /*00b6*/ 	.short	(.L_150 - .L_149)


	//   ....[0]....
.L_149:
        /*00b8*/ 	.word	0x00000c80


	//   ....[1]....
        /*00bc*/ 	.word	0x00000e80


	//   ....[2]....
        /*00c0*/ 	.word	0x00000eb0


	//   ....[3]....
        /*00c4*/ 	.word	0x00000f00


	//   ....[4]....
        /*00c8*/ 	.word	0x00000f50


	//   ....[5]....
        /*00cc*/ 	.word	0x00000f70


	//   ....[6]....
        /*00d0*/ 	.word	0x000021a0


	//   ....[7]....
        /*00d4*/ 	.word	0x00002e70


	//   ....[8]....
        /*00d8*/ 	.word	0x00003070


	//   ....[9]....
        /*00dc*/ 	.word	0x000030a0


	//   ....[10]....
        /*00e0*/ 	.word	0x000030f0


	//   ....[11]....
        /*00e4*/ 	.word	0x00003140


	//   ....[12]....
        /*00e8*/ 	.word	0x00003160


	//   ....[13]....
        /*00ec*/ 	.word	0x00004570


	//----- nvinfo : EIATTR_VRC_CTA_INIT_COUNT
	.align		4
.L_150:
        /*00f0*/ 	.byte	0x02, 0x4a
	.zero		1
	.zero		1


	//----- nvinfo : EIATTR_EXIT_INSTR_OFFSETS
	.align		4
        /*00f4*/ 	.byte	0x04, 0x1c
        /*00f6*/ 	.short	(.L_152 - .L_151)


	//   ....[0]....
.L_151:
        /*00f8*/ 	.word	0x000000a0


	//   ....[1]....
        /*00fc*/ 	.word	0x000000e0


	//   ....[2]....
        /*0100*/ 	.word	0x000046f0


	//   ....[3]....
        /*0104*/ 	.word	0x00004740


	//----- nvinfo : EIATTR_MAX_THREADS
	.align		4
.L_152:
        /*0108*/ 	.byte	0x04, 0x05
        /*010a*/ 	.short	(.L_154 - .L_153)
.L_153:
        /*010c*/ 	.word	0x00000100
        /*0110*/ 	.word	0x00000001
        /*0114*/ 	.word	0x00000001


	//----- nvinfo : EIATTR_CRS_STACK_SIZE
	.align		4
.L_154:
        /*0118*/ 	.byte	0x04, 0x1e
        /*011a*/ 	.short	(.L_156 - .L_155)
.L_155:
        /*011c*/ 	.word	0x00000000


	//----- nvinfo : EIATTR_CBANK_PARAM_SIZE
	.align		4
.L_156:
        /*0120*/ 	.byte	0x03, 0x19
        /*0122*/ 	.short	0x0021


	//----- nvinfo : EIATTR_PARAM_CBANK
	.align		4
        /*0124*/ 	.byte	0x04, 0x0a
        /*0126*/ 	.short	(.L_158 - .L_157)
	.align		4
.L_157:
        /*0128*/ 	.word	index@(.nv.constant0._ZN3cub18CUB_300001_SM_10006detail6reduce28DeviceReduceSingleTileKernelINS2_10policy_hubIjyN4cuda3std3__44plusIvEEE10Policy1000EPaPjyS9_jjNS7_10__identityEEEvT0_T1_T2_T3_T4_T6_)
        /*012c*/ 	.short	0x0380
        /*012e*/ 	.short	0x0021


	//----- nvinfo : EIATTR_SW_WAR
	.align		4
.L_158:
        /*0130*/ 	.byte	0x04, 0x36
        /*0132*/ 	.short	(.L_160 - .L_159)
.L_159:
        /*0134*/ 	.word	0x00000008
.L_160:


//--------------------- .nv.info._ZN3cub18CUB_300001_SM_10006detail6reduce28DeviceReduceSingleTileKernelINS2_10policy_hubIjyN4cuda3std3__44plusIvEEE10Policy1000EPjSC_iS9_jjNS7_10__identityEEEvT0_T1_T2_T3_T4_T6_ --------------------------
	.section	.nv.info._ZN3cub18CUB_300001_SM_10006detail6reduce28DeviceReduceSingleTileKernelINS2_10policy_hubIjyN4cuda3std3__44plusIvEEE10Policy1000EPjSC_iS9_jjNS7_10__identityEEEvT0_T1_T2_T3_T4_T6_,"",@"SHT_CUDA_INFO"
	.sectionflags	@""
	.align	4


	//----- nvinfo : EIATTR_CUDA_API_VERSION
	.align		4
        /*0000*/ 	.byte	0x04, 0x37
        /*0002*/ 	.short	(.L_162 - .L_161)
.L_161:
        /*0004*/ 	.word	0x00000082


	//----- nvinfo : EIATTR_KPARAM_INFO
	.align		4
.L_162:
        /*0008*/ 	.byte	0x04, 0x17
        /*000a*/ 	.short	(.L_164 - .L_163)
.L_163:
        /*000c*/ 	.word	0x00000000
        /*0010*/ 	.short	0x0005
        /*0012*/ 	.short	0x001c
        /*0014*/ 	.byte	0x00, 0xf0, 0x05, 0x00


	//----- nvinfo : EIATTR_KPARAM_INFO
	.align		4
.L_164:
        /*0018*/ 	.byte	0x04, 0x17
        /*001a*/ 	.short	(.L_166 - .L_165)
.L_165:
        /*001c*/ 	.word	0x00000000
        /*0020*/ 	.short	0x0004
        /*0022*/ 	.short	0x0018
        /*0024*/ 	.byte	0x00, 0xf0, 0x11, 0x00


	//----- nvinfo : EIATTR_KPARAM_INFO
	.align		4
.L_166:
        /*0028*/ 	.byte	0x04, 0x17
        /*002a*/ 	.short	(.L_168 - .L_167)
.L_167:
        /*002c*/ 	.word	0x00000000
        /*0030*/ 	.short	0x0003
        /*0032*/ 	.short	0x0014
        /*0034*/ 	.byte	0x00, 0xf0, 0x05, 0x00


	//----- nvinfo : EIATTR_KPARAM_INFO
	.align		4
.L_168:
        /*0038*/ 	.byte	0x04, 0x17
        /*003a*/ 	.short	(.L_170 - .L_169)
.L_169:
        /*003c*/ 	.word	0x00000000
        /*0040*/ 	.short	0x0002
        /*0042*/ 	.short	0x0010
        /*0044*/ 	.byte	0x00, 0xf0, 0x11, 0x00


	//----- nvinfo : EIATTR_KPARAM_INFO
	.align		4
.L_170:
        /*0048*/ 	.byte	0x04, 0x17
        /*004a*/ 	.short	(.L_172 - .L_171)
.L_171:
        /*004c*/ 	.word	0x00000000
        /*0050*/ 	.short	0x0001
        /*0052*/ 	.short	0x0008
        /*0054*/ 	.byte	0x00, 0xf5, 0x21, 0x00


	//----- nvinfo : EIATTR_KPARAM_INFO
	.align		4
.L_172:
        /*0058*/ 	.byte	0x04, 0x17
        /*005a*/ 	.short	(.L_174 - .L_173)
.L_173:
        /*005c*/ 	.word	0x00000000
        /*0060*/ 	.short	0x0000
        /*0062*/ 	.short	0x0000
        /*0064*/ 	.byte	0x00, 0xf5, 0x21, 0x00


	//----- nvinfo : EIATTR_SPARSE_MMA_MASK
	.align		4
.L_174:
        /*0068*/ 	.byte	0x03, 0x50
        /*006a*/ 	.short	0x0000


	//----- nvinfo : EIATTR_MAXREG_COUNT
	.align		4
        /*006c*/ 	.byte	0x03, 0x1b
        /*006e*/ 	.short	0x00ff


	//----- nvinfo : EIATTR_NUM_BARRIERS
	.align		4
        /*0070*/ 	.byte	0x02, 0x4c
        /*0072*/ 	.byte	0x01
	.zero		1


	//----- nvinfo : EIATTR_MERCURY_ISA_VERSION
	.align		4
        /*0074*/ 	.byte	0x03, 0x5f
        /*0076*/ 	.short	0x0101


	//----- nvinfo : EIATTR_COOP_GROUP_MASK_REGIDS
	.align		4
        /*0078*/ 	.byte	0x04, 0x29
        /*007a*/ 	.short	(.L_176 - .L_175)


	//   ....[0]....
.L_175:
        /*007c*/ 	.word	0xffffffff


	//   ....[1]....
        /*0080*/ 	.word	0xffffffff


	//   ....[2]....
        /*0084*/ 	.word	0xffffffff


	//   ....[3]....
        /*0088*/ 	.word	0xffffffff


	//   ....[4]....
        /*008c*/ 	.word	0xffffffff


	//   ....[5]....
        /*0090*/ 	.word	0xffffffff


	//   ....[6]....
        /*0094*/ 	.word	0xffffffff


	//   ....[7]....
        /*0098*/ 	.word	0xffffffff


	//   ....[8]....
        /*009c*/ 	.word	0xffffffff


	//   ....[9]....
        /*00a0*/ 	.word	0xffffffff


	//   ....[10]....
        /*00a4*/ 	.word	0xffffffff


	//   ....[11]....
        /*00a8*/ 	.word	0xffffffff


	//   ....[12]....
        /*00ac*/ 	.word	0xffffffff


	//   ....[13]....
        /*00b0*/ 	.word	0xffffffff


	//----- nvinfo : EIATTR_COOP_GROUP_INSTR_OFFSETS
	.align		4
.L_176:
        /*00b4*/ 	.byte	0x04, 0x28
        /*00b6*/ 	.short	(.L_178 - .L_177)


	//   ....[0]....
.L_177:
        /*00b8*/ 	.word	0x00000890


	//   ....[1]....
        /*00bc*/ 	.word	0x00000a80


	//   ....[2]....
        /*00c0*/ 	.word	0x00000ab0


	//   ....[3]....
        /*00c4*/ 	.word	0x00000b10


	//   ....[4]....
        /*00c8*/ 	.word	0x00000b50


	//   ....[5]....
        /*00cc*/ 	.word	0x00000b70


	//   ....[6]....
        /*00d0*/ 	.word	0x000017d0


	//   ....[7]....
        /*00d4*/ 	.word	0x000020d0


	//   ....[8]....
        /*00d8*/ 	.word	0x000022c0


	//   ....[9]....
        /*00dc*/ 	.word	0x000022f0


	//   ....[10]....
        /*00e0*/ 	.word	0x00002350


	//   ....[11]....
        /*00e4*/ 	.word	0x00002390


	//   ....[12]....
        /*00e8*/ 	.word	0x000023b0


	//   ....[13]....
        /*00ec*/ 	.word	0x00003180


	//----- nvinfo : EIATTR_VRC_CTA_INIT_COUNT
	.align		4
.L_178:
        /*00f0*/ 	.byte	0x02, 0x4a
	.zero		1
	.zero		1


	//----- nvinfo : EIATTR_EXIT_INSTR_OFFSETS
	.align		4
        /*00f4*/ 	.byte	0x04, 0x1c
        /*00f6*/ 	.short	(.L_180 - .L_179)


	//   ....[0]....
.L_179:
        /*00f8*/ 	.word	0x00000080


	//   ....[1]....
        /*00fc*/ 	.word	0x000000c0


	//   ....[2]....
        /*0100*/ 	.word	0x00003300


	//   ....[3]....
        /*0104*/ 	.word	0x00003350


	//----- nvinfo : EIATTR_MAX_THREADS
	.align		4
.L_180:
        /*0108*/ 	.byte	0x04, 0x05
        /*010a*/ 	.short	(.L_182 - .L_181)
.L_181:
        /*010c*/ 	.word	0x00000100
        /*0110*/ 	.word	0x00000001
        /*0114*/ 	.word	0x00000001


	//----- nvinfo : EIATTR_CRS_STACK_SIZE
	.align		4
.L_182:
        /*0118*/ 	.byte	0x04, 0x1e
        /*011a*/ 	.short	(.L_184 - .L_183)
.L_183:
        /*011c*/ 	.word	0x00000000


	//----- nvinfo : EIATTR_CBANK_PARAM_SIZE
	.align		4
.L_184:
        /*0120*/ 	.byte	0x03, 0x19
        /*0122*/ 	.short	0x001d


	//----- nvinfo : EIATTR_PARAM_CBANK
	.align		4
        /*0124*/ 	.byte	0x04, 0x0a
        /*0126*/ 	.short	(.L_186 - .L_185)
	.align		4
.L_185:
        /*0128*/ 	.word	index@(.nv.constant0._ZN3cub18CUB_300001_SM_10006detail6reduce28DeviceReduceSingleTileKernelINS2_10policy_hubIjyN4cuda3std3__44plusIvEEE10Policy1000EPjSC_iS9_jjNS7_10__identityEEEvT0_T1_T2_T3_T4_T6_)
        /*012c*/ 	.short	0x0380
        /*012e*/ 	.short	0x001d


	//----- nvinfo : EIATTR_SW_WAR
	.align		4
.L_186:
        /*0130*/ 	.byte	0x04, 0x36
        /*0132*/ 	.short	(.L_188 - .L_187)
.L_187:
        /*0134*/ 	.word	0x00000008
.L_188:


//--------------------- .nv.info._ZN3cub18CUB_300001_SM_10006detail6reduce18DeviceReduceKernelINS2_10policy_hubIjyN4cuda3std3__44plusIvEEE10Policy1000EPhyS9_jNS7_10__identityEEEvT0_PT3_T1_NS0_13GridEvenShareISH_EET2_T4_ --------------------------
	.section	.nv.info._ZN3cub18CUB_300001_SM_10006detail6reduce18DeviceReduceKernelINS2_10policy_hubIjyN4cuda3std3__44plusIvEEE10Policy1000EPhyS9_jNS7_10__identityEEEvT0_PT3_T1_NS0_13GridEvenShareISH_EET2_T4_,"",@"SHT_CUDA_INFO"
	.sectionflags	@""
	.align	4


	//----- nvinfo : EIATTR_CUDA_API_VERSION
	.align		4
        /*0000*/ 	.byte	0x04, 0x37
        /*0002*/ 	.short	(.L_190 - .L_189)
.L_189:
        /*0004*/ 	.word	0x00000082


	//----- nvinfo : EIATTR_KPARAM_INFO
	.align		4
.L_190:
        /*0008*/ 	.byte	0x04, 0x17
        /*000a*/ 	.short	(.L_192 - .L_191)
.L_191:
        /*000c*/ 	.word	0x00000000
        /*0010*/ 	.short	0x0005
        /*0012*/ 	.short	0x0061
        /*0014*/ 	.byte	0x00, 0xf0, 0x05, 0x00


	//----- nvinfo : EIATTR_KPARAM_INFO
	.align		4
.L_192:
        /*0018*/ 	.byte	0x04, 0x17
        /*001a*/ 	.short	(.L_194 - .L_193)
.L_193:
        /*001c*/ 	.word	0x00000000
        /*0020*/ 	.short	0x0004
        /*0022*/ 	.short	0x0060
        /*0024*/ 	.byte	0x00, 0xf0, 0x05, 0x00


	//----- nvinfo : EIATTR_KPARAM_INFO
	.align		4
.L_194:
        /*0028*/ 	.byte	0x04, 0x17
        /*002a*/ 	.short	(.L_196 - .L_195)
.L_195:
        /*002c*/ 	.word	0x00000000
        /*0030*/ 	.short	0x0003
        /*0032*/ 	.short	0x0018
        /*0034*/ 	.byte	0x00, 0xf0, 0x21, 0x01


	//----- nvinfo : EIATTR_KPARAM_INFO
	.align		4
.L_196:
        /*0038*/ 	.byte	0x04, 0x17
        /*003a*/ 	.short	(.L_198 - .L_197)
.L_197:
        /*003c*/ 	.word	0x00000000
        /*0040*/ 	.short	0x0002
        /*0042*/ 	.short	0x0010
        /*0044*/ 	.byte	0x00, 0xf0, 0x21, 0x00


	//----- nvinfo : EIATTR_KPARAM_INFO
	.align		4
.L_198:
        /*0048*/ 	.byte	0x04, 0x17
        /*004a*/ 	.short	(.L_200 - .L_199)
.L_199:
        /*004c*/ 	.word	0x00000000
        /*0050*/ 	.short	0x0001
        /*0052*/ 	.short	0x0008
        /*0054*/ 	.byte	0x00, 0xf5, 0x21, 0x00


	//----- nvinfo : EIATTR_KPARAM_INFO
	.align		4
.L_200:
        /*0058*/ 	.byte	0x04, 0x17
        /*005a*/ 	.short	(.L_202 - .L_201)
.L_201:
        /*005c*/ 	.word	0x00000000
        /*0060*/ 	.short	0x0000
        /*0062*/ 	.short	0x0000
        /*0064*/ 	.byte	0x00, 0xf5, 0x21, 0x00


	//----- nvinfo : EIATTR_SPARSE_MMA_MASK
	.align		4
.L_202:
        /*0068*/ 	.byte	0x03, 0x50
        /*006a*/ 	.short	0x0000


	//----- nvinfo : EIATTR_MAXREG_COUNT
	.align		4
        /*006c*/ 	.byte	0x03, 0x1b
        /*006e*/ 	.short	0x00ff


	//----- nvinfo : EIATTR_NUM_BARRIERS
	.align		4
        /*0070*/ 	.byte	0x02, 0x4c
        /*0072*/ 	.byte	0x01
	.zero		1


	//----- nvinfo : EIATTR_MERCURY_ISA_VERSION
	.align		4
        /*0074*/ 	.byte	0x03, 0x5f
        /*0076*/ 	.short	0x0101


	//----- nvinfo : EIATTR_COOP_GROUP_MASK_REGIDS
	.align		4
        /*0078*/ 	.byte	0x04, 0x29
        /*007a*/ 	.short	(.L_204 - .L_203)


	//   ....[0]....
.L_203:
        /*007c*/ 	.word	0xffffffff


	//   ....[1]....
        /*0080*/ 	.word	0xffffffff


	//   ....[2]....
        /*0084*/ 	.word	0xffffffff


	//   ....[3]....
        /*0088*/ 	.word	0xffffffff


	//   ....[4]....
        /*008c*/ 	.word	0xffffffff


	//   ....[5]....
        /*0090*/ 	.word	0xffffffff


	//   ....[6]....
        /*0094*/ 	.word	0xffffffff


	//   ....[7]....
        /*0098*/ 	.word	0xffffffff


	//   ....[8]....
        /*009c*/ 	.word	0xffffffff


	//   ....[9]....
        /*00a0*/ 	.word	0xffffffff


	//   ....[10]....
        /*00a4*/ 	.word	0xffffffff


	//   ....[11]....
        /*00a8*/ 	.word	0xffffffff


	//   ....[12]....
        /*00ac*/ 	.word	0xffffffff


	//   ....[13]....
        /*00b0*/ 	.word	0xffffffff


	//----- nvinfo : EIATTR_COOP_GROUP_INSTR_OFFSETS
	.align		4
.L_204:
        /*00b4*/ 	.byte	0x04, 0x28
        /*00b6*/ 	.short	(.L_206 - .L_205)


	//   ....[0]....
.L_205:
        /*00b8*/ 	.word	0x00000950


	//   ....[1]....
        /*00bc*/ 	.word	0x00000b40


	//   ....[2]....
        /*00c0*/ 	.word	0x00000b70


	//   ....[3]....
        /*00c4*/ 	.word	0x00000bc0


	//   ....[4]....
        /*00c8*/ 	.word	0x00000c10


	//   ....[5]....
        /*00cc*/ 	.word	0x00000c30


	//   ....[6]....
        /*00d0*/ 	.word	0x00001bc0


	//   ....[7]....
        /*00d4*/ 	.word	0x000025f0


	//   ....[8]....
        /*00d8*/ 	.word	0x000027e0


	//   ....[9]....
        /*00dc*/ 	.word	0x00002810


	//   ....[10]....
        /*00e0*/ 	.word	0x00002860


	//   ....[11]....
        /*00e4*/ 	.word	0x000028b0


	//   ....[12]....
        /*00e8*/ 	.word	0x000028d0


	//   ....[13]....
        /*00ec*/ 	.word	0x00003710


	//----- nvinfo : EIATTR_VRC_CTA_INIT_COUNT
	.align		4
.L_206:
        /*00f0*/ 	.byte	0x02, 0x4a
	.zero		1
	.zero		1


	//----- nvinfo : EIATTR_EXIT_INSTR_OFFSETS
	.align		4
        /*00f4*/ 	.byte	0x04, 0x1c
        /*00f6*/ 	.short	(.L_208 - .L_207)


	//   ....[0]....
.L_207:
        /*00f8*/ 	.word	0x000038a0


	//   ....[1]....
        /*00fc*/ 	.word	0x000038e0


	//----- nvinfo : EIATTR_MAX_THREADS
	.align		4
.L_208:
        /*0100*/ 	.byte	0x04, 0x05
        /*0102*/ 	.short	(.L_210 - .L_209)
.L_209:
        /*0104*/ 	.word	0x00000100
        /*0108*/ 	.word	0x00000001
        /*010c*/ 	.word	0x00000001


	//----- nvinfo : EIATTR_CRS_STACK_SIZE
	.align		4
.L_210:
        /*0110*/ 	.byte	0x04, 0x1e
        /*0112*/ 	.short	(.L_212 - .L_211)
.L_211:
        /*0114*/ 	.word	0x00000000


	//----- nvinfo : EIATTR_CBANK_PARAM_SIZE
	.align		4
.L_212:
        /*0118*/ 	.byte	0x03, 0x19
        /*011a*/ 	.short	0x0062


	//----- nvinfo : EIATTR_PARAM_CBANK
	.align		4
        /*011c*/ 	.byte	0x04, 0x0a
        /*011e*/ 	.short	(.L_214 - .L_213)
	.align		4
.L_213:
        /*0120*/ 	.word	index@(.nv.constant0._ZN3cub18CUB_300001_SM_10006detail6reduce18DeviceReduceKernelINS2_10policy_hubIjyN4cuda3std3__44plusIvEEE10Policy1000EPhyS9_jNS7_10__identityEEEvT0_PT3_T1_NS0_13GridEvenShareISH_EET2_T4_)
        /*0124*/ 	.short	0x0380
        /*0126*/ 	.short	0x0062


	//----- nvinfo : EIATTR_SW_WAR
	.align		4
.L_214:
        /*0128*/ 	.byte	0x04, 0x36
        /*012a*/ 	.short	(.L_216 - .L_215)
.L_215:
        /*012c*/ 	.word	0x00000008
.L_216:


//--------------------- .nv.info._ZN3cub18CUB_300001_SM_10006detail6reduce28DeviceReduceSingleTileKernelINS2_10policy_hubIjyN4cuda3std3__44plusIvEEE10Policy1000EPhPjyS9_jjNS7_10__identityEEEvT0_T1_T2_T3_T4_T6_ --------------------------
	.section	.nv.info._ZN3cub18CUB_300001_SM_10006detail6reduce28DeviceReduceSingleTileKernelINS2_10policy_hubIjyN4cuda3std3__44plusIvEEE10Policy1000EPhPjyS9_jjNS7_10__identityEEEvT0_T1_T2_T3_T4_T6_,"",@"SHT_CUDA_INFO"
	.sectionflags	@""
	.align	4


	//----- nvinfo : EIATTR_CUDA_API_VERSION
	.align		4
        /*0000*/ 	.byte	0x04, 0x37
        /*0002*/ 	.short	(.L_218 - .L_217)
.L_217:
        /*0004*/ 	.word	0x00000082


	//----- nvinfo : EIATTR_KPARAM_INFO
	.align		4
.L_218:
        /*0008*/ 	.byte	0x04, 0x17
        /*000a*/ 	.short	(.L_220 - .L_219)
.L_219:
        /*000c*/ 	.word	0x00000000
        /*0010*/ 	.short	0x0005
        /*0012*/ 	.short	0x0020
        /*0014*/ 	.byte	0x00, 0xf0, 0x05, 0x00


	//----- nvinfo : EIATTR_KPARAM_INFO
	.align		4
.L_220:
        /*0018*/ 	.byte	0x04, 0x17
        /*001a*/ 	.short	(.L_222 - .L_221)
.L_221:
        /*001c*/ 	.word	0x00000000
        /*0020*/ 	.short	0x0004
        /*0022*/ 	.short	0x001c
        /*0024*/ 	.byte	0x00, 0xf0, 0x11, 0x00


	//----- nvinfo : EIATTR_KPARAM_INFO
	.align		4
.L_222:
        /*0028*/ 	.byte	0x04, 0x17
        /*002a*/ 	.short	(.L_224 - .L_223)
.L_223:
        /*002c*/ 	.word	0x00000000
        /*0030*/ 	.short	0x0003
        /*0032*/ 	.short	0x0018
        /*0034*/ 	.byte	0x00, 0xf0, 0x05, 0x00


	//----- nvinfo : EIATTR_KPARAM_INFO
	.align		4
.L_224:
        /*0038*/ 	.byte	0x04, 0x17
        /*003a*/ 	.short	(.L_226 - .L_225)
.L_225:
        /*003c*/ 	.word	0x00000000
        /*0040*/ 	.short	0x0002
        /*0042*/ 	.short	0x0010
        /*0044*/ 	.byte	0x00, 0xf0, 0x21, 0x00


	//----- nvinfo : EIATTR_KPARAM_INFO
	.align		4
.L_226:
        /*0048*/ 	.byte	0x04, 0x17
        /*004a*/ 	.short	(.L_228 - .L_227)
.L_227:
        /*004c*/ 	.word	0x00000000
        /*0050*/ 	.short	0x0001
        /*0052*/ 	.short	0x0008
        /*0054*/ 	.byte	0x00, 0xf5, 0x21, 0x00


	//----- nvinfo : EIATTR_KPARAM_INFO
	.align		4
.L_228:
        /*0058*/ 	.byte	0x04, 0x17
        /*005a*/ 	.short	(.L_230 - .L_229)
.L_229:
        /*005c*/ 	.word	0x00000000
        /*0060*/ 	.short	0x0000
        /*0062*/ 	.short	0x0000
        /*0064*/ 	.byte	0x00, 0xf5, 0x21, 0x00


	//----- nvinfo : EIATTR_SPARSE_MMA_MASK
	.align		4
.L_230:
        /*0068*/ 	.byte	0x03, 0x50
        /*006a*/ 	.short	0x0000


	//----- nvinfo : EIATTR_MAXREG_COUNT
	.align		4
        /*006c*/ 	.byte	0x03, 0x1b
        /*006e*/ 	.short	0x00ff


	//----- nvinfo : EIATTR_NUM_BARRIERS
	.align		4
        /*0070*/ 	.byte	0x02, 0x4c
        /*0072*/ 	.byte	0x01
	.zero		1


	//----- nvinfo : EIATTR_MERCURY_ISA_VERSION
	.align		4
        /*0074*/ 	.byte	0x03, 0x5f
        /*0076*/ 	.short	0x0101


	//----- nvinfo : EIATTR_COOP_GROUP_MASK_REGIDS
	.align		4
        /*0078*/ 	.byte	0x04, 0x29
        /*007a*/ 	.short	(.L_232 - .L_231)


	//   ....[0]....
.L_231:
        /*007c*/ 	.word	0xffffffff


	//   ....[1]....
        /*0080*/ 	.word	0xffffffff


	//   ....[2]....
        /*0084*/ 	.word	0xffffffff


	//   ....[3]....
        /*0088*/ 	.word	0xffffffff


	//   ....[4]....
        /*008c*/ 	.word	0xffffffff


	//   ....[5]....
        /*0090*/ 	.word	0xffffffff


	//   ....[6]....
        /*0094*/ 	.word	0xffffffff


	//   ....[7]....
        /*0098*/ 	.word	0xffffffff


	//   ....[8]....
        /*009c*/ 	.word	0xffffffff


	//   ....[9]....
        /*00a0*/ 	.word	0xffffffff


	//   ....[10]....
        /*00a4*/ 	.word	0xffffffff


	//   ....[11]....
        /*00a8*/ 	.word	0xffffffff


	//   ....[12]....
        /*00ac*/ 	.word	0xffffffff


	//   ....[13]....
        /*00b0*/ 	.word	0xffffffff


	//----- nvinfo : EIATTR_COOP_GROUP_INSTR_OFFSETS
	.align		4
.L_232:
        /*00b4*/ 	.byte	0x04, 0x28
        /*00b6*/ 	.short	(.L_234 - .L_233)


	//   ....[0]....
.L_233:
        /*00b8*/ 	.word	0x00000960


	//   ....[1]....
        /*00bc*/ 	.word	0x00000b60


	//   ....[2]....
        /*00c0*/ 	.word	0x00000b90


	//   ....[3]....
        /*00c4*/ 	.word	0x00000be0


	//   ....[4]....
        /*00c8*/ 	.word	0x00000c30


	//   ....[5]....
        /*00cc*/ 	.word	0x00000c50


	//   ....[6]....
        /*00d0*/ 	.word	0x00001ba0


	//   ....[7]....
        /*00d4*/ 	.word	0x00002550


	//   ....[8]....
        /*00d8*/ 	.word	0x00002750


	//   ....[9]....
        /*00dc*/ 	.word	0x00002780


	//   ....[10]....
        /*00e0*/ 	.word	0x000027d0


	//   ....[11]....
        /*00e4*/ 	.word	0x00002820


	//   ....[12]....
        /*00e8*/ 	.word	0x00002840


	//   ....[13]....
        /*00ec*/ 	.word	0x00003620


	//----- nvinfo : EIATTR_VRC_CTA_INIT_COUNT
	.align		4
.L_234:
        /*00f0*/ 	.byte	0x02, 0x4a
	.zero		1
	.zero		1


	//----- nvinfo : EIATTR_EXIT_INSTR_OFFSETS
	.align		4
        /*00f4*/ 	.byte	0x04, 0x1c
        /*00f6*/ 	.short	(.L_236 - .L_235)


	//   ....[0]....
.L_235:
        /*00f8*/ 	.word	0x000000a0


	//   ....[1]....
        /*00fc*/ 	.word	0x000000e0


	//   ....[2]....
        /*0100*/ 	.word	0x000037a0


	//   ....[3]....
        /*0104*/ 	.word	0x000037f0


	//----- nvinfo : EIATTR_MAX_THREADS
	.align		4
.L_236:
        /*0108*/ 	.byte	0x04, 0x05
        /*010a*/ 	.short	(.L_238 - .L_237)
.L_237:
        /*010c*/ 	.word	0x00000100
        /*0110*/ 	.word	0x00000001
        /*0114*/ 	.word	0x00000001


	//----- nvinfo : EIATTR_CRS_STACK_SIZE
	.align		4
.L_238:
        /*0118*/ 	.byte	0x04, 0x1e
        /*011a*/ 	.short	(.L_240 - .L_239)
.L_239:
        /*011c*/ 	.word	0x00000000


	//----- nvinfo : EIATTR_CBANK_PARAM_SIZE
	.align		4
.L_240:
        /*0120*/ 	.byte	0x03, 0x19
        /*0122*/ 	.short	0x0021


	//----- nvinfo : EIATTR_PARAM_CBANK
	.align		4
        /*0124*/ 	.byte	0x04, 0x0a
        /*0126*/ 	.short	(.L_242 - .L_241)
	.align		4
.L_241:
        /*0128*/ 	.word	index@(.nv.constant0._ZN3cub18CUB_300001_SM_10006detail6reduce28DeviceReduceSingleTileKernelINS2_10policy_hubIjyN4cuda3std3__44plusIvEEE10Policy1000EPhPjyS9_jjNS7_10__identityEEEvT0_T1_T2_T3_T4_T6_)
        /*012c*/ 	.short	0x0380
        /*012e*/ 	.short	0x0021


	//----- nvinfo : EIATTR_SW_WAR
	.align		4
.L_242:
        /*0130*/ 	.byte	0x04, 0x36
        /*0132*/ 	.short	(.L_244 - .L_243)
.L_243:
        /*0134*/ 	.word	0x00000008
.L_244:


//--------------------- .nv.info._ZN3cub18CUB_300001_SM_10006detail6select23DeviceSelectSweepKernelINS2_10policy_hubIjhiLb0ELNS0_10SelectImplE0EE10Policy1000EPKjPKhPjSC_NS0_13ScanTileStateIiLb1EEENS0_8NullTypeESF_iNS2_19streaming_context_tIlLb1EEELS5_0EEEvT0_T1_T2_T3_T4_T5_T6_T7_iT8_NS1_7vsmem_tE --------------------------
	.section	.nv.info._ZN3cub18CUB_300001_SM_10006detail6select23DeviceSelectSweepKernelINS2_10policy_hubIjhiLb0ELNS0_10SelectImplE0EE10Policy1000EPKjPKhPjSC_NS0_13ScanTileStateIiLb1EEENS0_8NullTypeESF_iNS2_19streaming_context_tIlLb1EEELS5_0EEEvT0_T1_T2_T3_T4_T5_T6_T7_iT8_NS1_7vsmem_tE,"",@"SHT_CUDA_INFO"
	.sectionflags	@""
	.align	4


	//----- nvinfo : EIATTR_CUDA_API_VERSION
	.align		4
        /*0000*/ 	.byte	0x04, 0x37
        /*0002*/ 	.short	(.L_246 - .L_245)
.L_245:
        /*0004*/ 	.word	0x00000082


	//----- nvinfo : EIATTR_KPARAM_INFO
	.align		4
.L_246:
        /*0008*/ 	.byte	0x04, 0x17
        /*000a*/ 	.short	(.L_248 - .L_247)
.L_247:
        /*000c*/ 	.word	0x00000000
        /*0010*/ 	.short	0x000a
        /*0012*/ 	.short	0x0060
        /*0014*/ 	.byte	0x00, 0xf0, 0x21, 0x00


	//----- nvinfo : EIATTR_KPARAM_INFO
	.align		4
.L_248:
        /*0018*/ 	.byte	0x04, 0x17
        /*001a*/ 	.short	(.L_250 - .L_249)
.L_249:
        /*001c*/ 	.word	0x00000000
        /*0020*/ 	.short	0x0009
        /*0022*/ 	.short	0x0038
        /*0024*/ 	.byte	0x00, 0xf0, 0xa1, 0x00


	//----- nvinfo : EIATTR_KPARAM_INFO
	.align		4
.L_250:
        /*0028*/ 	.byte	0x04, 0x17
        /*002a*/ 	.short	(.L_252 - .L_251)
.L_251:
        /*002c*/ 	.word	0x00000000
        /*0030*/ 	.short	0x0008
        /*0032*/ 	.short	0x0030
        /*0034*/ 	.byte	0x00, 0xf0, 0x11, 0x00


	//----- nvinfo : EIATTR_KPARAM_INFO
	.align		4
.L_252:
        /*0038*/ 	.byte	0x04, 0x17
        /*003a*/ 	.short	(.L_254 - .L_253)
.L_253:
        /*003c*/ 	.word	0x00000000
        /*0040*/ 	.short	0x0007
        /*0042*/ 	.short	0x002c
        /*0044*/ 	.byte	0x00, 0xf0, 0x11, 0x00


	//----- nvinfo : EIATTR_KPARAM_INFO
	.align		4
.L_254:
        /*0048*/ 	.byte	0x04, 0x17
        /*004a*/ 	.short	(.L_256 - .L_255)
.L_255:
        /*004c*/ 	.word	0x00000000
        /*0050*/ 	.short	0x0006
        /*0052*/ 	.short	0x0029
        /*0054*/ 	.byte	0x00, 0xf0, 0x05, 0x00


	//----- nvinfo : EIATTR_KPARAM_INFO
	.align		4
.L_256:
        /*0058*/ 	.byte	0x04, 0x17
        /*005a*/ 	.short	(.L_258 - .L_257)
.L_257:
        /*005c*/ 	.word	0x00000000
        /*0060*/ 	.short	0x0005
        /*0062*/ 	.short	0x0028
        /*0064*/ 	.byte	0x00, 0xf0, 0x05, 0x00


	//----- nvinfo : EIATTR_KPARAM_INFO
	.align		4
.L_258:
        /*0068*/ 	.byte	0x04, 0x17
        /*006a*/ 	.short	(.L_260 - .L_259)
.L_259:
        /*006c*/ 	.word	0x00000000
        /*0070*/ 	.short	0x0004
        /*0072*/ 	.short	0x0020
        /*0074*/ 	.byte	0x00, 0xf0, 0x21, 0x00


	//----- nvinfo : EIATTR_KPARAM_INFO
	.align		4
.L_260:
        /*0078*/ 	.byte	0x04, 0x17
        /*007a*/ 	.short	(.L_262 - .L_261)
.L_261:
        /*007c*/ 	.word	0x00000000
        /*0080*/ 	.short	0x0003
        /*0082*/ 	.short	0x0018
        /*0084*/ 	.byte	0x00, 0xf5, 0x21, 0x00


	//----- nvinfo : EIATTR_KPARAM_INFO
	.align		4
.L_262:
        /*0088*/ 	.byte	0x04, 0x17
        /*008a*/ 	.short	(.L_264 - .L_263)
.L_263:
        /*008c*/ 	.word	0x00000000
        /*0090*/ 	.short	0x0002
        /*0092*/ 	.short	0x0010
        /*0094*/ 	.byte	0x00, 0xf5, 0x21, 0x00


	//----- nvinfo : EIATTR_KPARAM_INFO
	.align		4
.L_264:
        /*0098*/ 	.byte	0x04, 0x17
        /*009a*/ 	.short	(.L_266 - .L_265)
.L_265:
        /*009c*/ 	.word	0x00000000
        /*00a0*/ 	.short	0x0001
        /*00a2*/ 	.short	0x0008
        /*00a4*/ 	.byte	0x00, 0xf5, 0x21, 0x00


	//----- nvinfo : EIATTR_KPARAM_INFO
	.align		4
.L_266:
        /*00a8*/ 	.byte	0x04, 0x17
        /*00aa*/ 	.short	(.L_268 - .L_267)
.L_267:
        /*00ac*/ 	.word	0x00000000
        /*00b0*/ 	.short	0x0000
        /*00b2*/ 	.short	0x0000
        /*00b4*/ 	.byte	0x00, 0xf5, 0x21, 0x00


	//----- nvinfo : EIATTR_SPARSE_MMA_MASK
	.align		4
.L_268:
        /*00b8*/ 	.byte	0x03, 0x50
        /*00ba*/ 	.short	0x0000


	//----- nvinfo : EIATTR_MAXREG_COUNT
	.align		4
        /*00bc*/ 	.byte	0x03, 0x1b
        /*00be*/ 	.short	0x0080


	//----- nvinfo : EIATTR_NUM_BARRIERS
	.align		4
        /*00c0*/ 	.byte	0x02, 0x4c
        /*00c2*/ 	.byte	0x01
	.zero		1


	//----- nvinfo : EIATTR_ANNOTATIONS
	.align		4
        /*00c4*/ 	.byte	0x04, 0x55
        /*00c6*/ 	.short	(.L_270 - .L_269)


	//   ....[0]....
.L_269:
        /*00c8*/ 	.word	0x00000001
        /*00cc*/ 	.byte	0x10, 0x0d, 0x00, 0x00, 0x01, 0x00, 0x00, 0x00, 0xc0, 0x0d, 0x00, 0x00


	//----- nvinfo : EIATTR_MERCURY_ISA_VERSION
	.align		4
.L_270:
        /*00d8*/ 	.byte	0x03, 0x5f
        /*00da*/ 	.short	0x0101


	//----- nvinfo : EIATTR_UNUSED_LOAD_BYTE_OFFSET
	.align		4
        /*00dc*/ 	.byte	0x04, 0x44
        /*00de*/ 	.short	(.L_272 - .L_271)


	//   ....[0]....
.L_271:
        /*00e0*/ 	.word	0x00009060
        /*00e4*/ 	.word	0x0000fff0


	//----- nvinfo : EIATTR_COOP_GROUP_MASK_REGIDS
	.align		4
.L_272:
        /*00e8*/ 	.byte	0x04, 0x29
        /*00ea*/ 	.short	(.L_274 - .L_273)


	//   ....[0]....
.L_273:
        /*00ec*/ 	.word	0xffffffff


	//   ....[1]....
        /*00f0*/ 	.word	0xffffffff


	//   ....[2]....
        /*00f4*/ 	.word	0xffffffff


	//   ....[3]....
        /*00f8*/ 	.word	0xffffffff


	//   ....[4]....
        /*00fc*/ 	.word	0xffffffff


	//   ....[5]....
        /*0100*/ 	.word	0xffffffff


	//   ....[6]....
        /*0104*/ 	.word	0xffffffff


	//   ....[7]....
        /*0108*/ 	.word	0xffffffff


	//   ....[8]....
        /*010c*/ 	.word	0xffffffff


	//   ....[9]....
        /*0110*/ 	.word	0xffffffff


	//   ....[10]....
        /*0114*/ 	.word	0xffffffff


	//   ....[11]....
        /*0118*/ 	.word	0xffffffff


	//   ....[12]....
        /*011c*/ 	.word	0xffffffff


	//   ....[13]....
        /*0120*/ 	.word	0xffffffff


	//   ....[14]....
        /*0124*/ 	.word	0xffffffff


	//   ....[15]....
        /*0128*/ 	.word	0xffffffff


	//   ....[16]....
        /*012c*/ 	.word	0xffffffff


	//   ....[17]....
        /*0130*/ 	.word	0xffffffff


	//   ....[18]....
        /*0134*/ 	.word	0xffffffff


	//   ....[19]....
        /*0138*/ 	.word	0xffffffff


	//   ....[20]....
        /*013c*/ 	.word	0xffffffff


	//   ....[21]....
        /*0140*/ 	.word	0xffffffff


	//   ....[22]....
        /*0144*/ 	.word	0xffffffff


	//   ....[23]....
        /*0148*/ 	.word	0xffffffff


	//   ....[24]....
        /*014c*/ 	.word	0xffffffff


	//   ....[25]....
        /*0150*/ 	.word	0xffffffff


	//   ....[26]....
        /*0154*/ 	.word	0xffffffff


	//   ....[27]....
        /*0158*/ 	.word	0xffffffff


	//   ....[28]....
        /*015c*/ 	.word	0xffffffff


	//   ....[29]....
        /*0160*/ 	.word	0xffffffff


	//   ....[30]....
        /*0164*/ 	.word	0xffffffff


	//   ....[31]....
        /*0168*/ 	.word	0xffffffff


	//   ....[32]....
        /*016c*/ 	.word	0xffffffff


	//   ....[33]....
        /*0170*/ 	.word	0xffffffff


	//   ....[34]....
        /*0174*/ 	.word	0xffffffff


	//   ....[35]....
        /*0178*/ 	.word	0xffffffff


	//   ....[36]....
        /*017c*/ 	.word	0xffffffff


	//   ....[37]....
        /*0180*/ 	.word	0xffffffff


	//   ....[38]....
        /*0184*/ 	.word	0xffffffff


	//   ....[39]....
        /*0188*/ 	.word	0xffffffff


	//   ....[40]....
        /*018c*/ 	.word	0xffffffff


	//   ....[41]....
        /*0190*/ 	.word	0xffffffff


	//   ....[42]....
        /*0194*/ 	.word	0xffffffff


	//   ....[43]....
        /*0198*/ 	.word	0xffffffff


	//   ....[44]....
        /*019c*/ 	.word	0xffffffff


	//   ....[45]....
        /*01a0*/ 	.word	0xffffffff


	//   ....[46]....
        /*01a4*/ 	.word	0xffffffff


	//   ....[47]....
        /*01a8*/ 	.word	0xffffffff


	//   ....[48]....
        /*01ac*/ 	.word	0xffffffff


	//   ....[49]....
        /*01b0*/ 	.word	0xffffffff


	//   ....[50]....
        /*01b4*/ 	.word	0xffffffff


	//   ....[51]....
        /*01b8*/ 	.word	0xffffffff


	//   ....[52]....
        /*01bc*/ 	.word	0xffffffff


	//   ....[53]....
        /*01c0*/ 	.word	0xffffffff


	//   ....[54]....
        /*01c4*/ 	.word	0xffffffff


	//   ....[55]....
        /*01c8*/ 	.word	0xffffffff


	//   ....[56]....
        /*01cc*/ 	.word	0x05000012


	//   ....[57]....
        /*01d0*/ 	.word	0x05000012


	//   ....[58]....
        /*01d4*/ 	.word	0x05000012


	//   ....[59]....
        /*01d8*/ 	.word	0x05000012


	//   ....[60]....
        /*01dc*/ 	.word	0x05000012


	//   ....[61]....
        /*01e0*/ 	.word	0x05000012


	//   ....[62]....
        /*01e4*/ 	.word	0x05000012


	//   ....[63]....
        /*01e8*/ 	.word	0x05000012


	//   ....[64]....
        /*01ec*/ 	.word	0x05000012


	//   ....[65]....
        /*01f0*/ 	.word	0x05000012


	//   ....[66]....
        /*01f4*/ 	.word	0x05000012


	//   ....[67]....
        /*01f8*/ 	.word	0x05000012


	//   ....[68]....
        /*01fc*/ 	.word	0x05000012


	//   ....[69]....
        /*0200*/ 	.word	0x05000012


	//   ....[70]....
        /*0204*/ 	.word	0x05000012


	//   ....[71]....
        /*0208*/ 	.word	0x05000012


	//   ....[72]....
        /*020c*/ 	.word	0x05000012


	//   ....[73]....
        /*0210*/ 	.word	0x05000012


	//   ....[74]....
        /*0214*/ 	.word	0x05000012


	//   ....[75]....
        /*0218*/ 	.word	0x05000012


	//   ....[76]....
        /*021c*/ 	.word	0x05000012


	//   ....[77]....
        /*0220*/ 	.word	0x05000012


	//   ....[78]....
        /*0224*/ 	.word	0x05000012


	//   ....[79]....
        /*0228*/ 	.word	0x05000012


	//   ....[80]....
        /*022c*/ 	.word	0x05000012


	//   ....[81]....
        /*0230*/ 	.word	0x05000012


	//   ....[82]....
        /*0234*/ 	.word	0x05000012


	//   ....[83]....
        /*0238*/ 	.word	0x05000012


	//   ....[84]....
        /*023c*/ 	.word	0x05000012


	//   ....[85]....
        /*0240*/ 	.word	0x05000012


	//   ....[86]....
        /*0244*/ 	.word	0x05000012


	//   ....[87]....
        /*0248*/ 	.word	0x05000012


	//   ....[88]....
        /*024c*/ 	.word	0x05000012


	//   ....[89]....
        /*0250*/ 	.word	0x05000012


	//   ....[90]....
        /*0254*/ 	.word	0x05000012


	//   ....[91]....
        /*0258*/ 	.word	0x05000012


	//----- nvinfo : EIATTR_COOP_GROUP_INSTR_OFFSETS
	.align		4
.L_274:
        /*025c*/ 	.byte	0x04, 0x28
        /*025e*/ 	.short	(.L_276 - .L_275)


	//   ....[0]....
.L_275:
        /*0260*/ 	.word	0x00000710


	//   ....[1]....
        /*0264*/ 	.word	0x00000730


	//   ....[2]....
        /*0268*/ 	.word	0x00000750


	//   ....[3]....
        /*026c*/ 	.word	0x00000770


	//   ....[4]....
        /*0270*/ 	.word	0x000007b0


	//   ....[5]....
        /*0274*/ 	.word	0x00002aa0


	//   ....[6]....
        /*0278*/ 	.word	0x00002ad0


	//   ....[7]....
        /*027c*/ 	.word	0x00002af0


	//   ....[8]....
        /*0280*/ 	.word	0x00002b10


	//   ....[9]....
        /*0284*/ 	.word	0x00002b30


	//   ....[10]....
        /*0288*/ 	.word	0x00002fc0


	//   ....[11]....
        /*028c*/ 	.word	0x00003190


	//   ....[12]....
        /*0290*/ 	.word	0x000031f0


	//   ....[13]....
        /*0294*/ 	.word	0x00003270


	//   ....[14]....
        /*0298*/ 	.word	0x000032c0


	//   ....[15]....
        /*029c*/ 	.word	0x00003310


	//   ....[16]....
        /*02a0*/ 	.word	0x00003360


	//   ....[17]....
        /*02a4*/ 	.word	0x000033b0


	//   ....[18]....
        /*02a8*/ 	.word	0x000033c0


	//   ....[19]....
        /*02ac*/ 	.word	0x000034c0


	//   ....[20]....
        /*02b0*/ 	.word	0x00003690


	//   ....[21]....
        /*02b4*/ 	.word	0x000036e0


	//   ....[22]....
        /*02b8*/ 	.word	0x00003740


	//   ....[23]....
        /*02bc*/ 	.word	0x000037a0


	//   ....[24]....
        /*02c0*/ 	.word	0x000037e0


	//   ....[25]....
        /*02c4*/ 	.word	0x00003820


	//   ....[26]....
        /*02c8*/ 	.word	0x00003860


	//   ....[27]....
        /*02cc*/ 	.word	0x00003870


	//   ....[28]....
        /*02d0*/ 	.word	0x00005b60


	//   ....[29]....
        /*02d4*/ 	.word	0x00005b80


	//   ....[30]....
        /*02d8*/ 	.word	0x00005ba0


	//   ....[31]....
        /*02dc*/ 	.word	0x00005bc0


	//   ....[32]....
        /*02e0*/ 	.word	0x00005bf0


	//   ....[33]....
        /*02e4*/ 	.word	0x000080b0


	//   ....[34]....
        /*02e8*/ 	.word	0x000080d0


	//   ....[35]....
        /*02ec*/ 	.word	0x000080f0


	//   ....[36]....
        /*02f0*/ 	.word	0x00008110


	//   ....[37]....
        /*02f4*/ 	.word	0x00008140


	//   ....[38]....
        /*02f8*/ 	.word	0x000085e0


	//   ....[39]....
        /*02fc*/ 	.word	0x000087b0


	//   ....[40]....
        /*0300*/ 	.word	0x00008810


	//   ....[41]....
        /*0304*/ 	.word	0x000088a0


	//   ....[42]....
        /*0308*/ 	.word	0x00008910


	//   ....[43]....
        /*030c*/ 	.word	0x00008960


	//   ....[44]....
        /*0310*/ 	.word	0x000089b0


	//   ....[45]....
        /*0314*/ 	.word	0x000089f0


	//   ....[46]....
        /*0318*/ 	.word	0x00008a00


	//   ....[47]....
        /*031c*/ 	.word	0x00008ae0


	//   ....[48]....
        /*0320*/ 	.word	0x00008cb0


	//   ....[49]....
        /*0324*/ 	.word	0x00008d00


	//   ....[50]....
        /*0328*/ 	.word	0x00008d60


	//   ....[51]....
        /*032c*/ 	.word	0x00008dc0


	//   ....[52]....
        /*0330*/ 	.word	0x00008e00


	//   ....[53]....
        /*0334*/ 	.word	0x00008e40


	//   ....[54]....
        /*0338*/ 	.word	0x00008e80


	//   ....[55]....
        /*033c*/ 	.word	0x00008e90


	//   ....[56]....
        /*0340*/ 	.word	0x0000aac0


	//   ....[57]....
        /*0344*/ 	.word	0x0000ab40


	//   ....[58]....
        /*0348*/ 	.word	0x0000abd0


	//   ....[59]....
        /*034c*/ 	.word	0x0000acb0


	//   ....[60]....
        /*0350*/ 	.word	0x0000ad30


	//   ....[61]....
        /*0354*/ 	.word	0x0000add0


	//   ....[62]....
        /*0358*/ 	.word	0x0000ae60


	//   ....[63]....
        /*035c*/ 	.word	0x0000aee0


	//   ....[64]....
        /*0360*/ 	.word	0x0000af10


	//   ....[65]....
        /*0364*/ 	.word	0x0000afd0


	//   ....[66]....
        /*0368*/ 	.word	0x0000b050


	//   ....[67]....
        /*036c*/ 	.word	0x0000b0d0


	//   ....[68]....
        /*0370*/ 	.word	0x0000b180


	//   ....[69]....
        /*0374*/ 	.word	0x0000b210


	//   ....[70]....
        /*0378*/ 	.word	0x0000b290


	//   ....[71]....
        /*037c*/ 	.word	0x0000b300


	//   ....[72]....
        /*0380*/ 	.word	0x0000b380


	//   ....[73]....
        /*0384*/ 	.word	0x0000b3e0


	//   ....[74]....
        /*0388*/ 	.word	0x0000b450


	//   ....[75]....
        /*038c*/ 	.word	0x0000b4d0


	//   ....[76]....
        /*0390*/ 	.word	0x0000b560


	//   ....[77]....
        /*0394*/ 	.word	0x0000b670


	//   ....[78]....
        /*0398*/ 	.word	0x0000b6f0


	//   ....[79]....
        /*039c*/ 	.word	0x0000b780


	//   ....[80]....
        /*03a0*/ 	.word	0x0000b800


	//   ....[81]....
        /*03a4*/ 	.word	0x0000b880


	//   ....[82]....
        /*03a8*/ 	.word	0x0000b8b0


	//   ....[83]....
        /*03ac*/ 	.word	0x0000b960


	//   ....[84]....
        /*03b0*/ 	.word	0x0000b9e0


	//   ....[85]....
        /*03b4*/ 	.word	0x0000ba60


	//   ....[86]....
        /*03b8*/ 	.word	0x0000bb10


	//   ....[87]....
        /*03bc*/ 	.word	0x0000bbb0


	//   ....[88]....
        /*03c0*/ 	.word	0x0000bc30


	//   ....[89]....
        /*03c4*/ 	.word	0x0000bcb0


	//   ....[90]....
        /*03c8*/ 	.word	0x0000bd30


	//   ....[91]....
        /*03cc*/ 	.word	0x0000bd60


	//----- nvinfo : EIATTR_VRC_CTA_INIT_COUNT
	.align		4
.L_276:
        /*03d0*/ 	.byte	0x02, 0x4a
	.zero		1
	.zero		1


	//----- nvinfo : EIATTR_EXIT_INSTR_OFFSETS
	.align		4
        /*03d4*/ 	.byte	0x04, 0x1c
        /*03d6*/ 	.short	(.L_278 - .L_277)


	//   ....[0]....
.L_277:
        /*03d8*/ 	.word	0x00001b00


	//   ....[1]....
        /*03dc*/ 	.word	0x00001bc0


	//   ....[2]....
        /*03e0*/ 	.word	0x00001ea0


	//   ....[3]....
        /*03e4*/ 	.word	0x00002120


	//   ....[4]....
        /*03e8*/ 	.word	0x000024a0


	//   ....[5]....
        /*03ec*/ 	.word	0x00004840


	//   ....[6]....
        /*03f0*/ 	.word	0x00004900


	//   ....[7]....
        /*03f4*/ 	.word	0x00004cc0


	//   ....[8]....
        /*03f8*/ 	.word	0x00004ee0


	//   ....[9]....
        /*03fc*/ 	.word	0x00005240


	//   ....[10]....
        /*0400*/ 	.word	0x0000a8f0


	//   ....[11]....
        /*0404*/ 	.word	0x0000a9c0


	//   ....[12]....
        /*0408*/ 	.word	0x0000aa70


	//----- nvinfo : EIATTR_MAX_THREADS
	.align		4
.L_278:
        /*040c*/ 	.byte	0x04, 0x05
        /*040e*/ 	.short	(.L_280 - .L_279)
.L_279:
        /*0410*/ 	.word	0x00000200
        /*0414*/ 	.word	0x00000001
        /*0418*/ 	.word	0x00000001


	//----- nvinfo : EIATTR_CRS_STACK_SIZE
	.align		4
.L_280:
        /*041c*/ 	.byte	0x04, 0x1e
        /*041e*/ 	.short	(.L_282 - .L_281)
.L_281:
        /*0420*/ 	.word	0x00000000


	//----- nvinfo : EIATTR_CBANK_PARAM_SIZE
	.align		4
.L_282:
        /*0424*/ 	.byte	0x03, 0x19
        /*0426*/ 	.short	0x0068


	//----- nvinfo : EIATTR_PARAM_CBANK
	.align		4
        /*0428*/ 	.byte	0x04, 0x0a
        /*042a*/ 	.short	(.L_284 - .L_283)
	.align		4
.L_283:
        /*042c*/ 	.word	index@(.nv.constant0._ZN3cub18CUB_300001_SM_10006detail6select23DeviceSelectSweepKernelINS2_10policy_hubIjhiLb0ELNS0_10SelectImplE0EE10Policy1000EPKjPKhPjSC_NS0_13ScanTileStateIiLb1EEENS0_8NullTypeESF_iNS2_19streaming_context_tIlLb1EEELS5_0EEEvT0_T1_T2_T3_T4_T5_T6_T7_iT8_NS1_7vsmem_tE)
        /*0430*/ 	.short	0x0380
        /*0432*/ 	.short	0x0068


	//----- nvinfo : EIATTR_SW_WAR
	.align		4
.L_284:
        /*0434*/ 	.byte	0x04, 0x36
        /*0436*/ 	.short	(.L_286 - .L_285)
.L_285:
        /*0438*/ 	.word	0x00000008
.L_286:


//--------------------- .nv.info._ZN3cub18CUB_300001_SM_10006detail4scan23DeviceCompactInitKernelINS0_13ScanTileStateIiLb1EEEPjEEvT_iT0_ --------------------------
	.section	.nv.info._ZN3cub18CUB_300001_SM_10006detail4scan23DeviceCompactInitKernelINS0_13ScanTileStateIiLb1EEEPjEEvT_iT0_,"",@"SHT_CUDA_INFO"
	.sectionflags	@""
	.align	4


	//----- nvinfo : EIATTR_CUDA_API_VERSION
	.align		4
        /*0000*/ 	.byte	0x04, 0x37
        /*0002*/ 	.short	(.L_288 - .L_287)
.L_287:
        /*0004*/ 	.word	0x00000082


	//----- nvinfo : EIATTR_KPARAM_INFO
	.align		4
.L_288:
        /*0008*/ 	.byte	0x04, 0x17
        /*000a*/ 	.short	(.L_290 - .L_289)
.L_289:
        /*000c*/ 	.word	0x00000000
        /*0010*/ 	.short	0x0002
        /*0012*/ 	.short	0x0010
        /*0014*/ 	.byte	0x00, 0xf5, 0x21, 0x00


	//----- nvinfo : EIATTR_KPARAM_INFO
	.align		4
.L_290:
        /*0018*/ 	.byte	0x04, 0x17
        /*001a*/ 	.short	(.L_292 - .L_291)
.L_291:
        /*001c*/ 	.word	0x00000000
        /*0020*/ 	.short	0x0001
        /*0022*/ 	.short	0x0008
        /*0024*/ 	.byte	0x00, 0xf0, 0x11, 0x00


	//----- nvinfo : EIATTR_KPARAM_INFO
	.align		4
.L_292:
        /*0028*/ 	.byte	0x04, 0x17
        /*002a*/ 	.short	(.L_294 - .L_293)
.L_293:
        /*002c*/ 	.word	0x00000000
        /*0030*/ 	.short	0x0000
        /*0032*/ 	.short	0x0000
        /*0034*/ 	.byte	0x00, 0xf0, 0x21, 0x00


	//----- nvinfo : EIATTR_SPARSE_MMA_MASK
	.align		4
.L_294:
        /*0038*/ 	.byte	0x03, 0x50
        /*003a*/ 	.short	0x0000


	//----- nvinfo : EIATTR_MAXREG_COUNT
	.align		4
        /*003c*/ 	.byte	0x03, 0x1b
        /*003e*/ 	.short	0x00ff


	//----- nvinfo : EIATTR_MERCURY_ISA_VERSION
	.align		4
        /*0040*/ 	.byte	0x03, 0x5f
        /*0042*/ 	.short	0x0101


	//----- nvinfo : EIATTR_VRC_CTA_INIT_COUNT
	.align		4
        /*0044*/ 	.byte	0x02, 0x4a
	.zero		1
	.zero		1


	//----- nvinfo : EIATTR_EXIT_INSTR_OFFSETS
	.align		4
        /*0048*/ 	.byte	0x04, 0x1c
        /*004a*/ 	.short	(.L_296 - .L_295)


	//   ....[0]....
.L_295:
        /*004c*/ 	.word	0x00000130


	//   ....[1]....
        /*0050*/ 	.word	0x00000160


	//----- nvinfo : EIATTR_CBANK_PARAM_SIZE
	.align		4
.L_296:
        /*0054*/ 	.byte	0x03, 0x19
        /*0056*/ 	.short	0x0018


	//----- nvinfo : EIATTR_PARAM_CBANK
	.align		4
        /*0058*/ 	.byte	0x04, 0x0a
        /*005a*/ 	.short	(.L_298 - .L_297)
	.align		4
.L_297:
        /*005c*/ 	.word	index@(.nv.constant0._ZN3cub18CUB_300001_SM_10006detail4scan23DeviceCompactInitKernelINS0_13ScanTileStateIiLb1EEEPjEEvT_iT0_)
        /*0060*/ 	.short	0x0380
        /*0062*/ 	.short	0x0018


	//----- nvinfo : EIATTR_SW_WAR
	.align		4
.L_298:
        /*0064*/ 	.byte	0x04, 0x36
        /*0066*/ 	.short	(.L_300 - .L_299)
.L_299:
        /*0068*/ 	.word	0x00000008
.L_300:


//--------------------- .nv.info._ZN3cub18CUB_300001_SM_10006detail4scan16DeviceScanKernelINS2_10policy_hubIaaiyN4cuda3std3__44plusIvEEE10Policy1000EPaSC_NS0_13ScanTileStateIiLb1EEES9_NS0_8NullTypeEyiLb0ESF_EEvT0_T1_T2_iT3_T4_T5_ --------------------------
	.section	.nv.info._ZN3cub18CUB_300001_SM_10006detail4scan16DeviceScanKernelINS2_10policy_hubIaaiyN4cuda3std3__44plusIvEEE10Policy1000EPaSC_NS0_13ScanTileStateIiLb1EEES9_NS0_8NullTypeEyiLb0ESF_EEvT0_T1_T2_iT3_T4_T5_,"",@"SHT_CUDA_INFO"
	.sectionflags	@""
	.align	4


	//----- nvinfo : EIATTR_CUDA_API_VERSION
	.align		4
        /*0000*/ 	.byte	0x04, 0x37
        /*0002*/ 	.short	(.L_302 - .L_301)
.L_301:
        /*0004*/ 	.word	0x00000082


	//----- nvinfo : EIATTR_KPARAM_INFO
	.align		4
.L_302:
        /*0008*/ 	.byte	0x04, 0x17
        /*000a*/ 	.short	(.L_304 - .L_303)
.L_303:
        /*000c*/ 	.word	0x00000000
        /*0010*/ 	.short	0x0006
        /*0012*/ 	.short	0x0020
        /*0014*/ 	.byte	0x00, 0xf0, 0x21, 0x00


	//----- nvinfo : EIATTR_KPARAM_INFO
	.align		4
.L_304:
        /*0018*/ 	.byte	0x04, 0x17
        /*001a*/ 	.short	(.L_306 - .L_305)
.L_305:
        /*001c*/ 	.word	0x00000000
        /*0020*/ 	.short	0x0005
        /*0022*/ 	.short	0x001d
        /*0024*/ 	.byte	0x00, 0xf0, 0x05, 0x00


	//----- nvinfo : EIATTR_KPARAM_INFO
	.align		4
.L_306:
        /*0028*/ 	.byte	0x04, 0x17
        /*002a*/ 	.short	(.L_308 - .L_307)
.L_307:
        /*002c*/ 	.word	0x00000000
        /*0030*/ 	.short	0x0004
        /*0032*/ 	.short	0x001c
        /*0034*/ 	.byte	0x00, 0xf0, 0x05, 0x00


	//----- nvinfo : EIATTR_KPARAM_INFO
	.align		4
.L_308:
        /*0038*/ 	.byte	0x04, 0x17
        /*003a*/ 	.short	(.L_310 - .L_309)
.L_309:
        /*003c*/ 	.word	0x00000000
        /*0040*/ 	.short	0x0003
        /*0042*/ 	.short	0x0018
        /*0044*/ 	.byte	0x00, 0xf0, 0x11, 0x00


	//----- nvinfo : EIATTR_KPARAM_INFO
	.align		4
.L_310:
        /*0048*/ 	.byte	0x04, 0x17
        /*004a*/ 	.short	(.L_312 - .L_311)
.L_311:
        /*004c*/ 	.word	0x00000000
        /*0050*/ 	.short	0x0002
        /*0052*/ 	.short	0x0010
        /*0054*/ 	.byte	0x00, 0xf0, 0x21, 0x00


	//----- nvinfo : EIATTR_KPARAM_INFO
	.align		4
.L_312:
        /*0058*/ 	.byte	0x04, 0x17
        /*005a*/ 	.short	(.L_314 - .L_313)
.L_313:
        /*005c*/ 	.word	0x00000000
        /*0060*/ 	.short	0x0001
        /*0062*/ 	.short	0x0008
        /*0064*/ 	.byte	0x00, 0xf5, 0x21, 0x00


	//----- nvinfo : EIATTR_KPARAM_INFO
	.align		4
.L_314:
        /*0068*/ 	.byte	0x04, 0x17
        /*006a*/ 	.short	(.L_316 - .L_315)
.L_315:
        /*006c*/ 	.word	0x00000000
        /*0070*/ 	.short	0x0000
        /*0072*/ 	.short	0x0000
        /*0074*/ 	.byte	0x00, 0xf5, 0x21, 0x00


	//----- nvinfo : EIATTR_SPARSE_MMA_MASK
	.align		4
.L_316:
        /*0078*/ 	.byte	0x03, 0x50
        /*007a*/ 	.short	0x0000


	//----- nvinfo : EIATTR_MAXREG_COUNT
	.align		4
        /*007c*/ 	.byte	0x03, 0x1b
        /*007e*/ 	.short	0x00a8


	//----- nvinfo : EIATTR_NUM_BARRIERS
	.align		4
        /*0080*/ 	.byte	0x02, 0x4c
        /*0082*/ 	.byte	0x01
	.zero		1


	//----- nvinfo : EIATTR_ANNOTATIONS
	.align		4
        /*0084*/ 	.byte	0x04, 0x55
        /*0086*/ 	.short	(.L_318 - .L_317)


	//   ....[0]....
.L_317:
        /*0088*/ 	.word	0x00000001
        /*008c*/ 	.byte	0xd0, 0x0d, 0x00, 0x00, 0x01, 0x00, 0x00, 0x00, 0x20, 0x16, 0x00, 0x00


	//----- nvinfo : EIATTR_MERCURY_ISA_VERSION
	.align		4
.L_318:
        /*0098*/ 	.byte	0x03, 0x5f
        /*009a*/ 	.short	0x0101


	//----- nvinfo : EIATTR_UNUSED_LOAD_BYTE_OFFSET
	.align		4
        /*009c*/ 	.byte	0x04, 0x44
        /*009e*/ 	.short	(.L_320 - .L_319)


	//   ....[0]....
.L_319:
        /*00a0*/ 	.word	0x00002490
        /*00a4*/ 	.word	0x00000fff


	//----- nvinfo : EIATTR_COOP_GROUP_MASK_REGIDS
	.align		4
.L_320:
        /*00a8*/ 	.byte	0x04, 0x29
        /*00aa*/ 	.short	(.L_322 - .L_321)


	//   ....[0]....
.L_321:
        /*00ac*/ 	.word	0xffffffff


	//   ....[1]....
        /*00b0*/ 	.word	0xffffffff


	//   ....[2]....
        /*00b4*/ 	.word	0xffffffff


	//   ....[3]....
        /*00b8*/ 	.word	0xffffffff


	//   ....[4]....
        /*00bc*/ 	.word	0xffffffff


	//   ....[5]....
        /*00c0*/ 	.word	0xffffffff


	//   ....[6]....
        /*00c4*/ 	.word	0xffffffff


	//   ....[7]....
        /*00c8*/ 	.word	0xffffffff


	//   ....[8]....
        /*00cc*/ 	.word	0xffffffff


	//   ....[9]....
        /*00d0*/ 	.word	0xffffffff


	//   ....[10]....
        /*00d4*/ 	.word	0xffffffff


	//   ....[11]....
        /*00d8*/ 	.word	0xffffffff


	//   ....[12]....
        /*00dc*/ 	.word	0xffffffff


	//   ....[13]....
        /*00e0*/ 	.word	0xffffffff


	//   ....[14]....
        /*00e4*/ 	.word	0xffffffff


	//   ....[15]....
        /*00e8*/ 	.word	0xffffffff


	//   ....[16]....
        /*00ec*/ 	.word	0xffffffff


	//   ....[17]....
        /*00f0*/ 	.word	0xffffffff


	//   ....[18]....
        /*00f4*/ 	.word	0xffffffff


	//   ....[19]....
        /*00f8*/ 	.word	0xffffffff


	//   ....[20]....
        /*00fc*/ 	.word	0xffffffff


	//   ....[21]....
        /*0100*/ 	.word	0xffffffff


	//   ....[22]....
        /*0104*/ 	.word	0xffffffff


	//   ....[23]....
        /*0108*/ 	.word	0xffffffff


	//   ....[24]....
        /*010c*/ 	.word	0xffffffff


	//   ....[25]....
        /*0110*/ 	.word	0xffffffff


	//   ....[26]....
        /*0114*/ 	.word	0xffffffff


	//   ....[27]....
        /*0118*/ 	.word	0xffffffff


	//   ....[28]....
        /*011c*/ 	.word	0xffffffff


	//   ....[29]....
        /*0120*/ 	.word	0xffffffff


	//   ....[30]....
        /*0124*/ 	.word	0xffffffff


	//   ....[31]....
        /*0128*/ 	.word	0xffffffff


	//   ....[32]....
        /*012c*/ 	.word	0xffffffff


	//   ....[33]....
        /*0130*/ 	.word	0xffffffff


	//   ....[34]....
        /*0134*/ 	.word	0xffffffff


	//   ....[35]....
        /*0138*/ 	.word	0xffffffff


	//   ....[36]....
        /*013c*/ 	.word	0xffffffff


	//   ....[37]....
        /*0140*/ 	.word	0xffffffff


	//   ....[38]....
        /*0144*/ 	.word	0xffffffff


	//   ....[39]....
        /*0148*/ 	.word	0xffffffff


	//   ....[40]....
        /*014c*/ 	.word	0xffffffff


	//   ....[41]....
        /*0150*/ 	.word	0xffffffff


	//   ....[42]....
        /*0154*/ 	.word	0xffffffff


	//   ....[43]....
        /*0158*/ 	.word	0xffffffff


	//   ....[44]....
        /*015c*/ 	.word	0xffffffff


	//   ....[45]....
        /*0160*/ 	.word	0xffffffff


	//   ....[46]....
        /*0164*/ 	.word	0xffffffff


	//   ....[47]....
        /*0168*/ 	.word	0xffffffff


	//   ....[48]....
        /*016c*/ 	.word	0xffffffff


	//   ....[49]....
        /*0170*/ 	.word	0xffffffff


	//   ....[50]....
        /*0174*/ 	.word	0xffffffff


	//   ....[51]....
        /*0178*/ 	.word	0xffffffff


	//   ....[52]....
        /*017c*/ 	.word	0xffffffff


	//   ....[53]....
        /*0180*/ 	.word	0xffffffff


	//   ....[54]....
        /*0184*/ 	.word	0xffffffff


	//   ....[55]....
        /*0188*/ 	.word	0xffffffff


	//   ....[56]....
        /*018c*/ 	.word	0xffffffff


	//   ....[57]....
        /*0190*/ 	.word	0xffffffff


	//   ....[58]....
        /*0194*/ 	.word	0xffffffff


	//   ....[59]....
        /*0198*/ 	.word	0xffffffff


	//   ....[60]....
        /*019c*/ 	.word	0x0500000e


	//   ....[61]....
        /*01a0*/ 	.word	0x0500000e


	//   ....[62]....
        /*01a4*/ 	.word	0x0500000e


	//   ....[63]....
        /*01a8*/ 	.word	0x0500000e


	//   ....[64]....
        /*01ac*/ 	.word	0x0500000e


	//   ....[65]....
        /*01b0*/ 	.word	0x0500000e


	//   ....[66]....
        /*01b4*/ 	.word	0x0500000e


	//   ....[67]....
        /*01b8*/ 	.word	0x0500000e


	//   ....[68]....
        /*01bc*/ 	.word	0x0500000e


	//   ....[69]....
        /*01c0*/ 	.word	0x0500000e


	//   ....[70]....
        /*01c4*/ 	.word	0x0500000e


	//   ....[71]....
        /*01c8*/ 	.word	0x0500000e


	//   ....[72]....
        /*01cc*/ 	.word	0x0500000e


	//   ....[73]....
        /*01d0*/ 	.word	0x0500000e


	//   ....[74]....
        /*01d4*/ 	.word	0x0500000e


	//   ....[75]....
        /*01d8*/ 	.word	0x0500000e


	//   ....[76]....
        /*01dc*/ 	.word	0x0500000e


	//   ....[77]....
        /*01e0*/ 	.word	0x0500000e


	//   ....[78]....
        /*01e4*/ 	.word	0x0500000e


	//   ....[79]....
        /*01e8*/ 	.word	0x0500000e


	//   ....[80]....
        /*01ec*/ 	.word	0x0500000e


	//   ....[81]....
        /*01f0*/ 	.word	0x0500000e


	//   ....[82]....
        /*01f4*/ 	.word	0x0500000e


	//   ....[83]....
        /*01f8*/ 	.word	0x0500000e


	//   ....[84]....
        /*01fc*/ 	.word	0x0500000e


	//   ....[85]....
        /*0200*/ 	.word	0x0500000e


	//   ....[86]....
        /*0204*/ 	.word	0x0500000e


	//   ....[87]....
        /*0208*/ 	.word	0x0500000e


	//   ....[88]....
        /*020c*/ 	.word	0x0500000e


	//   ....[89]....
        /*0210*/ 	.word	0x0500000e


	//   ....[90]....
        /*0214*/ 	.word	0x0500000e


	//   ....[91]....
        /*0218*/ 	.word	0x0500000e


	//   ....[92]....
        /*021c*/ 	.word	0x0500000e


	//   ....[93]....
        /*0220*/ 	.word	0x0500000e


	//   ....[94]....
        /*0224*/ 	.word	0x0500000e


	//   ....[95]....
        /*0228*/ 	.word	0x0500000e


	//----- nvinfo : EIATTR_COOP_GROUP_INSTR_OFFSETS
	.align		4
.L_322:
        /*022c*/ 	.byte	0x04, 0x28
        /*022e*/ 	.short	(.L_324 - .L_323)


	//   ....[0]....
.L_323:
        /*0230*/ 	.word	0x00000520


	//   ....[1]....
        /*0234*/ 	.word	0x00000670


	//   ....[2]....
        /*0238*/ 	.word	0x00000690


	//   ....[3]....
        /*023c*/ 	.word	0x000006b0


	//   ....[4]....
        /*0240*/ 	.word	0x000006d0


	//   ....[5]....
        /*0244*/ 	.word	0x000006f0


	//   ....[6]....
        /*0248*/ 	.word	0x00000a90


	//   ....[7]....
        /*024c*/ 	.word	0x00000ab0


	//   ....[8]....
        /*0250*/ 	.word	0x00000ad0


	//   ....[9]....
        /*0254*/ 	.word	0x00000af0


	//   ....[10]....
        /*0258*/ 	.word	0x00000b10


	//   ....[11]....
        /*025c*/ 	.word	0x00000ed0


	//   ....[12]....
        /*0260*/ 	.word	0x00000f60


	//   ....[13]....
        /*0264*/ 	.word	0x00000fc0


	//   ....[14]....
        /*0268*/ 	.word	0x00001060


	//   ....[15]....
        /*026c*/ 	.word	0x000010b0


	//   ....[16]....
        /*0270*/ 	.word	0x00001100


	//   ....[17]....
        /*0274*/ 	.word	0x00001160


	//   ....[18]....
        /*0278*/ 	.word	0x000011b0


	//   ....[19]....
        /*027c*/ 	.word	0x000011c0


	//   ....[20]....
        /*0280*/ 	.word	0x000012a0


	//   ....[21]....
        /*0284*/ 	.word	0x00001330


	//   ....[22]....
        /*0288*/ 	.word	0x00001380


	//   ....[23]....
        /*028c*/ 	.word	0x000013f0


	//   ....[24]....
        /*0290*/ 	.word	0x00001450


	//   ....[25]....
        /*0294*/ 	.word	0x00001490


	//   ....[26]....
        /*0298*/ 	.word	0x000014d0


	//   ....[27]....
        /*029c*/ 	.word	0x00001510


	//   ....[28]....
        /*02a0*/ 	.word	0x00001520


	//   ....[29]....
        /*02a4*/ 	.word	0x000018e0


	//   ....[30]....
        /*02a8*/ 	.word	0x00002230


	//   ....[31]....
        /*02ac*/ 	.word	0x00002380


	//   ....[32]....
        /*02b0*/ 	.word	0x000023a0


	//   ....[33]....
        /*02b4*/ 	.word	0x000023c0


	//   ....[34]....
        /*02b8*/ 	.word	0x000023e0


	//   ....[35]....
        /*02bc*/ 	.word	0x00002400


	//   ....[36]....
        /*02c0*/ 	.word	0x00002740


	//   ....[37]....
        /*02c4*/ 	.word	0x00002760


	//   ....[38]....
        /*02c8*/ 	.word	0x00002780


	//   ....[39]....
        /*02cc*/ 	.word	0x000027a0


	//   ....[40]....
        /*02d0*/ 	.word	0x000027c0


	//   ....[41]....
        /*02d4*/ 	.word	0x00002b70


	//   ....[42]....
        /*02d8*/ 	.word	0x00002c00


	//   ....[43]....
        /*02dc*/ 	.word	0x00002c60


	//   ....[44]....
        /*02e0*/ 	.word	0x00002ce0


	//   ....[45]....
        /*02e4*/ 	.word	0x00002d40


	//   ....[46]....
        /*02e8*/ 	.word	0x00002d90


	//   ....[47]....
        /*02ec*/ 	.word	0x00002de0


	//   ....[48]....
        /*02f0*/ 	.word	0x00002e40


	//   ....[49]....
        /*02f4*/ 	.word	0x00002e50


	//   ....[50]....
        /*02f8*/ 	.word	0x00002f30


	//   ....[51]....
        /*02fc*/ 	.word	0x00002fc0


	//   ....[52]....
        /*0300*/ 	.word	0x00003010


	//   ....[53]....
        /*0304*/ 	.word	0x00003080


	//   ....[54]....
        /*0308*/ 	.word	0x000030e0


	//   ....[55]....
        /*030c*/ 	.word	0x00003120


	//   ....[56]....
        /*0310*/ 	.word	0x00003160


	//   ....[57]....
        /*0314*/ 	.word	0x000031a0


	//   ....[58]....
        /*0318*/ 	.word	0x000031b0


	//   ....[59]....
        /*031c*/ 	.word	0x00003580


	//   ....[60]....
        /*0320*/ 	.word	0x000039d0


	//   ....[61]....
        /*0324*/ 	.word	0x00003a50


	//   ....[62]....
        /*0328*/ 	.word	0x00003af0


	//   ....[63]....
        /*032c*/ 	.word	0x00003be0


	//   ....[64]....
        /*0330*/ 	.word	0x00003c80


	//   ....[65]....
        /*0334*/ 	.word	0x00003d10


	//   ....[66]....
        /*0338*/ 	.word	0x00003d90


	//   ....[67]....
        /*033c*/ 	.word	0x00003e00


	//   ....[68]....
        /*0340*/ 	.word	0x00003e30


	//   ....[69]....
        /*0344*/ 	.word	0x00003ef0


	//   ....[70]....
        /*0348*/ 	.word	0x00003f70


	//   ....[71]....
        /*034c*/ 	.word	0x00003ff0


	//   ....[72]....
        /*0350*/ 	.word	0x000040b0


	//   ....[73]....
        /*0354*/ 	.word	0x00004160


	//   ....[74]....
        /*0358*/ 	.word	0x000041e0


	//   ....[75]....
        /*035c*/ 	.word	0x00004260


	//   ....[76]....
        /*0360*/ 	.word	0x000042e0


	//   ....[77]....
        /*0364*/ 	.word	0x00004340


	//   ....[78]....
        /*0368*/ 	.word	0x000043b0


	//   ....[79]....
        /*036c*/ 	.word	0x00004430


	//   ....[80]....
        /*0370*/ 	.word	0x000044c0


	//   ....[81]....
        /*0374*/ 	.word	0x000045b0


	//   ....[82]....
        /*0378*/ 	.word	0x00004630


	//   ....[83]....
        /*037c*/ 	.word	0x000046d0


	//   ....[84]....
        /*0380*/ 	.word	0x00004750


	//   ....[85]....
        /*0384*/ 	.word	0x000047d0


	//   ....[86]....
        /*0388*/ 	.word	0x00004800


	//   ....[87]....
        /*038c*/ 	.word	0x000048d0


	//   ....[88]....
        /*0390*/ 	.word	0x00004950


	//   ....[89]....
        /*0394*/ 	.word	0x000049d0


	//   ....[90]....
        /*0398*/ 	.word	0x00004aa0


	//   ....[91]....
        /*039c*/ 	.word	0x00004b10


	//   ....[92]....
        /*03a0*/ 	.word	0x00004b90


	//   ....[93]....
        /*03a4*/ 	.word	0x00004c10


	//   ....[94]....
        /*03a8*/ 	.word	0x00004c80


	//   ....[95]....
        /*03ac*/ 	.word	0x00004cf0


	//----- nvinfo : EIATTR_VRC_CTA_INIT_COUNT
	.align		4
.L_324:
        /*03b0*/ 	.byte	0x02, 0x4a
	.zero		1
	.zero		1


	//----- nvinfo : EIATTR_EXIT_INSTR_OFFSETS
	.align		4
        /*03b4*/ 	.byte	0x04, 0x1c
        /*03b6*/ 	.short	(.L_326 - .L_325)


	//   ....[0]....
.L_325:
        /*03b8*/ 	.word	0x00001ab0


	//   ....[1]....
        /*03bc*/ 	.word	0x00001ae0


	//   ....[2]....
        /*03c0*/ 	.word	0x00003960


	//   ....[3]....
        /*03c4*/ 	.word	0x00003980


	//----- nvinfo : EIATTR_MAX_THREADS
	.align		4
.L_326:
        /*03c8*/ 	.byte	0x04, 0x05
        /*03ca*/ 	.short	(.L_328 - .L_327)
.L_327:
        /*03cc*/ 	.word	0x00000180
        /*03d0*/ 	.word	0x00000001
        /*03d4*/ 	.word	0x00000001


	//----- nvinfo : EIATTR_CRS_STACK_SIZE
	.align		4
.L_328:
        /*03d8*/ 	.byte	0x04, 0x1e
        /*03da*/ 	.short	(.L_330 - .L_329)
.L_329:
        /*03dc*/ 	.word	0x00000000


	//----- nvinfo : EIATTR_CBANK_PARAM_SIZE
	.align		4
.L_330:
        /*03e0*/ 	.byte	0x03, 0x19
        /*03e2*/ 	.short	0x0028


	//----- nvinfo : EIATTR_PARAM_CBANK
	.align		4
        /*03e4*/ 	.byte	0x04, 0x0a
        /*03e6*/ 	.short	(.L_332 - .L_331)
	.align		4
.L_331:
        /*03e8*/ 	.word	index@(.nv.constant0._ZN3cub18CUB_300001_SM_10006detail4scan16DeviceScanKernelINS2_10policy_hubIaaiyN4cuda3std3__44plusIvEEE10Policy1000EPaSC_NS0_13ScanTileStateIiLb1EEES9_NS0_8NullTypeEyiLb0ESF_EEvT0_T1_T2_iT3_T4_T5_)
        /*03ec*/ 	.short	0x0380
        /*03ee*/ 	.short	0x0028


	//----- nvinfo : EIATTR_SW_WAR
	.align		4
.L_332:
        /*03f0*/ 	.byte	0x04, 0x36
        /*03f2*/ 	.short	(.L_334 - .L_333)
.L_333:
        /*03f4*/ 	.word	0x00000008
.L_334:


//--------------------- .nv.info._ZN3cub18CUB_300001_SM_10006detail4scan20DeviceScanInitKernelINS0_13ScanTileStateIiLb1EEEEEvT_i --------------------------
	.section	.nv.info._ZN3cub18CUB_300001_SM_10006detail4scan20DeviceScanInitKernelINS0_13ScanTileStateIiLb1EEEEEvT_i,"",@"SHT_CUDA_INFO"
	.sectionflags	@""
	.align	4


	//----- nvinfo : EIATTR_CUDA_API_VERSION
	.align		4
        /*0000*/ 	.byte	0x04, 0x37
        /*0002*/ 	.short	(.L_336 - .L_335)
.L_335:
        /*0004*/ 	.word	0x00000082


	//----- nvinfo : EIATTR_KPARAM_INFO
	.align		4
.L_336:
        /*0008*/ 	.byte	0x04, 0x17
        /*000a*/ 	.short	(.L_338 - .L_337)
.L_337:
        /*000c*/ 	.word	0x00000000
        /*0010*/ 	.short	0x0001
        /*0012*/ 	.short	0x0008
        /*0014*/ 	.byte	0x00, 0xf0, 0x11, 0x00


	//----- nvinfo : EIATTR_KPARAM_INFO
	.align		4
.L_338:
        /*0018*/ 	.byte	0x04, 0x17
        /*001a*/ 	.short	(.L_340 - .L_339)
.L_339:
        /*001c*/ 	.word	0x00000000
        /*0020*/ 	.short	0x0000
        /*0022*/ 	.short	0x0000
        /*0024*/ 	.byte	0x00, 0xf0, 0x21, 0x00


	//----- nvinfo : EIATTR_SPARSE_MMA_MASK
	.align		4
.L_340:
        /*0028*/ 	.byte	0x03, 0x50
        /*002a*/ 	.short	0x0000


	//----- nvinfo : EIATTR_MAXREG_COUNT
	.align		4
        /*002c*/ 	.byte	0x03, 0x1b
        /*002e*/ 	.short	0x00ff


	//----- nvinfo : EIATTR_MERCURY_ISA_VERSION
	.align		4
        /*0030*/ 	.byte	0x03, 0x5f
        /*0032*/ 	.short	0x0101


	//----- nvinfo : EIATTR_VRC_CTA_INIT_COUNT
	.align		4
        /*0034*/ 	.byte	0x02, 0x4a
	.zero		1
	.zero		1


	//----- nvinfo : EIATTR_EXIT_INSTR_OFFSETS
	.align		4
        /*0038*/ 	.byte	0x04, 0x1c
        /*003a*/ 	.short	(.L_342 - .L_341)


	//   ....[0]....
.L_341:
        /*003c*/ 	.word	0x000000f0


	//   ....[1]....
        /*0040*/ 	.word	0x00000130


	//----- nvinfo : EIATTR_CBANK_PARAM_SIZE
	.align		4
.L_342:
        /*0044*/ 	.byte	0x03, 0x19
        /*0046*/ 	.short	0x000c


	//----- nvinfo : EIATTR_PARAM_CBANK
	.align		4
        /*0048*/ 	.byte	0x04, 0x0a
        /*004a*/ 	.short	(.L_344 - .L_343)
	.align		4
.L_343:
        /*004c*/ 	.word	index@(.nv.constant0._ZN3cub18CUB_300001_SM_10006detail4scan20DeviceScanInitKernelINS0_13ScanTileStateIiLb1EEEEEvT_i)
        /*0050*/ 	.short	0x0380
        /*0052*/ 	.short	0x000c


	//----- nvinfo : EIATTR_SW_WAR
	.align		4
.L_344:
        /*0054*/ 	.byte	0x04, 0x36
        /*0056*/ 	.short	(.L_346 - .L_345)
.L_345:
        /*0058*/ 	.word	0x00000008
.L_346:


//--------------------- .nv.info._ZN3cub18CUB_300001_SM_10006detail11EmptyKernelIvEEvv --------------------------
	.section	.nv.info._ZN3cub18CUB_300001_SM_10006detail11EmptyKernelIvEEvv,"",@"SHT_CUDA_INFO"
	.sectionflags	@""
	.align	4


	//----- nvinfo : EIATTR_CUDA_API_VERSION
	.align		4
        /*0000*/ 	.byte	0x04, 0x37
        /*0002*/ 	.short	(.L_348 - .L_347)
.L_347:
        /*0004*/ 	.word	0x00000082


	//----- nvinfo : EIATTR_SPARSE_MMA_MASK
	.align		4
.L_348:
        /*0008*/ 	.byte	0x03, 0x50
        /*000a*/ 	.short	0x0000


	//----- nvinfo : EIATTR_MAXREG_COUNT
	.align		4
        /*000c*/ 	.byte	0x03, 0x1b
        /*000e*/ 	.short	0x00ff


	//----- nvinfo : EIATTR_MERCURY_ISA_VERSION
	.align		4
        /*0010*/ 	.byte	0x03, 0x5f
        /*0012*/ 	.short	0x0101


	//----- nvinfo : EIATTR_VRC_CTA_INIT_COUNT
	.align		4
        /*0014*/ 	.byte	0x02, 0x4a
	.zero		1
	.zero		1


	//----- nvinfo : EIATTR_EXIT_INSTR_OFFSETS
	.align		4
        /*0018*/ 	.byte	0x04, 0x1c
        /*001a*/ 	.short	(.L_350 - .L_349)


	//   ....[0]....
.L_349:
        /*001c*/ 	.word	0x00000010


	//----- nvinfo : EIATTR_SW_WAR
	.align		4
.L_350:
        /*0020*/ 	.byte	0x04, 0x36
        /*0022*/ 	.short	(.L_352 - .L_351)
.L_351:
        /*0024*/ 	.word	0x00000008
.L_352:


//--------------------- .nv.callgraph             --------------------------
	.section	.nv.callgraph,"",@"SHT_CUDA_CALLGRAPH"
	.align	4
	.sectionentsize	8
	.align		4
        /*0000*/ 	.word	0x00000000
	.align		4
        /*0004*/ 	.word	0xffffffff
	.align		4
        /*0008*/ 	.word	0x00000000
	.align		4
        /*000c*/ 	.word	0xfffffffe
	.align		4
        /*0010*/ 	.word	0x00000000
	.align		4
        /*0014*/ 	.word	0xfffffffd
	.align		4
        /*0018*/ 	.word	0x00000000
	.align		4
        /*001c*/ 	.word	0xfffffffc


//--------------------- .nv.constant4             --------------------------
	.section	.nv.constant4,"a",@progbits
	.align	8
	.align		8
.nv.constant4:
        /*0000*/ 	.dword	_ZN34_INTERNAL_7a44e8b0_4_k_cu_0b09e7b54cuda3std3__45__cpo5beginE
	.align		8
        /*0008*/ 	.dword	_ZN34_INTERNAL_7a44e8b0_4_k_cu_0b09e7b54cuda3std3__45__cpo3endE
	.align		8
        /*0010*/ 	.dword	_ZN34_INTERNAL_7a44e8b0_4_k_cu_0b09e7b54cuda3std3__45__cpo6cbeginE
	.align		8
        /*0018*/ 	.dword	_ZN34_INTERNAL_7a44e8b0_4_k_cu_0b09e7b54cuda3std3__45__cpo4cendE
	.align		8
        /*0020*/ 	.dword	_ZN34_INTERNAL_7a44e8b0_4_k_cu_0b09e7b54cuda3std3__45__cpo6rbeginE
	.align		8
        /*0028*/ 	.dword	_ZN34_INTERNAL_7a44e8b0_4_k_cu_0b09e7b54cuda3std3__45__cpo4rendE
	.align		8
        /*0030*/ 	.dword	_ZN34_INTERNAL_7a44e8b0_4_k_cu_0b09e7b54cuda3std3__45__cpo7crbeginE
	.align		8
        /*0038*/ 	.dword	_ZN34_INTERNAL_7a44e8b0_4_k_cu_0b09e7b54cuda3std3__45__cpo5crendE
	.align		8
        /*0040*/ 	.dword	_ZN34_INTERNAL_7a44e8b0_4_k_cu_0b09e7b54cuda3std3__436_GLOBAL__N__7a44e8b0_4_k_cu_0b09e7b56ignoreE
	.align		8
        /*0048*/ 	.dword	_ZN34_INTERNAL_7a44e8b0_4_k_cu_0b09e7b54cuda3std3__419piecewise_constructE
	.align		8
        /*0050*/ 	.dword	_ZN34_INTERNAL_7a44e8b0_4_k_cu_0b09e7b54cuda3std3__48in_placeE
	.align		8
        /*0058*/ 	.dword	_ZN34_INTERNAL_7a44e8b0_4_k_cu_0b09e7b54cuda3std3__420unreachable_sentinelE
	.align		8
        /*0060*/ 	.dword	_ZN34_INTERNAL_7a44e8b0_4_k_cu_0b09e7b54cuda3std3__47nulloptE
	.align		8
        /*0068*/ 	.dword	_ZN34_INTERNAL_7a44e8b0_4_k_cu_0b09e7b54cuda3std3__48unexpectE
	.align		8
        /*0070*/ 	.dword	_ZN34_INTERNAL_7a44e8b0_4_k_cu_0b09e7b54cuda3std6ranges3__45__cpo4swapE
	.align		8
        /*0078*/ 	.dword	_ZN34_INTERNAL_7a44e8b0_4_k_cu_0b09e7b54cuda3std6ranges3__45__cpo9iter_moveE
	.align		8
        /*0080*/ 	.dword	_ZN34_INTERNAL_7a44e8b0_4_k_cu_0b09e7b54cuda3std6ranges3__45__cpo5beginE
	.align		8
        /*0088*/ 	.dword	_ZN34_INTERNAL_7a44e8b0_4_k_cu_0b09e7b54cuda3std6ranges3__45__cpo3endE
	.align		8
        /*0090*/ 	.dword	_ZN34_INTERNAL_7a44e8b0_4_k_cu_0b09e7b54cuda3std6ranges3__45__cpo6cbeginE
	.align		8
        /*0098*/ 	.dword	_ZN34_INTERNAL_7a44e8b0_4_k_cu_0b09e7b54cuda3std6ranges3__45__cpo4cendE
	.align		8
        /*00a0*/ 	.dword	_ZN34_INTERNAL_7a44e8b0_4_k_cu_0b09e7b54cuda3std6ranges3__45__cpo7advanceE
	.align		8
        /*00a8*/ 	.dword	_ZN34_INTERNAL_7a44e8b0_4_k_cu_0b09e7b54cuda3std6ranges3__45__cpo9iter_swapE
	.align		8
        /*00b0*/ 	.dword	_ZN34_INTERNAL_7a44e8b0_4_k_cu_0b09e7b54cuda3std6ranges3__45__cpo4nextE
	.align		8
        /*00b8*/ 	.dword	_ZN34_INTERNAL_7a44e8b0_4_k_cu_0b09e7b54cuda3std6ranges3__45__cpo4prevE
	.align		8
        /*00c0*/ 	.dword	_ZN34_INTERNAL_7a44e8b0_4_k_cu_0b09e7b54cuda3std6ranges3__45__cpo4dataE
	.align		8
        /*00c8*/ 	.dword	_ZN34_INTERNAL_7a44e8b0_4_k_cu_0b09e7b54cuda3std6ranges3__45__cpo5cdataE
	.align		8
        /*00d0*/ 	.dword	_ZN34_INTERNAL_7a44e8b0_4_k_cu_0b09e7b54cuda3std6ranges3__45__cpo4sizeE
	.align		8
        /*00d8*/ 	.dword	_ZN34_INTERNAL_7a44e8b0_4_k_cu_0b09e7b54cuda3std6ranges3__45__cpo5ssizeE
	.align		8
        /*00e0*/ 	.dword	_ZN34_INTERNAL_7a44e8b0_4_k_cu_0b09e7b54cuda3std6ranges3__45__cpo8distanceE
	.align		8
        /*00e8*/ 	.dword	_ZN34_INTERNAL_7a44e8b0_4_k_cu_0b09e7b56thrust24THRUST_300001_SM_1000_NS8cuda_cub3parE
	.align		8
        /*00f0*/ 	.dword	_ZN34_INTERNAL_7a44e8b0_4_k_cu_0b09e7b56thrust24THRUST_300001_SM_1000_NS8cuda_cub10par_nosyncE
	.align		8
        /*00f8*/ 	.dword	_ZN34_INTERNAL_7a44e8b0_4_k_cu_0b09e7b56thrust24THRUST_300001_SM_1000_NS6system6detail10sequential3seqE
	.align		8
        /*0100*/ 	.dword	_ZN34_INTERNAL_7a44e8b0_4_k_cu_0b09e7b56thrust24THRUST_300001_SM_1000_NS6system3cpp3parE
	.align		8
        /*0108*/ 	.dword	_ZN34_INTERNAL_7a44e8b0_4_k_cu_0b09e7b56thrust24THRUST_300001_SM_1000_NS12placeholders2_1E
	.align		8
        /*0110*/ 	.dword	_ZN34_INTERNAL_7a44e8b0_4_k_cu_0b09e7b56thrust24THRUST_300001_SM_1000_NS12placeholders2_2E
	.align		8
        /*0118*/ 	.dword	_ZN34_INTERNAL_7a44e8b0_4_k_cu_0b09e7b56thrust24THRUST_300001_SM_1000_NS12placeholders2_3E
	.align		8
        /*0120*/ 	.dword	_ZN34_INTERNAL_7a44e8b0_4_k_cu_0b09e7b56thrust24THRUST_300001_SM_1000_NS12placeholders2_4E
	.align		8
        /*0128*/ 	.dword	_ZN34_INTERNAL_7a44e8b0_4_k_cu_0b09e7b56thrust24THRUST_300001_SM_1000_NS12placeholders2_5E
	.align		8
        /*0130*/ 	.dword	_ZN34_INTERNAL_7a44e8b0_4_k_cu_0b09e7b56thrust24THRUST_300001_SM_1000_NS12placeholders2_6E
	.align		8
        /*0138*/ 	.dword	_ZN34_INTERNAL_7a44e8b0_4_k_cu_0b09e7b56thrust24THRUST_300001_SM_1000_NS12placeholders2_7E
	.align		8
        /*0140*/ 	.dword	_ZN34_INTERNAL_7a44e8b0_4_k_cu_0b09e7b56thrust24THRUST_300001_SM_1000_NS12placeholders2_8E
	.align		8
        /*0148*/ 	.dword	_ZN34_INTERNAL_7a44e8b0_4_k_cu_0b09e7b56thrust24THRUST_300001_SM_1000_NS12placeholders2_9E
	.align		8
        /*0150*/ 	.dword	_ZN34_INTERNAL_7a44e8b0_4_k_cu_0b09e7b56thrust24THRUST_300001_SM_1000_NS12placeholders3_10E
	.align		8
        /*0158*/ 	.dword	_ZN34_INTERNAL_7a44e8b0_4_k_cu_0b09e7b56thrust24THRUST_300001_SM_1000_NS3seqE
	.align		8
        /*0160*/ 	.dword	_ZN34_INTERNAL_7a44e8b0_4_k_cu_0b09e7b56thrust24THRUST_300001_SM_1000_NS6deviceE


//--------------------- .text._ZN3cub18CUB_300001_SM_10006detail6reduce18DeviceReduceKernelINS2_10policy_hubIjyN4cuda3std3__44plusIvEEE10Policy1000EPayS9_jNS7_10__identityEEEvT0_PT3_T1_NS0_13GridEvenShareISH_EET2_T4_ --------------------------
	.section	.text._ZN3cub18CUB_300001_SM_10006detail6reduce18DeviceReduceKernelINS2_10policy_hubIjyN4cuda3std3__44plusIvEEE10Policy1000EPayS9_jNS7_10__identityEEEvT0_PT3_T1_NS0_13GridEvenShareISH_EET2_T4_,"ax",@progbits
	.align	128
        .global         _ZN3cub18CUB_300001_SM_10006detail6reduce18DeviceReduceKernelINS2_10policy_hubIjyN4cuda3std3__44plusIvEEE10Policy1000EPayS9_jNS7_10__identityEEEvT0_PT3_T1_NS0_13GridEvenShareISH_EET2_T4_
        .type           _ZN3cub18CUB_300001_SM_10006detail6reduce18DeviceReduceKernelINS2_10policy_hubIjyN4cuda3std3__44plusIvEEE10Policy1000EPayS9_jNS7_10__identityEEEvT0_PT3_T1_NS0_13GridEvenShareISH_EET2_T4_,@function
        .size           _ZN3cub18CUB_300001_SM_10006detail6reduce18DeviceReduceKernelINS2_10policy_hubIjyN4cuda3std3__44plusIvEEE10Policy1000EPayS9_jNS7_10__identityEEEvT0_PT3_T1_NS0_13GridEvenShareISH_EET2_T4_,(.L_x_654 - _ZN3cub18CUB_300001_SM_10006detail6reduce18DeviceReduceKernelINS2_10policy_hubIjyN4cuda3std3__44plusIvEEE10Policy1000EPayS9_jNS7_10__identityEEEvT0_PT3_T1_NS0_13GridEvenShareISH_EET2_T4_)
        .other          _ZN3cub18CUB_300001_SM_10006detail6reduce18DeviceReduceKernelINS2_10policy_hubIjyN4cuda3std3__44plusIvEEE10Policy1000EPayS9_jNS7_10__identityEEEvT0_PT3_T1_NS0_13GridEvenShareISH_EET2_T4_,@"STO_CUDA_ENTRY STV_DEFAULT"
_ZN3cub18CUB_300001_SM_10006detail6reduce18DeviceReduceKernelINS2_10policy_hubIjyN4cuda3std3__44plusIvEEE10Policy1000EPayS9_jNS7_10__identityEEEvT0_PT3_T1_NS0_13GridEvenShareISH_EET2_T4_:
.text._ZN3cub18CUB_300001_SM_10006detail6reduce18DeviceReduceKernelINS2_10policy_hubIjyN4cuda3std3__44plusIvEEE10Policy1000EPayS9_jNS7_10__identityEEEvT0_PT3_T1_NS0_13GridEvenShareISH_EET2_T4_:
[----:B------:R-:W-:Y:S01]  /*0000*/  LDC R1, c[0x0][0x37c] ;  /* 0x0000df00ff017b82 */ /* 0x000fe20000000800 */
[----:B------:R-:W0:Y:S01]  /*0010*/  S2R R0, SR_CTAID.X ;  /* 0x0000000000007919 */ /* 0x000e220000002500 */
[----:B------:R-:W1:Y:S01]  /*0020*/  LDCU UR4, c[0x0][0x380] ;  /* 0x00007000ff0477ac */ /* 0x000e620008000800 */
[----:B------:R-:W-:Y:S01]  /*0030*/  BSSY.RECONVERGENT B0, `(.L_x_0) ;  /* 0x000047b000007945 */ /* 0x000fe20003800200 */
[----:B------:R-:W2:Y:S01]  /*0040*/  LDCU UR5, c[0x0][0x3c0] ;  /* 0x00007800ff0577ac */ /* 0x000ea20008000800 */
[----:B------:R-:W3:Y:S01]  /*0050*/  LDCU.64 UR6, c[0x0][0x358] ;  /* 0x00006b00ff0677ac */ /* 0x000ee20008000a00 */
[----:B-1----:R-:W-:Y:S02]  /*0060*/  ULOP3.LUT UP0, URZ, UR4, 0x3, URZ, 0xc0, !UPT ;  /* 0x0000000304ff7892 */ /* 0x002fe4000f80c0ff */
[----:B--2---:R-:W-:-:S04]  /*0070*/  USHF.L.U32 UR5, UR5, 0xc, URZ ;  /* 0x0000000c05057899 */ /* 0x004fc800080006ff */
[----:B------:R-:W-:Y:S01]  /*0080*/  USHF.R.S32.HI UR8, URZ, 0x1f, UR5 ;  /* 0x0000001fff087899 */ /* 0x000fe20008011405 */
[----:B0-----:R-:W-:Y:S02]  /*0090*/  IMAD.SHL.U32 R7, R0, 0x1000, RZ ;  /* 0x0000100000077824 */ /* 0x001fe400078e00ff */
[----:B---3--:R-:W-:Y:S09]  /*00a0*/  BRA.U UP0, `(.L_x_1) ;  /* 0x0000002100a47547 */ /* 0x008ff2000b800000 */
[----:B------:R-:W0:Y:S02]  /*00b0*/  LDCU.64 UR10, c[0x0][0x3b8] ;  /* 0x00007700ff0a77ac */ /* 0x000e240008000a00 */
[----:B0-----:R-:W-:Y:S02]  /*00c0*/  IMAD.U32 R2, RZ, RZ, UR10 ;  /* 0x0000000aff027e24 */ /* 0x001fe4000f8e00ff */
[----:B------:R-:W-:-:S03]  /*00d0*/  IMAD.U32 R3, RZ, RZ, UR11 ;  /* 0x0000000bff037e24 */ /* 0x000fc6000f8e00ff */
[----:B------:R-:W-:-:S04]  /*00e0*/  IADD3 R15, P1, PT, -R7, R2, RZ ;  /* 0x00000002070f7210 */ /* 0x000fc80007f3e1ff */
[----:B------:R-:W-:Y:S02]  /*00f0*/  ISETP.GT.U32.AND P0, PT, R15, 0xfff, PT ;  /* 0x00000fff0f00780c */ /* 0x000fe40003f04070 */
[----:B------:R-:W-:-:S04]  /*0100*/  IADD3.X R14, PT, PT, R3, -0x1, RZ, P1, !PT ;  /* 0xffffffff030e7810 */ /* 0x000fc80000ffe4ff */
[----:B------:R-:W-:-:S13]  /*0110*/  ISETP.GT.U32.AND.EX P0, PT, R14, RZ, PT, P0 ;  /* 0x000000ff0e00720c */ /* 0x000fda0003f04100 */
[----:B------:R-:W-:Y:S05]  /*0120*/  @P0 BRA `(.L_x_2) ;  /* 0x0000001000000947 */ /* 0x000fea0003800000 */
[----:B------:R-:W0:Y:S01]  /*0130*/  S2R R9, SR_TID.X ;  /* 0x0000000000097919 */ /* 0x000e220000002100 */
[----:B------:R-:W-:Y:S01]  /*0140*/  IMAD.IADD R8, R2, 0x1, -R7 ;  /* 0x0000000102087824 */ /* 0x000fe200078e0a07 */
[----:B------:R-:W-:Y:S01]  /*0150*/  BSSY.RECONVERGENT B1, `(.L_x_3) ;  /* 0x000000c000017945 */ /* 0x000fe20003800200 */
[----:B------:R-:W-:-:S03]  /*0160*/  IMAD.MOV.U32 R10, RZ, RZ, RZ ;  /* 0x000000ffff0a7224 */ /* 0x000fc600078e00ff */
[----:B0-----:R-:W-:Y:S01]  /*0170*/  ISETP.GE.AND P0, PT, R9, R8, PT ;  /* 0x000000080900720c */ /* 0x001fe20003f06270 */
[----:B------:R-:W-:-:S12]  /*0180*/  IMAD.MOV.U32 R11, RZ, RZ, R9 ;  /* 0x000000ffff0b7224 */ /* 0x000fd800078e0009 */
[----:B------:R-:W-:Y:S05]  /*0190*/  @P0 BRA `(.L_x_4) ;  /* 0x00000000001c0947 */ /* 0x000fea0003800000 */
[----:B------:R-:W0:Y:S01]  /*01a0*/  LDCU UR5, c[0x0][0x384] ;  /* 0x00007080ff0577ac */ /* 0x000e220008000800 */
[----:B------:R-:W-:-:S05]  /*01b0*/  IMAD.IADD R4, R7, 0x1, R9 ;  /* 0x0000000107047824 */ /* 0x000fca00078e0209 */
[----:B------:R-:W-:-:S05]  /*01c0*/  IADD3 R4, P0, PT, R4, UR4, RZ ;  /* 0x0000000404047c10 */ /* 0x000fca000ff1e0ff */
[----:B0-----:R-:W-:-:S05]  /*01d0*/  IMAD.X R5, RZ, RZ, UR5, P0 ;  /* 0x00000005ff057e24 */ /* 0x001fca00080e06ff */
[----:B------:R-:W2:Y:S01]  /*01e0*/  LDG.E.U8.CONSTANT R4, desc[UR6][R4.64] ;  /* 0x0000000604047981 */ /* 0x000ea2000c1e9100 */
[----:B------:R-:W-:Y:S01]  /*01f0*/  VIADD R11, R9, 0x100 ;  /* 0x00000100090b7836 */ /* 0x000fe20000000000 */
[----:B--2---:R-:W-:-:S07]  /*0200*/  PRMT R10, R4, 0x8880, RZ ;  /* 0x00008880040a7816 */ /* 0x004fce00000000ff */
.L_x_4:
[----:B------:R-:W-:Y:S05]  /*0210*/  BSYNC.RECONVERGENT B1 ;  /* 0x0000000000017941 */ /* 0x000fea0003800200 */
.L_x_3:
[----:B------:R-:W-:Y:S01]  /*0220*/  ISETP.GE.AND P0, PT, R11, R8, PT ;  /* 0x000000080b00720c */ /* 0x000fe20003f06270 */
[----:B------:R-:W-:-:S12]  /*0230*/  BSSY.RECONVERGENT B1, `(.L_x_5) ;  /* 0x000009f000017945 */ /* 0x000fd80003800200 */
[----:B------:R-:W-:Y:S05]  /*0240*/  @P0 BRA `(.L_x_6) ;  /* 0x0000000800740947 */ /* 0x000fea0003800000 */
[----:B------:R-:W-:Y:S01]  /*0250*/  LOP3.LUT R3, RZ, R11, RZ, 0x33, !PT ;  /* 0x0000000bff037212 */ /* 0x000fe200078e33ff */
[----:B------:R-:W-:Y:S04]  /*0260*/  BSSY.RECONVERGENT B2, `(.L_x_7) ;  /* 0x0000017000027945 */ /* 0x000fe80003800200 */
[----:B------:R-:W-:-:S04]  /*0270*/  IMAD.IADD R2, R3, 0x1, R2 ;  /* 0x0000000103027824 */ /* 0x000fc800078e0202 */
[C---:B------:R-:W-:Y:S01]  /*0280*/  IMAD.IADD R4, R2.reuse, 0x1, -R7 ;  /* 0x0000000102047824 */ /* 0x040fe200078e0a07 */
[----:B------:R-:W-:-:S04]  /*0290*/  LOP3.LUT R3, R2, 0x300, RZ, 0xc0, !PT ;  /* 0x0000030002037812 */ /* 0x000fc800078ec0ff */
[----:B------:R-:W-:Y:S02]  /*02a0*/  ISETP.NE.AND P1, PT, R3, 0x300, PT ;  /* 0x000003000300780c */ /* 0x000fe40003f25270 */
[----:B------:R-:W-:-:S11]  /*02b0*/  ISETP.GE.U32.AND P0, PT, R4, 0x300, PT ;  /* 0x000003000400780c */ /* 0x000fd60003f06070 */
[----:B------:R-:W-:Y:S05]  /*02c0*/  @!P1 BRA `(.L_x_8) ;  /* 0x0000000000409947 */ /* 0x000fea0003800000 */
[----:B------:R-:W0:Y:S01]  /*02d0*/  LDCU UR5, c[0x0][0x384] ;  /* 0x00007080ff0577ac */ /* 0x000e220008000800 */
[----:B------:R-:W-:Y:S02]  /*02e0*/  LEA.HI R2, R2, 0x1, RZ, 0x18 ;  /* 0x0000000102027811 */ /* 0x000fe400078fc0ff */
[----:B------:R-:W-:Y:S02]  /*02f0*/  IADD3 R6, P1, P2, R11, UR4, R7 ;  /* 0x000000040b067c10 */ /* 0x000fe4000fa3e007 */
[----:B------:R-:W-:-:S05]  /*0300*/  LOP3.LUT R2, R2, 0x3, RZ, 0xc0, !PT ;  /* 0x0000000302027812 */ /* 0x000fca00078ec0ff */
[----:B------:R-:W-:Y:S01]  /*0310*/  IMAD.MOV R4, RZ, RZ, -R2 ;  /* 0x000000ffff047224 */ /* 0x000fe200078e0a02 */
[----:B0-----:R-:W-:-:S07]  /*0320*/  IADD3.X R3, PT, PT, RZ, UR5, RZ, P1, P2 ;  /* 0x00000005ff037c10 */ /* 0x001fce0008fe44ff */
.L_x_9:
[----:B------:R-:W-:-:S06]  /*0330*/  IMAD.MOV.U32 R2, RZ, RZ, R6 ;  /* 0x000000ffff027224 */ /* 0x000fcc00078e0006 */
[----:B------:R0:W2:Y:S01]  /*0340*/  LDG.E.U8.CONSTANT R2, desc[UR6][R2.64] ;  /* 0x0000000602027981 */ /* 0x0000a2000c1e9100 */
[----:B------:R-:W-:Y:S01]  /*0350*/  VIADD R4, R4, 0x1 ;  /* 0x0000000104047836 */ /* 0x000fe20000000000 */
[----:B------:R-:W-:Y:S01]  /*0360*/  IADD3 R6, P2, PT, R6, 0x100, RZ ;  /* 0x0000010006067810 */ /* 0x000fe20007f5e0ff */
[----:B------:R-:W-:-:S03]  /*0370*/  VIADD R11, R11, 0x100 ;  /* 0x000001000b0b7836 */ /* 0x000fc60000000000 */
[----:B------:R-:W-:Y:S01]  /*0380*/  ISETP.NE.AND P1, PT, R4, RZ, PT ;  /* 0x000000ff0400720c */ /* 0x000fe20003f25270 */
[----:B0-----:R-:W-:Y:S01]  /*0390*/  IMAD.X R3, RZ, RZ, R3, P2 ;  /* 0x000000ffff037224 */ /* 0x001fe200010e0603 */
[----:B--2---:R-:W-:-:S05]  /*03a0*/  PRMT R5, R2, 0x8880, RZ ;  /* 0x0000888002057816 */ /* 0x004fca00000000ff */
[----:B------:R-:W-:-:S06]  /*03b0*/  IMAD.IADD R10, R5, 0x1, R10 ;  /* 0x00000001050a7824 */ /* 0x000fcc00078e020a */
[----:B------:R-:W-:Y:S05]  /*03c0*/  @P1 BRA `(.L_x_9) ;  /* 0xfffffffc00d81947 */ /* 0x000fea000383ffff */
.L_x_8:
[----:B------:R-:W-:Y:S05]  /*03d0*/  BSYNC.RECONVERGENT B2 ;  /* 0x0000000000027941 */ /* 0x000fea0003800200 */
.L_x_7:
[----:B------:R-:W-:Y:S05]  /*03e0*/  @!P0 BRA `(.L_x_6) ;  /* 0x00000008000c8947 */ /* 0x000fea0003800000 */
[----:B------:R-:W0:Y:S01]  /*03f0*/  LDCU UR5, c[0x0][0x384] ;  /* 0x00007080ff0577ac */ /* 0x000e220008000800 */
[----:B------:R-:W-:Y:S01]  /*0400*/  IMAD.IADD R2, R8, 0x1, -R11 ;  /* 0x0000000108027824 */ /* 0x000fe200078e0a0b */
[----:B------:R-:W-:Y:S01]  /*0410*/  IADD3 R14, P2, PT, R7, UR4, RZ ;  /* 0x00000004070e7c10 */ /* 0x000fe2000ff5e0ff */
[----:B------:R-:W-:Y:S01]  /*0420*/  BSSY.RECONVERGENT B2, `(.L_x_10) ;  /* 0x0000049000027945 */ /* 0x000fe20003800200 */
[----:B------:R-:W-:Y:S02]  /*0430*/  PLOP3.LUT P0, PT, PT, PT, PT, 0x80, 0x8 ;  /* 0x000000000008781c */ /* 0x000fe40003f0f070 */
[----:B------:R-:W-:Y:S01]  /*0440*/  ISETP.GT.AND P1, PT, R2, 0xc00, PT ;  /* 0x00000c000200780c */ /* 0x000fe20003f24270 */
[----:B0-----:R-:W-:-:S12]  /*0450*/  IMAD.X R16, RZ, RZ, UR5, P2 ;  /* 0x00000005ff107e24 */ /* 0x001fd800090e06ff */
[----:B------:R-:W-:Y:S05]  /*0460*/  @!P1 BRA `(.L_x_11) ;  /* 0x0000000400109947 */ /* 0x000fea0003800000 */
[----:B------:R-:W-:Y:S01]  /*0470*/  PLOP3.LUT P0, PT, PT, PT, PT, 0x8, 0x80 ;  /* 0x000000000080781c */ /* 0x000fe20003f0e170 */
[----:B------:R-:W-:-:S12]  /*0480*/  VIADD R12, R8, 0xfffff400 ;  /* 0xfffff400080c7836 */ /* 0x000fd80000000000 */
.L_x_12:
[C---:B------:R-:W-:Y:S01]  /*0490*/  IADD3 R26, P1, PT, R11.reuse, R14, RZ ;  /* 0x0000000e0b1a7210 */ /* 0x040fe20007f3e0ff */
[----:B------:R-:W-:-:S03]  /*04a0*/  VIADD R3, R11, 0x400 ;  /* 0x000004000b037836 */ /* 0x000fc60000000000 */
[----:B------:R-:W-:Y:S02]  /*04b0*/  LEA.HI.X.SX32 R27, R11, R16, 0x1, P1 ;  /* 0x000000100b1b7211 */ /* 0x000fe400008f0eff */
[----:B------:R-:W-:-:S03]  /*04c0*/  IADD3 R4, P1, PT, R3, R14, RZ ;  /* 0x0000000e03047210 */ /* 0x000fc60007f3e0ff */
[----:B------:R-:W2:Y:S01]  /*04d0*/  LDG.E.U8.CONSTANT R19, desc[UR6][R26.64+0x200] ;  /* 0x000200061a137981 */ /* 0x000ea2000c1e9100 */
[----:B------:R-:W-:Y:S01]  /*04e0*/  LEA.HI.X.SX32 R5, R3, R16, 0x1, P1 ;  /* 0x0000001003057211 */ /* 0x000fe200008f0eff */
[----:B------:R-:W-:Y:S02]  /*04f0*/  VIADD R7, R11, 0x800 ;  /* 0x000008000b077836 */ /* 0x000fe40000000000 */
[----:B------:R-:W3:Y:S04]  /*0500*/  LDG.E.U8.CONSTANT R21, desc[UR6][R26.64] ;  /* 0x000000061a157981 */ /* 0x000ee8000c1e9100 */
[----:B------:R-:W4:Y:S01]  /*0510*/  LDG.E.U8.CONSTANT R20, desc[UR6][R26.64+0x100] ;  /* 0x000100061a147981 */ /* 0x000f22000c1e9100 */
[----:B------:R-:W-:-:S03]  /*0520*/  IADD3 R2, P1, PT, R7, R14, RZ ;  /* 0x0000000e07027210 */ /* 0x000fc60007f3e0ff */
[----:B------:R-:W5:Y:S04]  /*0530*/  LDG.E.U8.CONSTANT R17, desc[UR6][R26.64+0x300] ;  /* 0x000300061a117981 */ /* 0x000f68000c1e9100 */
[----:B------:R-:W5:Y:S04]  /*0540*/  LDG.E.U8.CONSTANT R18, desc[UR6][R4.64] ;  /* 0x0000000604127981 */ /* 0x000f68000c1e9100 */
[----:B------:R-:W5:Y:S01]  /*0550*/  LDG.E.U8.CONSTANT R13, desc[UR6][R4.64+0x100] ;  /* 0x00010006040d7981 */ /* 0x000f62000c1e9100 */
[----:B------:R-:W-:Y:S01]  /*0560*/  LEA.HI.X.SX32 R3, R7, R16, 0x1, P1 ;  /* 0x0000001007037211 */ /* 0x000fe200008f0eff */
[----:B------:R-:W-:-:S02]  /*0570*/  VIADD R23, R11, 0xc00 ;  /* 0x00000c000b177836 */ /* 0x000fc40000000000 */
[----:B------:R-:W5:Y:S04]  /*0580*/  LDG.E.U8.CONSTANT R15, desc[UR6][R4.64+0x200] ;  /* 0x00020006040f7981 */ /* 0x000f68000c1e9100 */
[----:B------:R3:W5:Y:S01]  /*0590*/  LDG.E.U8.CONSTANT R24, desc[UR6][R4.64+0x300] ;  /* 0x0003000604187981 */ /* 0x000762000c1e9100 */
[----:B------:R-:W-:-:S03]  /*05a0*/  IADD3 R6, P1, PT, R23, R14, RZ ;  /* 0x0000000e17067210 */ /* 0x000fc60007f3e0ff */
[----:B------:R-:W5:Y:S04]  /*05b0*/  LDG.E.U8.CONSTANT R25, desc[UR6][R2.64] ;  /* 0x0000000602197981 */ /* 0x000f68000c1e9100 */
[----:B------:R-:W5:Y:S01]  /*05c0*/  LDG.E.U8.CONSTANT R22, desc[UR6][R2.64+0x100] ;  /* 0x0001000602167981 */ /* 0x000f62000c1e9100 */
[----:B------:R-:W-:-:S03]  /*05d0*/  LEA.HI.X.SX32 R7, R23, R16, 0x1, P1 ;  /* 0x0000001017077211 */ /* 0x000fc600008f0eff */
[----:B------:R-:W5:Y:S04]  /*05e0*/  LDG.E.U8.CONSTANT R23, desc[UR6][R2.64+0x200] ;  /* 0x0002000602177981 */ /* 0x000f68000c1e9100 */
[----:B------:R0:W5:Y:S04]  /*05f0*/  LDG.E.U8.CONSTANT R28, desc[UR6][R2.64+0x300] ;  /* 0x00030006021c7981 */ /* 0x000168000c1e9100 */
[----:B------:R-:W5:Y:S04]  /*0600*/  LDG.E.U8.CONSTANT R29, desc[UR6][R6.64] ;  /* 0x00000006061d7981 */ /* 0x000f68000c1e9100 */
[----:B------:R-:W5:Y:S04]  /*0610*/  LDG.E.U8.CONSTANT R27, desc[UR6][R6.64+0x100] ;  /* 0x00010006061b7981 */ /* 0x000f68000c1e9100 */
[----:B------:R-:W5:Y:S04]  /*0620*/  LDG.E.U8.CONSTANT R26, desc[UR6][R6.64+0x200] ;  /* 0x00020006061a7981 */ /* 0x000f68000c1e9100 */
[----:B------:R-:W5:Y:S01]  /*0630*/  LDG.E.U8.CONSTANT R4, desc[UR6][R6.64+0x300] ;  /* 0x0003000606047981 */ /* 0x000f62000c1e9100 */
[----:B------:R-:W-:-:S05]  /*0640*/  VIADD R11, R11, 0x1000 ;  /* 0x000010000b0b7836 */ /* 0x000fca0000000000 */
[----:B------:R-:W-:Y:S02]  /*0650*/  ISETP.GE.AND P1, PT, R11, R12, PT ;  /* 0x0000000c0b00720c */ /* 0x000fe40003f26270 */
[----:B--2---:R-:W-:Y:S02]  /*0660*/  PRMT R19, R19, 0x8880, RZ ;  /* 0x0000888013137816 */ /* 0x004fe400000000ff */
[----:B---3--:R-:W-:-:S03]  /*0670*/  PRMT R5, R21, 0x8880, RZ ;  /* 0x0000888015057816 */ /* 0x008fc600000000ff */
[----:B0-----:R-:W-:Y:S01]  /*0680*/  IMAD.MOV.U32 R2, RZ, RZ, R19 ;  /* 0x000000ffff027224 */ /* 0x001fe200078e0013 */
[----:B----4-:R-:W-:Y:S02]  /*0690*/  PRMT R20, R20, 0x8880, RZ ;  /* 0x0000888014147816 */ /* 0x010fe400000000ff */
[----:B-----5:R-:W-:Y:S02]  /*06a0*/  PRMT R3, R17, 0x8880, RZ ;  /* 0x0000888011037816 */ /* 0x020fe400000000ff */
[----:B------:R-:W-:Y:S02]  /*06b0*/  IADD3 R5, PT, PT, R20, R5, R10 ;  /* 0x0000000514057210 */ /* 0x000fe40007ffe00a */
[----:B------:R-:W-:Y:S02]  /*06c0*/  PRMT R18, R18, 0x8880, RZ ;  /* 0x0000888012127816 */ /* 0x000fe400000000ff */
[----:B------:R-:W-:Y:S02]  /*06d0*/  PRMT R13, R13, 0x8880, RZ ;  /* 0x000088800d0d7816 */ /* 0x000fe400000000ff */
[----:B------:R-:W-:Y:S01]  /*06e0*/  IADD3 R2, PT, PT, R3, R2, R5 ;  /* 0x0000000203027210 */ /* 0x000fe20007ffe005 */
[----:B------:R-:W-:Y:S01]  /*06f0*/  IMAD.MOV.U32 R3, RZ, RZ, R18 ;  /* 0x000000ffff037224 */ /* 0x000fe200078e0012 */
[----:B------:R-:W-:Y:S01]  /*0700*/  PRMT R15, R15, 0x8880, RZ ;  /* 0x000088800f0f7816 */ /* 0x000fe200000000ff */
[----:B------:R-:W-:Y:S01]  /*0710*/  IMAD.MOV.U32 R5, RZ, RZ, R13 ;  /* 0x000000ffff057224 */ /* 0x000fe200078e000d */
[----:B------:R-:W-:-:S04]  /*0720*/  PRMT R24, R24, 0x8880, RZ ;  /* 0x0000888018187816 */ /* 0x000fc800000000ff */
        /* <DEDUP_REMOVED lines=21> */
[----:B------:R-:W-:-:S05]  /*0880*/  IMAD.MOV.U32 R3, RZ, RZ, R26 ;  /* 0x000000ffff037224 */ /* 0x000fca00078e001a */
[----:B------:R-:W-:Y:S01]  /*0890*/  IADD3 R10, PT, PT, R10, R3, R2 ;  /* 0x000000030a0a7210 */ /* 0x000fe20007ffe002 */
[----:B------:R-:W-:Y:S06]  /*08a0*/  @!P1 BRA `(.L_x_12) ;  /* 0xfffffff800f89947 */ /* 0x000fec000383ffff */
.L_x_11:
[----:B------:R-:W-:Y:S05]  /*08b0*/  BSYNC.RECONVERGENT B2 ;  /* 0x0000000000027941 */ /* 0x000fea0003800200 */
.L_x_10:
[----:B------:R-:W-:Y:S01]  /*08c0*/  IMAD.IADD R2, R8, 0x1, -R11 ;  /* 0x0000000108027824 */ /* 0x000fe200078e0a0b */
[----:B------:R-:W-:Y:S04]  /*08d0*/  BSSY.RECONVERGENT B2, `(.L_x_13) ;  /* 0x0000022000027945 */ /* 0x000fe80003800200 */
[----:B------:R-:W-:-:S13]  /*08e0*/  ISETP.GT.AND P1, PT, R2, 0x400, PT ;  /* 0x000004000200780c */ /* 0x000fda0003f24270 */
[----:B------:R-:W-:Y:S05]  /*08f0*/  @!P1 BRA `(.L_x_14) ;  /* 0x00000000007c9947 */ /* 0x000fea0003800000 */
[C---:B------:R-:W-:Y:S01]  /*0900*/  IADD3 R6, P0, PT, R11.reuse, R14, RZ ;  /* 0x0000000e0b067210 */ /* 0x040fe20007f1e0ff */
[----:B------:R-:W-:-:S03]  /*0910*/  VIADD R3, R11, 0x400 ;  /* 0x000004000b037836 */ /* 0x000fc60000000000 */
[----:B------:R-:W-:Y:S02]  /*0920*/  LEA.HI.X.SX32 R7, R11, R16, 0x1, P0 ;  /* 0x000000100b077211 */ /* 0x000fe400000f0eff */
[----:B------:R-:W-:-:S03]  /*0930*/  IADD3 R2, P0, PT, R3, R14, RZ ;  /* 0x0000000e03027210 */ /* 0x000fc60007f1e0ff */
[----:B------:R-:W2:Y:S04]  /*0940*/  LDG.E.U8.CONSTANT R12, desc[UR6][R6.64] ;  /* 0x00000006060c7981 */ /* 0x000ea8000c1e9100 */
[----:B------:R-:W3:Y:S01]  /*0950*/  LDG.E.U8.CONSTANT R13, desc[UR6][R6.64+0x100] ;  /* 0x00010006060d7981 */ /* 0x000ee2000c1e9100 */
[----:B------:R-:W-:-:S03]  /*0960*/  LEA.HI.X.SX32 R3, R3, R16, 0x1, P0 ;  /* 0x0000001003037211 */ /* 0x000fc600000f0eff */
[----:B------:R-:W4:Y:S04]  /*0970*/  LDG.E.U8.CONSTANT R15, desc[UR6][R6.64+0x200] ;  /* 0x00020006060f7981 */ /* 0x000f28000c1e9100 */
[----:B------:R-:W5:Y:S04]  /*0980*/  LDG.E.U8.CONSTANT R17, desc[UR6][R6.64+0x300] ;  /* 0x0003000606117981 */ /* 0x000f68000c1e9100 */
[----:B------:R-:W5:Y:S04]  /*0990*/  LDG.E.U8.CONSTANT R18, desc[UR6][R2.64] ;  /* 0x0000000602127981 */ /* 0x000f68000c1e9100 */
[----:B------:R-:W5:Y:S04]  /*09a0*/  LDG.E.U8.CONSTANT R19, desc[UR6][R2.64+0x100] ;  /* 0x0001000602137981 */ /* 0x000f68000c1e9100 */
[----:B------:R-:W5:Y:S04]  /*09b0*/  LDG.E.U8.CONSTANT R4, desc[UR6][R2.64+0x200] ;  /* 0x0002000602047981 */ /* 0x000f68000c1e9100 */
[----:B------:R0:W5:Y:S01]  /*09c0*/  LDG.E.U8.CONSTANT R5, desc[UR6][R2.64+0x300] ;  /* 0x0003000602057981 */ /* 0x000162000c1e9100 */
[----:B------:R-:W-:Y:S01]  /*09d0*/  PLOP3.LUT P0, PT, PT, PT, PT, 0x8, 0x80 ;  /* 0x000000000080781c */ /* 0x000fe20003f0e170 */
[----:B------:R-:W-:Y:S01]  /*09e0*/  VIADD R11, R11, 0x800 ;  /* 0x000008000b0b7836 */ /* 0x000fe20000000000 */
[----:B--2---:R-:W-:-:S02]  /*09f0*/  PRMT R12, R12, 0x8880, RZ ;  /* 0x000088800c0c7816 */ /* 0x004fc400000000ff */
[----:B---3--:R-:W-:-:S03]  /*0a00*/  PRMT R20, R13, 0x8880, RZ ;  /* 0x000088800d147816 */ /* 0x008fc600000000ff */
[----:B------:R-:W-:Y:S01]  /*0a10*/  IMAD.MOV.U32 R13, RZ, RZ, R12 ;  /* 0x000000ffff0d7224 */ /* 0x000fe200078e000c */
[----:B----4-:R-:W-:Y:S01]  /*0a20*/  PRMT R15, R15, 0x8880, RZ ;  /* 0x000088800f0f7816 */ /* 0x010fe200000000ff */
[----:B------:R-:W-:Y:S01]  /*0a30*/  IMAD.MOV.U32 R12, RZ, RZ, R20 ;  /* 0x000000ffff0c7224 */ /* 0x000fe200078e0014 */
[----:B-----5:R-:W-:-:S03]  /*0a40*/  PRMT R6, R17, 0x8880, RZ ;  /* 0x0000888011067816 */ /* 0x020fc600000000ff */
[----:B------:R-:W-:Y:S01]  /*0a50*/  IMAD.MOV.U32 R7, RZ, RZ, R15 ;  /* 0x000000ffff077224 */ /* 0x000fe200078e000f */
[----:B------:R-:W-:Y:S02]  /*0a60*/  IADD3 R12, PT, PT, R12, R13, R10 ;  /* 0x0000000d0c0c7210 */ /* 0x000fe40007ffe00a */
[----:B0-----:R-:W-:Y:S02]  /*0a70*/  PRMT R3, R18, 0x8880, RZ ;  /* 0x0000888012037816 */ /* 0x001fe400000000ff */
[----:B------:R-:W-:Y:S02]  /*0a80*/  IADD3 R6, PT, PT, R6, R7, R12 ;  /* 0x0000000706067210 */ /* 0x000fe40007ffe00c */
[----:B------:R-:W-:Y:S02]  /*0a90*/  PRMT R2, R19, 0x8880, RZ ;  /* 0x0000888013027816 */ /* 0x000fe400000000ff */
[----:B------:R-:W-:Y:S02]  /*0aa0*/  PRMT R4, R4, 0x8880, RZ ;  /* 0x0000888004047816 */ /* 0x000fe400000000ff */
[----:B------:R-:W-:-:S02]  /*0ab0*/  IADD3 R2, PT, PT, R2, R3, R6 ;  /* 0x0000000302027210 */ /* 0x000fc40007ffe006 */
[----:B------:R-:W-:Y:S01]  /*0ac0*/  PRMT R10, R5, 0x8880, RZ ;  /* 0x00008880050a7816 */ /* 0x000fe200000000ff */
[----:B------:R-:W-:-:S05]  /*0ad0*/  IMAD.MOV.U32 R3, RZ, RZ, R4 ;  /* 0x000000ffff037224 */ /* 0x000fca00078e0004 */
[----:B------:R-:W-:-:S07]  /*0ae0*/  IADD3 R10, PT, PT, R10, R3, R2 ;  /* 0x000000030a0a7210 */ /* 0x000fce0007ffe002 */
.L_x_14:
[----:B------:R-:W-:Y:S05]  /*0af0*/  BSYNC.RECONVERGENT B2 ;  /* 0x0000000000027941 */ /* 0x000fea0003800200 */
.L_x_13:
[----:B------:R-:W-:-:S13]  /*0b00*/  ISETP.LT.OR P0, PT, R11, R8, P0 ;  /* 0x000000080b00720c */ /* 0x000fda0000701670 */
[----:B------:R-:W-:Y:S05]  /*0b10*/  @!P0 BRA `(.L_x_6) ;  /* 0x0000000000408947 */ /* 0x000fea0003800000 */
[----:B------:R-:W-:-:S04]  /*0b20*/  IADD3 R14, P0, PT, R11, R14, RZ ;  /* 0x0000000e0b0e7210 */ /* 0x000fc80007f1e0ff */
[----:B------:R-:W-:-:S05]  /*0b30*/  LEA.HI.X.SX32 R15, R11, R16, 0x1, P0 ;  /* 0x000000100b0f7211 */ /* 0x000fca00000f0eff */
[----:B------:R-:W2:Y:S04]  /*0b40*/  LDG.E.U8.CONSTANT R2, desc[UR6][R14.64] ;  /* 0x000000060e027981 */ /* 0x000ea8000c1e9100 */
[----:B------:R-:W3:Y:S04]  /*0b50*/  LDG.E.U8.CONSTANT R3, desc[UR6][R14.64+0x100] ;  /* 0x000100060e037981 */ /* 0x000ee8000c1e9100 */
[----:B------:R-:W4:Y:S04]  /*0b60*/  LDG.E.U8.CONSTANT R4, desc[UR6][R14.64+0x200] ;  /* 0x000200060e047981 */ /* 0x000f28000c1e9100 */
[----:B------:R-:W5:Y:S01]  /*0b70*/  LDG.E.U8.CONSTANT R5, desc[UR6][R14.64+0x300] ;  /* 0x000300060e057981 */ /* 0x000f62000c1e9100 */
[----:B--2---:R-:W-:-:S02]  /*0b80*/  PRMT R2, R2, 0x8880, RZ ;  /* 0x0000888002027816 */ /* 0x004fc400000000ff */
[----:B---3--:R-:W-:-:S03]  /*0b90*/  PRMT R6, R3, 0x8880, RZ ;  /* 0x0000888003067816 */ /* 0x008fc600000000ff */
[----:B------:R-:W-:Y:S01]  /*0ba0*/  IMAD.MOV.U32 R3, RZ, RZ, R2 ;  /* 0x000000ffff037224 */ /* 0x000fe200078e0002 */
[----:B----4-:R-:W-:Y:S01]  /*0bb0*/  PRMT R4, R4, 0x8880, RZ ;  /* 0x0000888004047816 */ /* 0x010fe200000000ff */
[----:B------:R-:W-:Y:S01]  /*0bc0*/  IMAD.MOV.U32 R2, RZ, RZ, R6 ;  /* 0x000000ffff027224 */ /* 0x000fe200078e0006 */
[----:B-----5:R-:W-:-:S03]  /*0bd0*/  PRMT R7, R5, 0x8880, RZ ;  /* 0x0000888005077816 */ /* 0x020fc600000000ff */
[----:B------:R-:W-:Y:S01]  /*0be0*/  IMAD.MOV.U32 R5, RZ, RZ, R4 ;  /* 0x000000ffff057224 */ /* 0x000fe200078e0004 */
[----:B------:R-:W-:Y:S01]  /*0bf0*/  IADD3 R2, PT, PT, R2, R3, R10 ;  /* 0x0000000302027210 */ /* 0x000fe20007ffe00a */
[----:B------:R-:W-:-:S05]  /*0c00*/  IMAD.MOV.U32 R4, RZ, RZ, R7 ;  /* 0x000000ffff047224 */ /* 0x000fca00078e0007 */
[----:B------:R-:W-:-:S07]  /*0c10*/  IADD3 R10, PT, PT, R4, R5, R2 ;  /* 0x00000005040a7210 */ /* 0x000fce0007ffe002 */
.L_x_6:
[----:B------:R-:W-:Y:S05]  /*0c20*/  BSYNC.RECONVERGENT B1 ;  /* 0x0000000000017941 */ /* 0x000fea0003800200 */
.L_x_5:
[----:B------:R-:W-:-:S13]  /*0c30*/  ISETP.GE.AND P0, PT, R8, 0x100, PT ;  /* 0x000001000800780c */ /* 0x000fda0003f06270 */
[----:B------:R-:W-:Y:S05]  /*0c40*/  @!P0 BRA `(.L_x_15) ;  /* 0x0000000000648947 */ /* 0x000fea0003800000 */
[----:B------:R-:W0:Y:S01]  /*0c50*/  S2R R2, SR_LANEID ;  /* 0x0000000000027919 */ /* 0x000e220000000000 */
[----:B------:R-:W1:Y:S01]  /*0c60*/  REDUX.SUM UR4, R10 ;  /* 0x000000000a0473c4 */ /* 0x000e62000000c000 */
[----:B0-----:R-:W-:-:S13]  /*0c70*/  ISETP.NE.AND P0, PT, R2, RZ, PT ;  /* 0x000000ff0200720c */ /* 0x001fda0003f05270 */
[----:B------:R-:W0:Y:S01]  /*0c80*/  @!P0 S2R R4, SR_CgaCtaId ;  /* 0x0000000000048919 */ /* 0x000e220000008800 */
[----:B------:R-:W-:Y:S02]  /*0c90*/  @!P0 MOV R3, 0x400 ;  /* 0x0000040000038802 */ /* 0x000fe40000000f00 */
[----:B------:R-:W-:-:S04]  /*0ca0*/  @!P0 SHF.R.U32.HI R2, RZ, 0x3, R9 ;  /* 0x00000003ff028819 */ /* 0x000fc80000011609 */
[----:B------:R-:W-:Y:S02]  /*0cb0*/  @!P0 LOP3.LUT R2, R2, 0x7c, RZ, 0xc0, !PT ;  /* 0x0000007c02028812 */ /* 0x000fe400078ec0ff */
[----:B0-----:R-:W-:Y:S01]  /*0cc0*/  @!P0 LEA R5, R4, R3, 0x18 ;  /* 0x0000000304058211 */ /* 0x001fe200078ec0ff */
[----:B-1----:R-:W-:-:S04]  /*0cd0*/  IMAD.U32 R3, RZ, RZ, UR4 ;  /* 0x00000004ff037e24 */ /* 0x002fc8000f8e00ff */
[----:B------:R-:W-:-:S05]  /*0ce0*/  @!P0 IMAD.IADD R2, R2, 0x1, R5 ;  /* 0x0000000102028824 */ /* 0x000fca00078e0205 */
[----:B------:R2:W-:Y:S01]  /*0cf0*/  @!P0 STS [R2+0x8], R3 ;  /* 0x0000080302008388 */ /* 0x0005e20000000800 */
[----:B------:R-:W-:Y:S01]  /*0d00*/  BAR.SYNC.DEFER_BLOCKING 0x0 ;  /* 0x0000000000007b1d */ /* 0x000fe20000010000 */
[----:B------:R-:W-:-:S13]  /*0d10*/  ISETP.NE.AND P0, PT, R9, RZ, PT ;  /* 0x000000ff0900720c */ /* 0x000fda0003f05270 */
[----:B--2---:R-:W-:Y:S05]  /*0d20*/  @P0 BRA `(.L_x_16) ;  /* 0x0000003800ac0947 */ /* 0x004fea0003800000 */
[----:B------:R-:W0:Y:S01]  /*0d30*/  S2UR UR5, SR_CgaCtaId ;  /* 0x00000000000579c3 */ /* 0x000e220000008800 */
[----:B------:R-:W-:Y:S02]  /*0d40*/  UMOV UR4, 0x400 ;  /* 0x0000040000047882 */ /* 0x000fe40000000000 */
[----:B0-----:R-:W-:-:S09]  /*0d50*/  ULEA UR4, UR5, UR4, 0x18 ;  /* 0x0000000405047291 */ /* 0x001fd2000f8ec0ff */
[----:B------:R-:W-:Y:S04]  /*0d60*/  LDS R2, [UR4+0xc] ;  /* 0x00000c04ff027984 */ /* 0x000fe80008000800 */
[----:B------:R-:W0:Y:S04]  /*0d70*/  LDS.128 R4, [UR4+0x10] ;  /* 0x00001004ff047984 */ /* 0x000e280008000c00 */
[----:B------:R-:W1:Y:S01]  /*0d80*/  LDS.64 R8, [UR4+0x20] ;  /* 0x00002004ff087984 */ /* 0x000e620008000a00 */
[----:B0-----:R-:W-:-:S04]  /*0d90*/  IADD3 R2, PT, PT, R4, R2, R3 ;  /* 0x0000000204027210 */ /* 0x001fc80007ffe003 */
[----:B------:R-:W-:-:S04]  /*0da0*/  IADD3 R2, PT, PT, R6, R2, R5 ;  /* 0x0000000206027210 */ /* 0x000fc80007ffe005 */
[----:B-1----:R-:W-:-:S05]  /*0db0*/  IADD3 R2, PT, PT, R8, R2, R7 ;  /* 0x0000000208027210 */ /* 0x002fca0007ffe007 */
[----:B------:R-:W-:Y:S01]  /*0dc0*/  IMAD.IADD R3, R2, 0x1, R9 ;  /* 0x0000000102037824 */ /* 0x000fe200078e0209 */
[----:B------:R-:W-:Y:S06]  /*0dd0*/  BRA `(.L_x_16) ;  /* 0x0000003800807947 */ /* 0x000fec0003800000 */
.L_x_15:
[----:B------:R-:W-:-:S04]  /*0de0*/  LOP3.LUT R2, R9, 0x3e0, RZ, 0xc0, !PT ;  /* 0x000003e009027812 */ /* 0x000fc800078ec0ff */
[----:B------:R-:W-:Y:S01]  /*0df0*/  LOP3.LUT R5, RZ, R2, RZ, 0x33, !PT ;  /* 0x00000002ff057212 */ /* 0x000fe200078e33ff */
[----:B------:R-:W-:-:S04]  /*0e00*/  VIADD R3, R2, 0x20 ;  /* 0x0000002002037836 */ /* 0x000fc80000000000 */
[----:B------:R-:W-:Y:S01]  /*0e10*/  IMAD.IADD R5, R8, 0x1, R5 ;  /* 0x0000000108057824 */ /* 0x000fe200078e0205 */
[----:B------:R-:W-:Y:S02]  /*0e20*/  ISETP.GT.AND P0, PT, R3, R8, PT ;  /* 0x000000080300720c */ /* 0x000fe40003f04270 */
[----:B------:R-:W0:Y:S02]  /*0e30*/  S2R R3, SR_LANEID ;  /* 0x0000000000037919 */ /* 0x000e240000000000 */
[----:B------:R-:W-:-:S08]  /*0e40*/  SEL R5, R5, 0x1f, P0 ;  /* 0x0000001f05057807 */ /* 0x000fd00000000000 */
[----:B------:R-:W1:Y:S01]  /*0e50*/  SHFL.DOWN P0, R2, R10, 0x1, R5 ;  /* 0x082000000a027989 */ /* 0x000e620000000005 */
[----:B0-----:R-:W-:Y:S01]  /*0e60*/  ISETP.NE.AND P1, PT, R3, RZ, PT ;  /* 0x000000ff0300720c */ /* 0x001fe20003f25270 */
[----:B-1----:R-:W-:-:S05]  /*0e70*/  @P0 IMAD.IADD R2, R2, 0x1, R10 ;  /* 0x0000000102020824 */ /* 0x002fca00078e020a */
[----:B------:R-:W0:Y:S07]  /*0e80*/  SHFL.DOWN P0, R4, R2, 0x2, R5 ;  /* 0x0840000002047989 */ /* 0x000e2e0000000005 */
[----:B------:R-:W1:Y:S01]  /*0e90*/  @!P1 S2R R14, SR_CgaCtaId ;  /* 0x00000000000e9919 */ /* 0x000e620000008800 */
[----:B------:R-:W-:Y:S01]  /*0ea0*/  @!P1 MOV R7, 0x400 ;  /* 0x0000040000079802 */ /* 0x000fe20000000f00 */
[----:B0-----:R-:W-:Y:S01]  /*0eb0*/  @P0 IMAD.IADD R4, R2, 0x1, R4 ;  /* 0x0000000102040824 */ /* 0x001fe200078e0204 */
[----:B------:R-:W-:-:S04]  /*0ec0*/  @!P1 SHF.R.U32.HI R2, RZ, 0x3, R9 ;  /* 0x00000003ff029819 */ /* 0x000fc80000011609 */
[----:B------:R-:W0:Y:S01]  /*0ed0*/  SHFL.DOWN P0, R6, R4, 0x4, R5 ;  /* 0x0880000004067989 */ /* 0x000e220000000005 */
[----:B------:R-:W-:Y:S02]  /*0ee0*/  @!P1 LOP3.LUT R2, R2, 0x7c, RZ, 0xc0, !PT ;  /* 0x0000007c02029812 */ /* 0x000fe400078ec0ff */
[----:B-1----:R-:W-:-:S05]  /*0ef0*/  @!P1 LEA R7, R14, R7, 0x18 ;  /* 0x000000070e079211 */ /* 0x002fca00078ec0ff */
[----:B------:R-:W-:Y:S02]  /*0f00*/  @!P1 IMAD.IADD R2, R2, 0x1, R7 ;  /* 0x0000000102029824 */ /* 0x000fe400078e0207 */
[----:B0-----:R-:W-:-:S05]  /*0f10*/  @P0 IMAD.IADD R6, R4, 0x1, R6 ;  /* 0x0000000104060824 */ /* 0x001fca00078e0206 */
[----:B------:R-:W0:Y:S02]  /*0f20*/  SHFL.DOWN P0, R12, R6, 0x8, R5 ;  /* 0x09000000060c7989 */ /* 0x000e240000000005 */
[----:B0-----:R-:W-:-:S05]  /*0f30*/  @P0 IMAD.IADD R12, R6, 0x1, R12 ;  /* 0x00000001060c0824 */ /* 0x001fca00078e020c */
[----:B------:R-:W0:Y:S02]  /*0f40*/  SHFL.DOWN P0, R3, R12, 0x10, R5 ;  /* 0x0a0000000c037989 */ /* 0x000e240000000005 */
[----:B0-----:R-:W-:Y:S01]  /*0f50*/  @P0 IMAD.IADD R3, R12, 0x1, R3 ;  /* 0x000000010c030824 */ /* 0x001fe200078e0203 */
[----:B------:R-:W-:-:S04]  /*0f60*/  ISETP.NE.AND P0, PT, R9, RZ, PT ;  /* 0x000000ff0900720c */ /* 0x000fc80003f05270 */
[----:B------:R1:W-:Y:S01]  /*0f70*/  @!P1 STS [R2+0x8], R3 ;  /* 0x0000080302009388 */ /* 0x0003e20000000800 */
[----:B------:R-:W-:Y:S08]  /*0f80*/  BAR.SYNC.DEFER_BLOCKING 0x0 ;  /* 0x0000000000007b1d */ /* 0x000ff00000010000 */
[----:B------:R-:W-:Y:S05]  /*0f90*/  @P0 BRA `(.L_x_16) ;  /* 0x0000003800100947 */ /* 0x000fea0003800000 */
[----:B------:R-:W0:Y:S01]  /*0fa0*/  S2UR UR5, SR_CgaCtaId ;  /* 0x00000000000579c3 */ /* 0x000e220000008800 */
[----:B------:R-:W-:Y:S01]  /*0fb0*/  UMOV UR4, 0x400 ;  /* 0x0000040000047882 */ /* 0x000fe20000000000 */
[C---:B------:R-:W-:Y:S02]  /*0fc0*/  ISETP.GT.AND P2, PT, R8.reuse, 0x40, PT ;  /* 0x000000400800780c */ /* 0x040fe40003f44270 */
[C---:B------:R-:W-:Y:S02]  /*0fd0*/  ISETP.GT.AND P1, PT, R8.reuse, 0x20, PT ;  /* 0x000000200800780c */ /* 0x040fe40003f24270 */
[----:B------:R-:W-:Y:S01]  /*0fe0*/  ISETP.GT.AND P3, PT, R8, 0x80, PT ;  /* 0x000000800800780c */ /* 0x000fe20003f64270 */
[----:B0-----:R-:W-:-:S09]  /*0ff0*/  ULEA UR4, UR5, UR4, 0x18 ;  /* 0x0000000405047291 */ /* 0x001fd2000f8ec0ff */
[----:B------:R-:W0:Y:S04]  /*1000*/  LDS.128 R4, [UR4+0x10] ;  /* 0x00001004ff047984 */ /* 0x000e280008000c00 */
[----:B-1----:R-:W1:Y:S04]  /*1010*/  LDS R2, [UR4+0xc] ;  /* 0x00000c04ff027984 */ /* 0x002e680008000800 */
[----:B------:R-:W2:Y:S01]  /*1020*/  LDS.64 R10, [UR4+0x20] ;  /* 0x00002004ff0a7984 */ /* 0x000ea20008000a00 */
[----:B0-----:R-:W-:Y:S02]  /*1030*/  SEL R4, R4, RZ, P2 ;  /* 0x000000ff04047207 */ /* 0x001fe40001000000 */
[----:B------:R-:W-:-:S02]  /*1040*/  ISETP.GT.AND P2, PT, R8, 0x60, PT ;  /* 0x000000600800780c */ /* 0x000fc40003f44270 */
[----:B-1----:R-:W-:Y:S02]  /*1050*/  SEL R2, R2, RZ, P1 ;  /* 0x000000ff02027207 */ /* 0x002fe40000800000 */
[----:B------:R-:W-:Y:S02]  /*1060*/  SEL R5, R5, RZ, P2 ;  /* 0x000000ff05057207 */ /* 0x000fe40001000000 */
[----:B------:R-:W-:Y:S02]  /*1070*/  IADD3 R2, PT, PT, R4, R2, R3 ;  /* 0x0000000204027210 */ /* 0x000fe40007ffe003 */
[----:B------:R-:W-:Y:S02]  /*1080*/  ISETP.GT.AND P1, PT, R8, 0xa0, PT ;  /* 0x000000a00800780c */ /* 0x000fe40003f24270 */
[----:B------:R-:W-:Y:S02]  /*1090*/  SEL R6, R6, RZ, P3 ;  /* 0x000000ff06067207 */ /* 0x000fe40001800000 */
[----:B------:R-:W-:-:S02]  /*10a0*/  ISETP.GT.AND P2, PT, R8, 0xc0, PT ;  /* 0x000000c00800780c */ /* 0x000fc40003f44270 */
[----:B------:R-:W-:Y:S02]  /*10b0*/  ISETP.GT.AND P3, PT, R8, 0xe0, PT ;  /* 0x000000e00800780c */ /* 0x000fe40003f64270 */
[----:B------:R-:W-:Y:S02]  /*10c0*/  SEL R7, R7, RZ, P1 ;  /* 0x000000ff07077207 */ /* 0x000fe40000800000 */
[----:B------:R-:W-:Y:S02]  /*10d0*/  IADD3 R2, PT, PT, R6, R2, R5 ;  /* 0x0000000206027210 */ /* 0x000fe40007ffe005 */
[----:B--2---:R-:W-:Y:S02]  /*10e0*/  SEL R10, R10, RZ, P2 ;  /* 0x000000ff0a0a7207 */ /* 0x004fe40001000000 */
[----:B------:R-:W-:Y:S02]  /*10f0*/  SEL R11, R11, RZ, P3 ;  /* 0x000000ff0b0b7207 */ /* 0x000fe40001800000 */
[----:B------:R-:W-:-:S05]  /*1100*/  IADD3 R2, PT, PT, R10, R2, R7 ;  /* 0x000000020a027210 */ /* 0x000fca0007ffe007 */
[----:B------:R-:W-:Y:S01]  /*1110*/  IMAD.IADD R3, R2, 0x1, R11 ;  /* 0x0000000102037824 */ /* 0x000fe200078e020b */
[----:B------:R-:W-:Y:S06]  /*1120*/  BRA `(.L_x_16) ;  /* 0x0000003400ac7947 */ /* 0x000fec0003800000 */
.L_x_2:
[----:B------:R-:W0:Y:S01]  /*1130*/  S2R R4, SR_TID.X ;  /* 0x0000000000047919 */ /* 0x000e220000002100 */
[----:B------:R-:W1:Y:S01]  /*1140*/  LDCU UR9, c[0x0][0x384] ;  /* 0x00007080ff0977ac */ /* 0x000e620008000800 */
[----:B0-----:R-:W-:-:S05]  /*1150*/  IMAD R8, R4, 0x4, R7 ;  /* 0x0000000404087824 */ /* 0x001fca00078e0207 */
[----:B------:R-:W-:-:S05]  /*1160*/  IADD3 R8, P0, PT, R8, UR4, RZ ;  /* 0x0000000408087c10 */ /* 0x000fca000ff1e0ff */
[----:B-1----:R-:W-:-:S05]  /*1170*/  IMAD.X R9, RZ, RZ, UR9, P0 ;  /* 0x00000009ff097e24 */ /* 0x002fca00080e06ff */
[----:B------:R-:W2:Y:S04]  /*1180*/  LDG.E.CONSTANT R10, desc[UR6][R8.64] ;  /* 0x00000006080a7981 */ /* 0x000ea8000c1e9900 */
[----:B------:R-:W3:Y:S04]  /*1190*/  LDG.E.CONSTANT R11, desc[UR6][R8.64+0x400] ;  /* 0x00040006080b7981 */ /* 0x000ee8000c1e9900 */
[----:B------:R-:W4:Y:S04]  /*11a0*/  LDG.E.CONSTANT R6, desc[UR6][R8.64+0x800] ;  /* 0x0008000608067981 */ /* 0x000f28000c1e9900 */
[----:B------:R3:W5:Y:S01]  /*11b0*/  LDG.E.CONSTANT R5, desc[UR6][R8.64+0xc00] ;  /* 0x000c000608057981 */ /* 0x000762000c1e9900 */
[----:B------:R-:W-:-:S04]  /*11c0*/  ISETP.GE.U32.AND P0, PT, R15, UR5, PT ;  /* 0x000000050f007c0c */ /* 0x000fc8000bf06070 */
[----:B------:R-:W-:Y:S01]  /*11d0*/  ISETP.GE.U32.AND.EX P0, PT, R14, UR8, PT, P0 ;  /* 0x000000080e007c0c */ /* 0x000fe2000bf06100 */
[C---:B--2---:R-:W-:Y:S01]  /*11e0*/  IMAD.U32 R13, R10.reuse, 0x10000, RZ ;  /* 0x000100000a0d7824 */ /* 0x044fe200078e00ff */
[----:B------:R-:W-:Y:S01]  /*11f0*/  PRMT R12, R10, 0x8880, RZ ;  /* 0x000088800a0c7816 */ /* 0x000fe200000000ff */
[----:B---3--:R-:W-:-:S03]  /*1200*/  IMAD.U32 R8, R11, 0x10000, RZ ;  /* 0x000100000b087824 */ /* 0x008fc600078e00ff */
[----:B------:R-:W-:Y:S01]  /*1210*/  LEA.HI.SX32 R13, R13, R12, 0x8 ;  /* 0x0000000c0d0d7211 */ /* 0x000fe200078f42ff */
[----:B------:R-:W-:Y:S01]  /*1220*/  IMAD.SHL.U32 R12, R10, 0x100, RZ ;  /* 0x000001000a0c7824 */ /* 0x000fe200078e00ff */
[----:B----4-:R-:W-:-:S04]  /*1230*/  PRMT R9, R6, 0x8880, RZ ;  /* 0x0000888006097816 */ /* 0x010fc800000000ff */
[----:B------:R-:W-:Y:S02]  /*1240*/  LEA.HI.SX32 R13, R12, R13, 0x8 ;  /* 0x0000000d0c0d7211 */ /* 0x000fe400078f42ff */
[----:B------:R-:W-:Y:S02]  /*1250*/  PRMT R12, R11, 0x8880, RZ ;  /* 0x000088800b0c7816 */ /* 0x000fe400000000ff */
[----:B------:R-:W-:-:S03]  /*1260*/  LEA.HI.SX32 R13, R10, R13, 0x8 ;  /* 0x0000000d0a0d7211 */ /* 0x000fc600078f42ff */
[----:B------:R-:W-:-:S04]  /*1270*/  IMAD.MOV.U32 R10, RZ, RZ, R12 ;  /* 0x000000ffff0a7224 */ /* 0x000fc800078e000c */
[----:B------:R-:W-:-:S05]  /*1280*/  IMAD.IADD R13, R10, 0x1, R13 ;  /* 0x000000010a0d7824 */ /* 0x000fca00078e020d */
[----:B------:R-:W-:Y:S01]  /*1290*/  LEA.HI.SX32 R13, R8, R13, 0x8 ;  /* 0x0000000d080d7211 */ /* 0x000fe200078f42ff */
[----:B------:R-:W-:-:S05]  /*12a0*/  IMAD.SHL.U32 R8, R11, 0x100, RZ ;  /* 0x000001000b087824 */ /* 0x000fca00078e00ff */
[----:B------:R-:W-:Y:S01]  /*12b0*/  LEA.HI.SX32 R10, R8, R13, 0x8 ;  /* 0x0000000d080a7211 */ /* 0x000fe200078f42ff */
[----:B------:R-:W-:Y:S02]  /*12c0*/  IMAD.MOV.U32 R8, RZ, RZ, R9 ;  /* 0x000000ffff087224 */ /* 0x000fe400078e0009 */
[----:B------:R-:W-:Y:S01]  /*12d0*/  IMAD.U32 R9, R6, 0x10000, RZ ;  /* 0x0001000006097824 */ /* 0x000fe200078e00ff */
[----:B------:R-:W-:-:S05]  /*12e0*/  LEA.HI.SX32 R11, R11, R10, 0x8 ;  /* 0x0000000a0b0b7211 */ /* 0x000fca00078f42ff */
[----:B------:R-:W-:Y:S02]  /*12f0*/  IMAD.IADD R10, R8, 0x1, R11 ;  /* 0x00000001080a7824 */ /* 0x000fe400078e020b */
[----:B------:R-:W-:-:S03]  /*1300*/  IMAD.SHL.U32 R8, R6, 0x100, RZ ;  /* 0x0000010006087824 */ /* 0x000fc600078e00ff */
[----:B------:R-:W-:Y:S02]  /*1310*/  LEA.HI.SX32 R9, R9, R10, 0x8 ;  /* 0x0000000a09097211 */ /* 0x000fe400078f42ff */
[----:B-----5:R-:W-:Y:S02]  /*1320*/  PRMT R10, R5, 0x8880, RZ ;  /* 0x00008880050a7816 */ /* 0x020fe400000000ff */
[----:B------:R-:W-:-:S03]  /*1330*/  LEA.HI.SX32 R9, R8, R9, 0x8 ;  /* 0x0000000908097211 */ /* 0x000fc600078f42ff */
[----:B------:R-:W-:Y:S01]  /*1340*/  IMAD.MOV.U32 R8, RZ, RZ, R10 ;  /* 0x000000ffff087224 */ /* 0x000fe200078e000a */
[----:B------:R-:W-:Y:S01]  /*1350*/  LEA.HI.SX32 R9, R6, R9, 0x8 ;  /* 0x0000000906097211 */ /* 0x000fe200078f42ff */
[----:B------:R-:W-:-:S04]  /*1360*/  IMAD.U32 R6, R5, 0x10000, RZ ;  /* 0x0001000005067824 */ /* 0x000fc800078e00ff */
[----:B------:R-:W-:Y:S02]  /*1370*/  IMAD.IADD R9, R8, 0x1, R9 ;  /* 0x0000000108097824 */ /* 0x000fe400078e0209 */
[----:B------:R-:W-:-:S03]  /*1380*/  IMAD.SHL.U32 R8, R5, 0x100, RZ ;  /* 0x0000010005087824 */ /* 0x000fc600078e00ff */
[----:B------:R-:W-:-:S04]  /*1390*/  LEA.HI.SX32 R9, R6, R9, 0x8 ;  /* 0x0000000906097211 */ /* 0x000fc800078f42ff */
[----:B------:R-:W-:-:S04]  /*13a0*/  LEA.HI.SX32 R8, R8, R9, 0x8 ;  /* 0x0000000908087211 */ /* 0x000fc800078f42ff */
[----:B------:R-:W-:Y:S01]  /*13b0*/  LEA.HI.SX32 R5, R5, R8, 0x8 ;  /* 0x0000000805057211 */ /* 0x000fe200078f42ff */
[----:B------:R-:W-:Y:S06]  /*13c0*/  @!P0 BRA `(.L_x_17) ;  /* 0x0000000c00788947 */ /* 0x000fec0003800000 */
[----:B------:R-:W-:Y:S01]  /*13d0*/  IADD3 R9, P1, PT, R7, UR5, RZ ;  /* 0x0000000507097c10 */ /* 0x000fe2000ff3e0ff */
[----:B------:R-:W0:Y:S01]  /*13e0*/  LDCU.64 UR10, c[0x0][0x380] ;  /* 0x00007000ff0a77ac */ /* 0x000e220008000a00 */
[----:B------:R-:W-:Y:S02]  /*13f0*/  IADD3 R8, P2, PT, R2, -0x1000, RZ ;  /* 0xfffff00002087810 */ /* 0x000fe40007f5e0ff */
[C---:B------:R-:W-:Y:S01]  /*1400*/  IADD3 R7, P3, PT, R9.reuse, UR4, RZ ;  /* 0x0000000409077c10 */ /* 0x040fe2000ff7e0ff */
[----:B------:R-:W-:Y:S01]  /*1410*/  IMAD.X R12, RZ, RZ, UR8, P1 ;  /* 0x00000008ff0c7e24 */ /* 0x000fe200088e06ff */
[----:B------:R-:W-:Y:S02]  /*1420*/  ISETP.GT.U32.AND P0, PT, R9, R8, PT ;  /* 0x000000080900720c */ /* 0x000fe40003f04070 */
[----:B------:R-:W-:Y:S02]  /*1430*/  IADD3.X R13, PT, PT, R3, -0x1, RZ, P2, !PT ;  /* 0xffffffff030d7810 */ /* 0x000fe400017fe4ff */
[----:B------:R-:W-:Y:S01]  /*1440*/  IADD3 R10, P1, P2, R9, UR4, R4 ;  /* 0x00000004090a7c10 */ /* 0x000fe2000fa3e004 */
[----:B------:R-:W-:Y:S01]  /*1450*/  UMOV UR4, URZ ;  /* 0x000000ff00047c82 */ /* 0x000fe20008000000 */
[----:B------:R-:W-:-:S02]  /*1460*/  ISETP.GT.U32.AND.EX P0, PT, R12, R13, PT, P0 ;  /* 0x0000000d0c00720c */ /* 0x000fc40003f04100 */
[C---:B------:R-:W-:Y:S02]  /*1470*/  IADD3.X R6, PT, PT, R12.reuse, UR9, RZ, P3, !PT ;  /* 0x000000090c067c10 */ /* 0x040fe40009ffe4ff */
[----:B------:R-:W-:-:S09]  /*1480*/  IADD3.X R11, PT, PT, R12, UR9, RZ, P1, P2 ;  /* 0x000000090c0b7c10 */ /* 0x000fd20008fe44ff */
[----:B0-----:R-:W-:Y:S05]  /*1490*/  @P0 BRA `(.L_x_18) ;  /* 0x0000000000d40947 */ /* 0x001fea0003800000 */
.L_x_19:
[----:B------:R-:W-:-:S05]  /*14a0*/  IMAD.SHL.U32 R2, R4, 0x4, RZ ;  /* 0x0000000404027824 */ /* 0x000fca00078e00ff */
[----:B------:R-:W-:-:S04]  /*14b0*/  IADD3 R2, P0, P1, R9, UR10, R2 ;  /* 0x0000000a09027c10 */ /* 0x000fc8000f91e002 */
[----:B------:R-:W-:-:S05]  /*14c0*/  IADD3.X R3, PT, PT, R12, UR11, RZ, P0, P1 ;  /* 0x0000000b0c037c10 */ /* 0x000fca00087e24ff */
[----:B------:R-:W2:Y:S04]  /*14d0*/  LDG.E.CONSTANT R17, desc[UR6][R2.64] ;  /* 0x0000000602117981 */ /* 0x000ea8000c1e9900 */
[----:B------:R-:W3:Y:S04]  /*14e0*/  LDG.E.CONSTANT R16, desc[UR6][R2.64+0x400] ;  /* 0x0004000602107981 */ /* 0x000ee8000c1e9900 */
[----:B------:R-:W4:Y:S04]  /*14f0*/  LDG.E.CONSTANT R14, desc[UR6][R2.64+0x800] ;  /* 0x00080006020e7981 */ /* 0x000f28000c1e9900 */
[----:B------:R3:W5:Y:S01]  /*1500*/  LDG.E.CONSTANT R15, desc[UR6][R2.64+0xc00] ;  /* 0x000c0006020f7981 */ /* 0x000762000c1e9900 */
[----:B------:R-:W-:-:S04]  /*1510*/  IADD3 R10, P2, PT, R10, UR5, RZ ;  /* 0x000000050a0a7c10 */ /* 0x000fc8000ff5e0ff */
[----:B------:R-:W-:Y:S02]  /*1520*/  IADD3.X R11, PT, PT, R11, UR8, RZ, P2, !PT ;  /* 0x000000080b0b7c10 */ /* 0x000fe400097fe4ff */
[----:B--2---:R-:W-:Y:S01]  /*1530*/  PRMT R18, R17, 0x8880, RZ ;  /* 0x0000888011127816 */ /* 0x004fe200000000ff */
[----:B---3--:R-:W-:-:S04]  /*1540*/  IMAD.U32 R2, R16, 0x10000, RZ ;  /* 0x0001000010027824 */ /* 0x008fc800078e00ff */
[----:B------:R-:W-:Y:S02]  /*1550*/  IMAD.IADD R18, R18, 0x1, R5 ;  /* 0x0000000112127824 */ /* 0x000fe400078e0205 */
[----:B------:R-:W-:-:S05]  /*1560*/  IMAD.U32 R5, R17, 0x10000, RZ ;  /* 0x0001000011057824 */ /* 0x000fca00078e00ff */
[----:B------:R-:W-:Y:S01]  /*1570*/  LEA.HI.SX32 R18, R5, R18, 0x8 ;  /* 0x0000001205127211 */ /* 0x000fe200078f42ff */
[----:B------:R-:W-:-:S05]  /*1580*/  IMAD.SHL.U32 R5, R17, 0x100, RZ ;  /* 0x0000010011057824 */ /* 0x000fca00078e00ff */
[----:B------:R-:W-:Y:S02]  /*1590*/  LEA.HI.SX32 R18, R5, R18, 0x8 ;  /* 0x0000001205127211 */ /* 0x000fe400078f42ff */
[----:B------:R-:W-:Y:S02]  /*15a0*/  PRMT R5, R16, 0x8880, RZ ;  /* 0x0000888010057816 */ /* 0x000fe400000000ff */
[----:B------:R-:W-:Y:S02]  /*15b0*/  LEA.HI.SX32 R18, R17, R18, 0x8 ;  /* 0x0000001211127211 */ /* 0x000fe400078f42ff */
[----:B----4-:R-:W-:-:S03]  /*15c0*/  PRMT R17, R14, 0x8880, RZ ;  /* 0x000088800e117816 */ /* 0x010fc600000000ff */
[----:B------:R-:W-:Y:S01]  /*15d0*/  IMAD.IADD R3, R5, 0x1, R18 ;  /* 0x0000000105037824 */ /* 0x000fe200078e0212 */
[----:B-----5:R-:W-:-:S04]  /*15e0*/  PRMT R18, R15, 0x8880, RZ ;  /* 0x000088800f127816 */ /* 0x020fc800000000ff */
[----:B------:R-:W-:Y:S01]  /*15f0*/  LEA.HI.SX32 R3, R2, R3, 0x8 ;  /* 0x0000000302037211 */ /* 0x000fe200078f42ff */
[----:B------:R-:W-:-:S05]  /*1600*/  IMAD.SHL.U32 R2, R16, 0x100, RZ ;  /* 0x0000010010027824 */ /* 0x000fca00078e00ff */
[----:B------:R-:W-:Y:S02]  /*1610*/  LEA.HI.SX32 R5, R2, R3, 0x8 ;  /* 0x0000000302057211 */ /* 0x000fe400078f42ff */
[----:B------:R-:W0:Y:S02]  /*1620*/  LDC.64 R2, c[0x0][0x3b8] ;  /* 0x0000ee00ff027b82 */ /* 0x000e240000000a00 */
[----:B------:R-:W-:Y:S01]  /*1630*/  LEA.HI.SX32 R16, R16, R5, 0x8 ;  /* 0x0000000510107211 */ /* 0x000fe200078f42ff */
[----:B------:R-:W-:-:S04]  /*1640*/  IMAD.MOV.U32 R5, RZ, RZ, R17 ;  /* 0x000000ffff057224 */ /* 0x000fc800078e0011 */
[----:B------:R-:W-:Y:S02]  /*1650*/  IMAD.IADD R16, R5, 0x1, R16 ;  /* 0x0000000105107824 */ /* 0x000fe400078e0210 */
[----:B------:R-:W-:-:S05]  /*1660*/  IMAD.U32 R5, R14, 0x10000, RZ ;  /* 0x000100000e057824 */ /* 0x000fca00078e00ff */
[----:B------:R-:W-:Y:S01]  /*1670*/  LEA.HI.SX32 R16, R5, R16, 0x8 ;  /* 0x0000001005107211 */ /* 0x000fe200078f42ff */
[----:B------:R-:W-:-:S05]  /*1680*/  IMAD.SHL.U32 R5, R14, 0x100, RZ ;  /* 0x000001000e057824 */ /* 0x000fca00078e00ff */
[----:B------:R-:W-:Y:S01]  /*1690*/  LEA.HI.SX32 R17, R5, R16, 0x8 ;  /* 0x0000001005117211 */ /* 0x000fe200078f42ff */
[----:B------:R-:W-:-:S03]  /*16a0*/  IMAD.MOV.U32 R5, RZ, RZ, R18 ;  /* 0x000000ffff057224 */ /* 0x000fc600078e0012 */
[----:B------:R-:W-:Y:S01]  /*16b0*/  LEA.HI.SX32 R16, R14, R17, 0x8 ;  /* 0x000000110e107211 */ /* 0x000fe200078f42ff */
[----:B------:R-:W-:Y:S01]  /*16c0*/  IMAD.U32 R14, R15, 0x10000, RZ ;  /* 0x000100000f0e7824 */ /* 0x000fe200078e00ff */
[----:B0-----:R-:W-:-:S03]  /*16d0*/  IADD3 R17, P1, PT, -R9, R2, RZ ;  /* 0x0000000209117210 */ /* 0x001fc60007f3e1ff */
[----:B------:R-:W-:Y:S01]  /*16e0*/  IMAD.IADD R5, R5, 0x1, R16 ;  /* 0x0000000105057824 */ /* 0x000fe200078e0210 */
[----:B------:R-:W-:Y:S01]  /*16f0*/  ISETP.GE.U32.AND P0, PT, R17, UR5, PT ;  /* 0x0000000511007c0c */ /* 0x000fe2000bf06070 */
[----:B------:R-:W-:Y:S01]  /*1700*/  IMAD.X R16, R3, 0x1, ~R12, P1 ;  /* 0x0000000103107824 */ /* 0x000fe200008e0e0c */
[----:B------:R-:W-:Y:S02]  /*1710*/  IADD3 R7, P1, PT, R7, UR5, RZ ;  /* 0x0000000507077c10 */ /* 0x000fe4000ff3e0ff */
[----:B------:R-:W-:Y:S01]  /*1720*/  LEA.HI.SX32 R14, R14, R5, 0x8 ;  /* 0x000000050e0e7211 */ /* 0x000fe200078f42ff */
[----:B------:R-:W-:Y:S01]  /*1730*/  IMAD.SHL.U32 R5, R15, 0x100, RZ ;  /* 0x000001000f057824 */ /* 0x000fe200078e00ff */
[----:B------:R-:W-:Y:S02]  /*1740*/  ISETP.GE.U32.AND.EX P0, PT, R16, UR8, PT, P0 ;  /* 0x0000000810007c0c */ /* 0x000fe4000bf06100 */
[----:B------:R-:W-:Y:S02]  /*1750*/  IADD3.X R6, PT, PT, R6, UR8, RZ, P1, !PT ;  /* 0x0000000806067c10 */ /* 0x000fe40008ffe4ff */
[----:B------:R-:W-:-:S04]  /*1760*/  LEA.HI.SX32 R14, R5, R14, 0x8 ;  /* 0x0000000e050e7211 */ /* 0x000fc800078f42ff */
[----:B------:R-:W-:-:S05]  /*1770*/  LEA.HI.SX32 R5, R15, R14, 0x8 ;  /* 0x0000000e0f057211 */ /* 0x000fca00078f42ff */
[----:B------:R-:W-:Y:S05]  /*1780*/  @!P0 BRA `(.L_x_17) ;  /* 0x0000000800888947 */ /* 0x000fea0003800000 */
[----:B------:R-:W-:Y:S01]  /*1790*/  IADD3 R9, P0, PT, R9, UR5, RZ ;  /* 0x0000000509097c10 */ /* 0x000fe2000ff1e0ff */
[----:B------:R-:W-:-:S03]  /*17a0*/  UIADD3 UR4, UPT, UPT, UR4, 0x1, URZ ;  /* 0x0000000104047890 */ /* 0x000fc6000fffe0ff */
[----:B------:R-:W-:Y:S02]  /*17b0*/  IADD3.X R12, PT, PT, R12, UR8, RZ, P0, !PT ;  /* 0x000000080c0c7c10 */ /* 0x000fe400087fe4ff */
[----:B------:R-:W-:-:S04]  /*17c0*/  ISETP.GT.U32.AND P0, PT, R9, R8, PT ;  /* 0x000000080900720c */ /* 0x000fc80003f04070 */
[----:B------:R-:W-:-:S13]  /*17d0*/  ISETP.GT.U32.AND.EX P0, PT, R12, R13, PT, P0 ;  /* 0x0000000d0c00720c */ /* 0x000fda0003f04100 */
[----:B------:R-:W-:Y:S05]  /*17e0*/  @!P0 BRA `(.L_x_19) ;  /* 0xfffffffc002c8947 */ /* 0x000fea000383ffff */
.L_x_18:
[----:B------:R-:W-:-:S04]  /*17f0*/  ISETP.GE.U32.AND P0, PT, R9, R2, PT ;  /* 0x000000020900720c */ /* 0x000fc80003f06070 */
[----:B------:R-:W-:-:S13]  /*1800*/  ISETP.GE.U32.AND.EX P0, PT, R12, R3, PT, P0 ;  /* 0x000000030c00720c */ /* 0x000fda0003f06100 */
[----:B------:R-:W-:Y:S05]  /*1810*/  @P0 BRA `(.L_x_17) ;  /* 0x0000000800640947 */ /* 0x000fea0003800000 */
[----:B------:R-:W-:Y:S01]  /*1820*/  IMAD.IADD R9, R2, 0x1, -R9 ;  /* 0x0000000102097824 */ /* 0x000fe200078e0a09 */
[----:B------:R-:W-:Y:S04]  /*1830*/  BSSY.RECONVERGENT B1, `(.L_x_17) ;  /* 0x0000097000017945 */ /* 0x000fe80003800200 */
[----:B------:R-:W-:-:S13]  /*1840*/  ISETP.GE.AND P0, PT, R4, R9, PT ;  /* 0x000000090400720c */ /* 0x000fda0003f06270 */
[----:B------:R-:W-:Y:S05]  /*1850*/  @P0 BRA `(.L_x_20) ;  /* 0x0000000800500947 */ /* 0x000fea0003800000 */
[----:B------:R-:W0:Y:S01]  /*1860*/  LDC R13, c[0x0][0x3c0] ;  /* 0x0000f000ff0d7b82 */ /* 0x000e220000000800 */
[----:B------:R-:W-:Y:S01]  /*1870*/  LOP3.LUT R3, RZ, R4, RZ, 0x33, !PT ;  /* 0x00000004ff037212 */ /* 0x000fe200078e33ff */
[----:B------:R-:W-:Y:S01]  /*1880*/  IMAD.SHL.U32 R8, R0, 0x1000, RZ ;  /* 0x0000100000087824 */ /* 0x000fe200078e00ff */
[----:B------:R-:W-:Y:S03]  /*1890*/  BSSY.RECONVERGENT B2, `(.L_x_21) ;  /* 0x0000019000027945 */ /* 0x000fe60003800200 */
[----:B------:R-:W-:-:S05]  /*18a0*/  IMAD.IADD R3, R3, 0x1, R2 ;  /* 0x0000000103037824 */ /* 0x000fca00078e0202 */
[C---:B------:R-:W-:Y:S02]  /*18b0*/  IADD3 R2, PT, PT, R3.reuse, -UR5, -R8 ;  /* 0x8000000503027c10 */ /* 0x040fe4000fffe808 */
[C---:B------:R-:W-:Y:S02]  /*18c0*/  LOP3.LUT R8, R3.reuse, 0x300, RZ, 0xc0, !PT ;  /* 0x0000030003087812 */ /* 0x040fe400078ec0ff */
[----:B------:R-:W-:Y:S02]  /*18d0*/  LEA.HI R3, R3, 0x1, RZ, 0x18 ;  /* 0x0000000103037811 */ /* 0x000fe400078fc0ff */
[----:B------:R-:W-:Y:S01]  /*18e0*/  ISETP.NE.AND P0, PT, R8, 0x300, PT ;  /* 0x000003000800780c */ /* 0x000fe20003f05270 */
[----:B------:R-:W-:Y:S02]  /*18f0*/  IMAD.MOV.U32 R8, RZ, RZ, R4 ;  /* 0x000000ffff087224 */ /* 0x000fe400078e0004 */
[----:B0-----:R-:W-:-:S04]  /*1900*/  IMAD R13, R13, UR4, RZ ;  /* 0x000000040d0d7c24 */ /* 0x001fc8000f8e02ff */
[----:B------:R-:W-:-:S05]  /*1910*/  IMAD R2, R13, -0x1000, R2 ;  /* 0xfffff0000d027824 */ /* 0x000fca00078e0202 */
[----:B------:R-:W-:Y:S01]  /*1920*/  ISETP.GE.U32.AND P1, PT, R2, 0x300, PT ;  /* 0x000003000200780c */ /* 0x000fe20003f26070 */
[----:B------:R-:W-:-:S12]  /*1930*/  @!P0 BRA `(.L_x_22) ;  /* 0x0000000000388947 */ /* 0x000fd80003800000 */
[----:B------:R-:W-:Y:S01]  /*1940*/  LOP3.LUT R3, R3, 0x3, RZ, 0xc0, !PT ;  /* 0x0000000303037812 */ /* 0x000fe200078ec0ff */
[----:B------:R-:W-:-:S04]  /*1950*/  IMAD.MOV.U32 R8, RZ, RZ, R4 ;  /* 0x000000ffff087224 */ /* 0x000fc800078e0004 */
[----:B------:R-:W-:-:S07]  /*1960*/  IMAD.MOV R12, RZ, RZ, -R3 ;  /* 0x000000ffff0c7224 */ /* 0x000fce00078e0a03 */
.L_x_23:
[----:B------:R-:W-:Y:S02]  /*1970*/  IMAD.MOV.U32 R2, RZ, RZ, R10 ;  /* 0x000000ffff027224 */ /* 0x000fe400078e000a */
[----:B------:R-:W-:-:S05]  /*1980*/  IMAD.MOV.U32 R3, RZ, RZ, R11 ;  /* 0x000000ffff037224 */ /* 0x000fca00078e000b */
[----:B------:R-:W2:Y:S01]  /*1990*/  LDG.E.U8.CONSTANT R2, desc[UR6][R2.64] ;  /* 0x0000000602027981 */ /* 0x000ea2000c1e9100 */
[----:B------:R-:W-:Y:S01]  /*19a0*/  VIADD R12, R12, 0x1 ;  /* 0x000000010c0c7836 */ /* 0x000fe20000000000 */
[----:B------:R-:W-:Y:S01]  /*19b0*/  IADD3 R10, P2, PT, R10, 0x100, RZ ;  /* 0x000001000a0a7810 */ /* 0x000fe20007f5e0ff */
[----:B------:R-:W-:-:S03]  /*19c0*/  VIADD R8, R8, 0x100 ;  /* 0x0000010008087836 */ /* 0x000fc60000000000 */
[----:B------:R-:W-:Y:S01]  /*19d0*/  ISETP.NE.AND P0, PT, R12, RZ, PT ;  /* 0x000000ff0c00720c */ /* 0x000fe20003f05270 */
[----:B------:R-:W-:Y:S01]  /*19e0*/  IMAD.X R11, RZ, RZ, R11, P2 ;  /* 0x000000ffff0b7224 */ /* 0x000fe200010e060b */
[----:B--2---:R-:W-:-:S05]  /*19f0*/  PRMT R14, R2, 0x8880, RZ ;  /* 0x00008880020e7816 */ /* 0x004fca00000000ff */
[----:B------:R-:W-:-:S06]  /*1a00*/  IMAD.IADD R5, R14, 0x1, R5 ;  /* 0x000000010e057824 */ /* 0x000fcc00078e0205 */
[----:B------:R-:W-:Y:S05]  /*1a10*/  @P0 BRA `(.L_x_23) ;  /* 0xfffffffc00d40947 */ /* 0x000fea000383ffff */
.L_x_22:
[----:B------:R-:W-:Y:S05]  /*1a20*/  BSYNC.RECONVERGENT B2 ;  /* 0x0000000000027941 */ /* 0x000fea0003800200 */
.L_x_21:
[----:B------:R-:W-:Y:S05]  /*1a30*/  @!P1 BRA `(.L_x_20) ;  /* 0x0000000400d89947 */ /* 0x000fea0003800000 */
[--C-:B------:R-:W-:Y:S01]  /*1a40*/  IMAD.IADD R2, R9, 0x1, -R8.reuse ;  /* 0x0000000109027824 */ /* 0x100fe200078e0a08 */
[----:B------:R-:W-:Y:S01]  /*1a50*/  BSSY.RECONVERGENT B2, `(.L_x_24) ;  /* 0x000003f000027945 */ /* 0x000fe20003800200 */
[----:B------:R-:W-:Y:S01]  /*1a60*/  PLOP3.LUT P0, PT, PT, PT, PT, 0x80, 0x8 ;  /* 0x000000000008781c */ /* 0x000fe20003f0f070 */
[----:B------:R-:W-:Y:S02]  /*1a70*/  IMAD.MOV.U32 R10, RZ, RZ, R8 ;  /* 0x000000ffff0a7224 */ /* 0x000fe400078e0008 */
[----:B------:R-:W-:-:S13]  /*1a80*/  ISETP.GT.AND P1, PT, R2, 0xc00, PT ;  /* 0x00000c000200780c */ /* 0x000fda0003f24270 */
[----:B------:R-:W-:Y:S05]  /*1a90*/  @!P1 BRA `(.L_x_25) ;  /* 0x0000000000e89947 */ /* 0x000fea0003800000 */
[----:B------:R-:W-:Y:S01]  /*1aa0*/  PLOP3.LUT P0, PT, PT, PT, PT, 0x8, 0x80 ;  /* 0x000000000080781c */ /* 0x000fe20003f0e170 */
[----:B------:R-:W-:-:S12]  /*1ab0*/  VIADD R11, R9, 0xfffff400 ;  /* 0xfffff400090b7836 */ /* 0x000fd80000000000 */
.L_x_26:
[----:B------:R-:W-:-:S05]  /*1ac0*/  IADD3 R2, P1, PT, R7, R10, RZ ;  /* 0x0000000a07027210 */ /* 0x000fca0007f3e0ff */
[----:B------:R-:W-:-:S05]  /*1ad0*/  IMAD.X R3, RZ, RZ, R6, P1 ;  /* 0x000000ffff037224 */ /* 0x000fca00008e0606 */
[----:B------:R-:W2:Y:S04]  /*1ae0*/  LDG.E.U8.CONSTANT R26, desc[UR6][R2.64] ;  /* 0x00000006021a7981 */ /* 0x000ea8000c1e9100 */
[----:B------:R-:W3:Y:S04]  /*1af0*/  LDG.E.U8.CONSTANT R27, desc[UR6][R2.64+0x100] ;  /* 0x00010006021b7981 */ /* 0x000ee8000c1e9100 */
[----:B------:R-:W4:Y:S04]  /*1b00*/  LDG.E.U8.CONSTANT R25, desc[UR6][R2.64+0x200] ;  /* 0x0002000602197981 */ /* 0x000f28000c1e9100 */
[----:B------:R-:W5:Y:S04]  /*1b10*/  LDG.E.U8.CONSTANT R24, desc[UR6][R2.64+0x300] ;  /* 0x0003000602187981 */ /* 0x000f68000c1e9100 */
        /* <DEDUP_REMOVED lines=11> */
[----:B------:R0:W5:Y:S01]  /*1bd0*/  LDG.E.U8.CONSTANT R23, desc[UR6][R2.64+0xf00] ;  /* 0x000f000602177981 */ /* 0x000162000c1e9100 */
[----:B------:R-:W-:Y:S01]  /*1be0*/  VIADD R8, R8, 0x1000 ;  /* 0x0000100008087836 */ /* 0x000fe20000000000 */
[----:B------:R-:W-:-:S04]  /*1bf0*/  IADD3 R7, P2, PT, R7, 0x1000, RZ ;  /* 0x0000100007077810 */ /* 0x000fc80007f5e0ff */
[----:B------:R-:W-:Y:S01]  /*1c00*/  ISETP.GE.AND P1, PT, R8, R11, PT ;  /* 0x0000000b0800720c */ /* 0x000fe20003f26270 */
[----:B------:R-:W-:Y:S01]  /*1c10*/  IMAD.X R6, RZ, RZ, R6, P2 ;  /* 0x000000ffff067224 */ /* 0x000fe200010e0606 */
[----:B--2---:R-:W-:Y:S02]  /*1c20*/  PRMT R26, R26, 0x8880, RZ ;  /* 0x000088801a1a7816 */ /* 0x004fe400000000ff */
[----:B---3--:R-:W-:Y:S02]  /*1c30*/  PRMT R27, R27, 0x8880, RZ ;  /* 0x000088801b1b7816 */ /* 0x008fe400000000ff */
[----:B----4-:R-:W-:Y:S02]  /*1c40*/  PRMT R25, R25, 0x8880, RZ ;  /* 0x0000888019197816 */ /* 0x010fe400000000ff */
[----:B------:R-:W-:Y:S02]  /*1c50*/  IADD3 R26, PT, PT, R27, R26, R5 ;  /* 0x0000001a1b1a7210 */ /* 0x000fe40007ffe005 */
[----:B-----5:R-:W-:Y:S01]  /*1c60*/  PRMT R24, R24, 0x8880, RZ ;  /* 0x0000888018187816 */ /* 0x020fe200000000ff */
[----:B------:R-:W-:Y:S01]  /*1c70*/  IMAD.MOV.U32 R5, RZ, RZ, R25 ;  /* 0x000000ffff057224 */ /* 0x000fe200078e0019 */
[----:B0-----:R-:W-:-:S04]  /*1c80*/  PRMT R2, R22, 0x8880, RZ ;  /* 0x0000888016027816 */ /* 0x001fc800000000ff */
[----:B------:R-:W-:Y:S02]  /*1c90*/  IADD3 R5, PT, PT, R24, R5, R26 ;  /* 0x0000000518057210 */ /* 0x000fe40007ffe01a */
[----:B------:R-:W-:Y:S02]  /*1ca0*/  PRMT R3, R20, 0x8880, RZ ;  /* 0x0000888014037816 */ /* 0x000fe400000000ff */
[----:B------:R-:W-:Y:S02]  /*1cb0*/  PRMT R21, R21, 0x8880, RZ ;  /* 0x0000888015157816 */ /* 0x000fe400000000ff */
[----:B------:R-:W-:Y:S02]  /*1cc0*/  IADD3 R2, PT, PT, R3, R2, R5 ;  /* 0x0000000203027210 */ /* 0x000fe40007ffe005 */
[----:B------:R-:W-:Y:S01]  /*1cd0*/  PRMT R18, R18, 0x8880, RZ ;  /* 0x0000888012127816 */ /* 0x000fe200000000ff */
[----:B------:R-:W-:Y:S01]  /*1ce0*/  IMAD.MOV.U32 R3, RZ, RZ, R21 ;  /* 0x000000ffff037224 */ /* 0x000fe200078e0015 */
[----:B------:R-:W-:-:S03]  /*1cf0*/  PRMT R19, R19, 0x8880, RZ ;  /* 0x0000888013137816 */ /* 0x000fc600000000ff */
        /* <DEDUP_REMOVED lines=13> */
[----:B------:R-:W-:Y:S02]  /*1dd0*/  IMAD.MOV.U32 R3, RZ, RZ, R15 ;  /* 0x000000ffff037224 */ /* 0x000fe400078e000f */
[----:B------:R-:W-:-:S05]  /*1de0*/  IMAD.MOV.U32 R5, RZ, RZ, R13 ;  /* 0x000000ffff057224 */ /* 0x000fca00078e000d */
[----:B------:R-:W-:Y:S02]  /*1df0*/  IADD3 R5, PT, PT, R5, R3, R2 ;  /* 0x0000000305057210 */ /* 0x000fe40007ffe002 */
[----:B------:R-:W-:Y:S02]  /*1e00*/  PRMT R2, R12, 0x8880, RZ ;  /* 0x000088800c027816 */ /* 0x000fe400000000ff */
[----:B------:R-:W-:-:S04]  /*1e10*/  PRMT R3, R23, 0x8880, RZ ;  /* 0x0000888017037816 */ /* 0x000fc800000000ff */
[----:B------:R-:W-:Y:S01]  /*1e20*/  IADD3 R5, PT, PT, R3, R2, R5 ;  /* 0x0000000203057210 */ /* 0x000fe20007ffe005 */
[----:B------:R-:W-:Y:S06]  /*1e30*/  @!P1 BRA `(.L_x_26) ;  /* 0xfffffffc00209947 */ /* 0x000fec000383ffff */
.L_x_25:
[----:B------:R-:W-:Y:S05]  /*1e40*/  BSYNC.RECONVERGENT B2 ;  /* 0x0000000000027941 */ /* 0x000fea0003800200 */
.L_x_24:
[----:B------:R-:W-:Y:S01]  /*1e50*/  IMAD.IADD R2, R9, 0x1, -R8 ;  /* 0x0000000109027824 */ /* 0x000fe200078e0a08 */
[----:B------:R-:W-:Y:S04]  /*1e60*/  BSSY.RECONVERGENT B2, `(.L_x_27) ;  /* 0x0000023000027945 */ /* 0x000fe80003800200 */
[----:B------:R-:W-:-:S13]  /*1e70*/  ISETP.GT.AND P1, PT, R2, 0x400, PT ;  /* 0x000004000200780c */ /* 0x000fda0003f24270 */
[----:B------:R-:W-:Y:S05]  /*1e80*/  @!P1 BRA `(.L_x_28) ;  /* 0x0000000000809947 */ /* 0x000fea0003800000 */
        /* <DEDUP_REMOVED lines=9> */
[----:B------:R0:W5:Y:S01]  /*1f20*/  LDG.E.U8.CONSTANT R12, desc[UR6][R2.64+0x700] ;  /* 0x00070006020c7981 */ /* 0x000162000c1e9100 */
[----:B------:R-:W-:Y:S01]  /*1f30*/  IADD3 R7, P1, PT, R7, 0x800, RZ ;  /* 0x0000080007077810 */ /* 0x000fe20007f3e0ff */
[----:B------:R-:W-:Y:S01]  /*1f40*/  VIADD R8, R8, 0x800 ;  /* 0x0000080008087836 */ /* 0x000fe20000000000 */
[----:B------:R-:W-:-:S03]  /*1f50*/  PLOP3.LUT P0, PT, PT, PT, PT, 0x8, 0x80 ;  /* 0x000000000080781c */ /* 0x000fc60003f0e170 */
[----:B------:R-:W-:Y:S01]  /*1f60*/  IMAD.X R6, RZ, RZ, R6, P1 ;  /* 0x000000ffff067224 */ /* 0x000fe200008e0606 */
[----:B--2---:R-:W-:Y:S02]  /*1f70*/  PRMT R13, R13, 0x8880, RZ ;  /* 0x000088800d0d7816 */ /* 0x004fe400000000ff */
[----:B---3--:R-:W-:-:S03]  /*1f80*/  PRMT R19, R14, 0x8880, RZ ;  /* 0x000088800e137816 */ /* 0x008fc600000000ff */
[----:B------:R-:W-:Y:S01]  /*1f90*/  IMAD.MOV.U32 R14, RZ, RZ, R13 ;  /* 0x000000ffff0e7224 */ /* 0x000fe200078e000d */
[----:B----4-:R-:W-:Y:S01]  /*1fa0*/  PRMT R15, R15, 0x8880, RZ ;  /* 0x000088800f0f7816 */ /* 0x010fe200000000ff */
[----:B------:R-:W-:Y:S01]  /*1fb0*/  IMAD.MOV.U32 R13, RZ, RZ, R19 ;  /* 0x000000ffff0d7224 */ /* 0x000fe200078e0013 */
[----:B-----5:R-:W-:-:S04]  /*1fc0*/  PRMT R16, R16, 0x8880, RZ ;  /* 0x0000888010107816 */ /* 0x020fc800000000ff */
[----:B------:R-:W-:Y:S01]  /*1fd0*/  IADD3 R13, PT, PT, R13, R14, R5 ;  /* 0x0000000e0d0d7210 */ /* 0x000fe20007ffe005 */
[----:B------:R-:W-:Y:S01]  /*1fe0*/  IMAD.MOV.U32 R14, RZ, RZ, R15 ;  /* 0x000000ffff0e7224 */ /* 0x000fe200078e000f */
[----:B0-----:R-:W-:Y:S01]  /*1ff0*/  PRMT R2, R17, 0x8880, RZ ;  /* 0x0000888011027816 */ /* 0x001fe200000000ff */
[----:B------:R-:W-:Y:S01]  /*2000*/  IMAD.MOV.U32 R5, RZ, RZ, R16 ;  /* 0x000000ffff057224 */ /* 0x000fe200078e0010 */
[----:B------:R-:W-:-:S04]  /*2010*/  PRMT R3, R18, 0x8880, RZ ;  /* 0x0000888012037816 */ /* 0x000fc800000000ff */
[----:B------:R-:W-:Y:S02]  /*2020*/  IADD3 R5, PT, PT, R5, R14, R13 ;  /* 0x0000000e05057210 */ /* 0x000fe40007ffe00d */
[----:B------:R-:W-:Y:S02]  /*2030*/  PRMT R11, R11, 0x8880, RZ ;  /* 0x000088800b0b7816 */ /* 0x000fe400000000ff */
[----:B------:R-:W-:Y:S02]  /*2040*/  IADD3 R5, PT, PT, R3, R2, R5 ;  /* 0x0000000203057210 */ /* 0x000fe40007ffe005 */
[----:B------:R-:W-:Y:S01]  /*2050*/  PRMT R12, R12, 0x8880, RZ ;  /* 0x000088800c0c7816 */ /* 0x000fe200000000ff */
[----:B------:R-:W-:-:S04]  /*2060*/  IMAD.MOV.U32 R2, RZ, RZ, R11 ;  /* 0x000000ffff027224 */ /* 0x000fc800078e000b */
[----:B------:R-:W-:-:S05]  /*2070*/  IMAD.MOV.U32 R3, RZ, RZ, R12 ;  /* 0x000000ffff037224 */ /* 0x000fca00078e000c */
[----:B------:R-:W-:-:S07]  /*2080*/  IADD3 R5, PT, PT, R3, R2, R5 ;  /* 0x0000000203057210 */ /* 0x000fce0007ffe005 */
.L_x_28:
[----:B------:R-:W-:Y:S05]  /*2090*/  BSYNC.RECONVERGENT B2 ;  /* 0x0000000000027941 */ /* 0x000fea0003800200 */
.L_x_27:
[----:B------:R-:W-:-:S13]  /*20a0*/  ISETP.LT.OR P0, PT, R8, R9, P0 ;  /* 0x000000090800720c */ /* 0x000fda0000701670 */
[----:B------:R-:W-:Y:S05]  /*20b0*/  @!P0 BRA `(.L_x_20) ;  /* 0x0000000000388947 */ /* 0x000fea0003800000 */
[----:B------:R-:W-:-:S05]  /*20c0*/  IADD3 R10, P0, PT, R7, R10, RZ ;  /* 0x0000000a070a7210 */ /* 0x000fca0007f1e0ff */
[----:B------:R-:W-:-:S05]  /*20d0*/  IMAD.X R11, RZ, RZ, R6, P0 ;  /* 0x000000ffff0b7224 */ /* 0x000fca00000e0606 */
        /* <DEDUP_REMOVED lines=9> */
[----:B-----5:R-:W-:-:S04]  /*2170*/  PRMT R3, R3, 0x8880, RZ ;  /* 0x0000888003037816 */ /* 0x020fc800000000ff */
[----:B------:R-:W-:-:S04]  /*2180*/  IADD3 R2, PT, PT, R3, R2, R5 ;  /* 0x0000000203027210 */ /* 0x000fc80007ffe005 */
[----:B------:R-:W-:-:S07]  /*2190*/  IADD3 R5, PT, PT, R6, R7, R2 ;  /* 0x0000000706057210 */ /* 0x000fce0007ffe002 */
.L_x_20:
[----:B------:R-:W-:Y:S05]  /*21a0*/  BSYNC.RECONVERGENT B1 ;  /* 0x0000000000017941 */ /* 0x000fea0003800200 */
.L_x_17:
        /* <DEDUP_REMOVED lines=13> */
[----:B-1----:R-:W-:Y:S05]  /*2280*/  @P0 BRA `(.L_x_16) ;  /* 0x0000002400540947 */ /* 0x002fea0003800000 */
        /* <DEDUP_REMOVED lines=11> */
.L_x_1:
[----:B------:R-:W0:Y:S01]  /*2340*/  LDCU.64 UR10, c[0x0][0x3b8] ;  /* 0x00007700ff0a77ac */ /* 0x000e220008000a00 */
[----:B------:R-:W-:Y:S02]  /*2350*/  IMAD.SHL.U32 R14, R0, 0x1000, RZ ;  /* 0x00001000000e7824 */ /* 0x000fe400078e00ff */
        /* <DEDUP_REMOVED lines=21> */
.L_x_31:
[----:B------:R-:W-:Y:S05]  /*24b0*/  BSYNC.RECONVERGENT B1 ;  /* 0x0000000000017941 */ /* 0x000fea0003800200 */
.L_x_30:
        /* <DEDUP_REMOVED lines=17> */
.L_x_36:
        /* <DEDUP_REMOVED lines=11> */
.L_x_35:
[----:B------:R-:W-:Y:S05]  /*2680*/  BSYNC.RECONVERGENT B2 ;  /* 0x0000000000027941 */ /* 0x000fea0003800200 */
.L_x_34:
        /* <DEDUP_REMOVED lines=11> */
.L_x_39:
        /* <DEDUP_REMOVED lines=66> */
.L_x_38:
[----:B------:R-:W-:Y:S05]  /*2b60*/  BSYNC.RECONVERGENT B2 ;  /* 0x0000000000027941 */ /* 0x000fea0003800200 */
.L_x_37:
        /* <DEDUP_REMOVED lines=35> */
.L_x_41:
[----:B------:R-:W-:Y:S05]  /*2da0*/  BSYNC.RECONVERGENT B2 ;  /* 0x0000000000027941 */ /* 0x000fea0003800200 */
.L_x_40:
        /* <DEDUP_REMOVED lines=18> */
.L_x_33:
[----:B------:R-:W-:Y:S05]  /*2ed0*/  BSYNC.RECONVERGENT B1 ;  /* 0x0000000000017941 */ /* 0x000fea0003800200 */
.L_x_32:
        /* <DEDUP_REMOVED lines=27> */
.L_x_42:
        /* <DEDUP_REMOVED lines=28> */
[----:B------:R-:W1:Y:S01]  /*3250*/  S2UR UR5, SR_CgaCtaId ;  /* 0x00000000000579c3 */ /* 0x000e620000008800 */
[----:B------:R-:W-:Y:S01]  /*3260*/  UMOV UR4, 0x400 ;  /* 0x0000040000047882 */ /* 0x000fe20000000000 */
[C---:B------:R-:W-:Y:S02]  /*3270*/  ISETP.GT.AND P2, PT, R8.reuse, 0x40, PT ;  /* 0x000000400800780c */ /* 0x040fe40003f44270 */
[C---:B------:R-:W-:Y:S02]  /*3280*/  ISETP.GT.AND P1, PT, R8.reuse, 0x20, PT ;  /* 0x000000200800780c */ /* 0x040fe40003f24270 */
[----:B------:R-:W-:Y:S01]  /*3290*/  ISETP.GT.AND P3, PT, R8, 0x80, PT ;  /* 0x000000800800780c */ /* 0x000fe20003f64270 */
[----:B-1----:R-:W-:-:S09]  /*32a0*/  ULEA UR4, UR5, UR4, 0x18 ;  /* 0x0000000405047291 */ /* 0x002fd2000f8ec0ff */
[----:B0-----:R-:W0:Y:S04]  /*32b0*/  LDS.128 R4, [UR4+0x10] ;  /* 0x00001004ff047984 */ /* 0x001e280008000c00 */
[----:B------:R-:W1:Y:S04]  /*32c0*/  LDS R2, [UR4+0xc] ;  /* 0x00000c04ff027984 */ /* 0x000e680008000800 */
        /* <DEDUP_REMOVED lines=17> */
.L_x_29:
[----:B------:R-:W0:Y:S01]  /*33e0*/  S2R R10, SR_TID.X ;  /* 0x00000000000a7919 */ /* 0x000e220000002100 */
[----:B------:R-:W1:Y:S01]  /*33f0*/  LDCU UR9, c[0x0][0x384] ;  /* 0x00007080ff0977ac */ /* 0x000e620008000800 */
[----:B0-----:R-:W-:-:S05]  /*3400*/  IMAD.IADD R4, R14, 0x1, R10 ;  /* 0x000000010e047824 */ /* 0x001fca00078e020a */
[----:B------:R-:W-:-:S05]  /*3410*/  IADD3 R4, P0, PT, R4, UR4, RZ ;  /* 0x0000000404047c10 */ /* 0x000fca000ff1e0ff */
[----:B-1----:R-:W-:-:S05]  /*3420*/  IMAD.X R5, RZ, RZ, UR9, P0 ;  /* 0x00000009ff057e24 */ /* 0x002fca00080e06ff */
        /* <DEDUP_REMOVED lines=16> */
[----:B------:R-:W-:-:S04]  /*3530*/  ISETP.GE.U32.AND P0, PT, R24, UR5, PT ;  /* 0x0000000518007c0c */ /* 0x000fc8000bf06070 */
[----:B------:R-:W-:Y:S02]  /*3540*/  ISETP.GE.U32.AND.EX P0, PT, R23, UR8, PT, P0 ;  /* 0x0000000817007c0c */ /* 0x000fe4000bf06100 */
[----:B--2---:R-:W-:Y:S02]  /*3550*/  PRMT R20, R20, 0x8880, RZ ;  /* 0x0000888014147816 */ /* 0x004fe400000000ff */
[----:B---3--:R-:W-:-:S03]  /*3560*/  PRMT R26, R19, 0x8880, RZ ;  /* 0x00008880131a7816 */ /* 0x008fc600000000ff */
[----:B------:R-:W-:Y:S01]  /*3570*/  IMAD.MOV.U32 R19, RZ, RZ, R20 ;  /* 0x000000ffff137224 */ /* 0x000fe200078e0014 */
[----:B----4-:R-:W-:Y:S01]  /*3580*/  PRMT R25, R25, 0x8880, RZ ;  /* 0x0000888019197816 */ /* 0x010fe200000000ff */
[----:B0-----:R-:W-:Y:S01]  /*3590*/  IMAD.MOV.U32 R4, RZ, RZ, R26 ;  /* 0x000000ffff047224 */ /* 0x001fe200078e001a */
[----:B-----5:R-:W-:Y:S02]  /*35a0*/  PRMT R21, R21, 0x8880, RZ ;  /* 0x0000888015157816 */ /* 0x020fe400000000ff */
[----:B------:R-:W-:-:S04]  /*35b0*/  PRMT R22, R22, 0x8880, RZ ;  /* 0x0000888016167816 */ /* 0x000fc800000000ff */
[----:B------:R-:W-:Y:S02]  /*35c0*/  IADD3 R21, PT, PT, R22, R21, R25 ;  /* 0x0000001516157210 */ /* 0x000fe40007ffe019 */
[----:B------:R-:W-:Y:S02]  /*35d0*/  PRMT R17, R17, 0x8880, RZ ;  /* 0x0000888011117816 */ /* 0x000fe400000000ff */
[----:B------:R-:W-:Y:S02]  /*35e0*/  IADD3 R19, PT, PT, R4, R19, R21 ;  /* 0x0000001304137210 */ /* 0x000fe40007ffe015 */
[----:B------:R-:W-:Y:S01]  /*35f0*/  PRMT R5, R18, 0x8880, RZ ;  /* 0x0000888012057816 */ /* 0x000fe200000000ff */
[----:B------:R-:W-:Y:S01]  /*3600*/  IMAD.MOV.U32 R4, RZ, RZ, R17 ;  /* 0x000000ffff047224 */ /* 0x000fe200078e0011 */
[----:B------:R-:W-:Y:S02]  /*3610*/  PRMT R15, R15, 0x8880, RZ ;  /* 0x000088800f0f7816 */ /* 0x000fe400000000ff */
[----:B------:R-:W-:-:S02]  /*3620*/  PRMT R12, R12, 0x8880, RZ ;  /* 0x000088800c0c7816 */ /* 0x000fc400000000ff */
        /* <DEDUP_REMOVED lines=17> */
[----:B------:R-:W-:Y:S01]  /*3740*/  IMAD.MOV.U32 R5, RZ, RZ, R7 ;  /* 0x000000ffff057224 */ /* 0x000fe200078e0007 */
[----:B------:R-:W-:-:S04]  /*3750*/  PRMT R6, R16, 0x8880, RZ ;  /* 0x0000888010067816 */ /* 0x000fc800000000ff */
[----:B------:R-:W-:-:S05]  /*3760*/  IADD3 R5, PT, PT, R5, R4, R19 ;  /* 0x0000000405057210 */ /* 0x000fca0007ffe013 */
[----:B------:R-:W-:Y:S01]  /*3770*/  IMAD.IADD R6, R6, 0x1, R5 ;  /* 0x0000000106067824 */ /* 0x000fe200078e0205 */
        /* <DEDUP_REMOVED lines=14> */
.L_x_45:
[----:B------:R-:W0:Y:S02]  /*3860*/  S2R R4, SR_TID.X ;  /* 0x0000000000047919 */ /* 0x000e240000002100 */
[----:B0-----:R-:W-:-:S04]  /*3870*/  IADD3 R4, P0, P1, R9, UR10, R4 ;  /* 0x0000000a09047c10 */ /* 0x001fc8000f91e004 */
[----:B------:R-:W-:-:S05]  /*3880*/  IADD3.X R5, PT, PT, R14, UR11, RZ, P0, P1 ;  /* 0x0000000b0e057c10 */ /* 0x000fca00087e24ff */
        /* <DEDUP_REMOVED lines=11> */
[----:B------:R-:W5:Y:S01]  /*3940*/  LDG.E.U8.CONSTANT R17, desc[UR6][R4.64+0xb00] ;  /* 0x000b000604117981 */ /* 0x000f62000c1e9100 */
[----:B--2---:R-:W-:-:S03]  /*3950*/  PRMT R25, R16, 0x8880, RZ ;  /* 0x0000888010197816 */ /* 0x004fc600000000ff */
[----:B------:R-:W2:Y:S01]  /*3960*/  LDG.E.U8.CONSTANT R16, desc[UR6][R4.64+0xc00] ;  /* 0x000c000604107981 */ /* 0x000ea2000c1e9100 */
[----:B---3--:R-:W-:-:S03]  /*3970*/  PRMT R26, R18, 0x8880, RZ ;  /* 0x00008880121a7816 */ /* 0x008fc600000000ff */
[----:B------:R-:W3:Y:S01]  /*3980*/  LDG.E.U8.CONSTANT R18, desc[UR6][R4.64+0xd00] ;  /* 0x000d000604127981 */ /* 0x000ee2000c1e9100 */
[----:B------:R-:W-:-:S03]  /*3990*/  IADD3 R26, PT, PT, R26, R25, R6 ;  /* 0x000000191a1a7210 */ /* 0x000fc60007ffe006 */
[----:B------:R-:W3:Y:S04]  /*39a0*/  LDG.E.U8.CONSTANT R6, desc[UR6][R4.64+0xe00] ;  /* 0x000e000604067981 */ /* 0x000ee8000c1e9100 */
[----:B------:R0:W3:Y:S01]  /*39b0*/  LDG.E.U8.CONSTANT R25, desc[UR6][R4.64+0xf00] ;  /* 0x000f000604197981 */ /* 0x0000e2000c1e9100 */
[----:B----4-:R-:W-:Y:S02]  /*39c0*/  PRMT R23, R23, 0x8880, RZ ;  /* 0x0000888017177816 */ /* 0x010fe400000000ff */
[----:B-----5:R-:W-:-:S04]  /*39d0*/  PRMT R24, R24, 0x8880, RZ ;  /* 0x0000888018187816 */ /* 0x020fc800000000ff */
[----:B------:R-:W-:Y:S02]  /*39e0*/  IADD3 R26, PT, PT, R24, R23, R26 ;  /* 0x00000017181a7210 */ /* 0x000fe40007ffe01a */
[----:B------:R-:W-:Y:S02]  /*39f0*/  PRMT R23, R3, 0x8880, RZ ;  /* 0x0000888003177816 */ /* 0x000fe400000000ff */
[----:B------:R-:W-:Y:S02]  /*3a00*/  PRMT R24, R2, 0x8880, RZ ;  /* 0x0000888002187816 */ /* 0x000fe400000000ff */
[----:B------:R-:W1:Y:S01]  /*3a10*/  LDC.64 R2, c[0x0][0x3b8] ;  /* 0x0000ee00ff027b82 */ /* 0x000e620000000a00 */
[----:B0-----:R-:W-:Y:S02]  /*3a20*/  PRMT R4, R15, 0x8880, RZ ;  /* 0x000088800f047816 */ /* 0x001fe400000000ff */
[----:B------:R-:W-:Y:S02]  /*3a30*/  PRMT R5, R21, 0x8880, RZ ;  /* 0x0000888015057816 */ /* 0x000fe400000000ff */
[----:B------:R-:W-:-:S02]  /*3a40*/  IADD3 R23, PT, PT, R24, R23, R26 ;  /* 0x0000001718177210 */ /* 0x000fc40007ffe01a */
[----:B------:R-:W-:Y:S02]  /*3a50*/  PRMT R22, R22, 0x8880, RZ ;  /* 0x0000888016167816 */ /* 0x000fe400000000ff */
[----:B------:R-:W-:Y:S01]  /*3a60*/  PRMT R19, R19, 0x8880, RZ ;  /* 0x0000888013137816 */ /* 0x000fe200000000ff */
[----:B------:R-:W-:Y:S01]  /*3a70*/  USHF.R.S32.HI UR8, URZ, 0x1f, UR5 ;  /* 0x0000001fff087899 */ /* 0x000fe20008011405 */
[----:B------:R-:W-:Y:S01]  /*3a80*/  IADD3 R23, PT, PT, R5, R4, R23 ;  /* 0x0000000405177210 */ /* 0x000fe20007ffe017 */
[----:B------:R-:W-:Y:S01]  /*3a90*/  IMAD.MOV.U32 R4, RZ, RZ, R22 ;  /* 0x000000ffff047224 */ /* 0x000fe200078e0016 */
[----:B------:R-:W-:Y:S01]  /*3aa0*/  PRMT R20, R20, 0x8880, RZ ;  /* 0x0000888014147816 */ /* 0x000fe200000000ff */
[----:B------:R-:W-:Y:S01]  /*3ab0*/  IMAD.MOV.U32 R5, RZ, RZ, R19 ;  /* 0x000000ffff057224 */ /* 0x000fe200078e0013 */
[----:B------:R-:W-:Y:S02]  /*3ac0*/  PRMT R17, R17, 0x8880, RZ ;  /* 0x0000888011117816 */ /* 0x000fe400000000ff */
[----:B-1----:R-:W-:-:S04]  /*3ad0*/  IADD3 R15, P1, PT, -R9, R2, RZ ;  /* 0x00000002090f7210 */ /* 0x002fc80007f3e1ff */
[----:B------:R-:W-:Y:S01]  /*3ae0*/  ISETP.GE.U32.AND P0, PT, R15, UR5, PT ;  /* 0x000000050f007c0c */ /* 0x000fe2000bf06070 */
[----:B------:R-:W-:Y:S01]  /*3af0*/  IMAD.X R15, R3, 0x1, ~R14, P1 ;  /* 0x00000001030f7824 */ /* 0x000fe200008e0e0e */
[----:B------:R-:W-:Y:S01]  /*3b00*/  IADD3 R23, PT, PT, R5, R4, R23 ;  /* 0x0000000405177210 */ /* 0x000fe20007ffe017 */
[----:B------:R-:W-:Y:S02]  /*3b10*/  IMAD.MOV.U32 R4, RZ, RZ, R20 ;  /* 0x000000ffff047224 */ /* 0x000fe400078e0014 */
[----:B------:R-:W-:Y:S01]  /*3b20*/  IMAD.MOV.U32 R5, RZ, RZ, R17 ;  /* 0x000000ffff057224 */ /* 0x000fe200078e0011 */
[----:B------:R-:W-:-:S04]  /*3b30*/  ISETP.GE.U32.AND.EX P0, PT, R15, UR8, PT, P0 ;  /* 0x000000080f007c0c */ /* 0x000fc8000bf06100 */
[----:B------:R-:W-:Y:S02]  /*3b40*/  IADD3 R23, PT, PT, R5, R4, R23 ;  /* 0x0000000405177210 */ /* 0x000fe40007ffe017 */
[----:B------:R-:W-:Y:S02]  /*3b50*/  IADD3 R8, P1, PT, R8, UR5, RZ ;  /* 0x0000000508087c10 */ /* 0x000fe4000ff3e0ff */
[----:B------:R-:W-:Y:S02]  /*3b60*/  IADD3 R10, P2, PT, R10, UR5, RZ ;  /* 0x000000050a0a7c10 */ /* 0x000fe4000ff5e0ff */
[----:B------:R-:W-:Y:S02]  /*3b70*/  IADD3.X R7, PT, PT, R7, UR8, RZ, P1, !PT ;  /* 0x0000000807077c10 */ /* 0x000fe40008ffe4ff */
[----:B------:R-:W-:Y:S02]  /*3b80*/  IADD3.X R11, PT, PT, R11, UR8, RZ, P2, !PT ;  /* 0x000000080b0b7c10 */ /* 0x000fe400097fe4ff */
[----:B--2---:R-:W-:-:S02]  /*3b90*/  PRMT R4, R16, 0x8880, RZ ;  /* 0x0000888010047816 */ /* 0x004fc400000000ff */
[----:B---3--:R-:W-:-:S04]  /*3ba0*/  PRMT R5, R18, 0x8880, RZ ;  /* 0x0000888012057816 */ /* 0x008fc800000000ff */
[----:B------:R-:W-:Y:S02]  /*3bb0*/  IADD3 R4, PT, PT, R5, R4, R23 ;  /* 0x0000000405047210 */ /* 0x000fe40007ffe017 */
[----:B------:R-:W-:Y:S02]  /*3bc0*/  PRMT R6, R6, 0x8880, RZ ;  /* 0x0000888006067816 */ /* 0x000fe400000000ff */
[----:B------:R-:W-:-:S04]  /*3bd0*/  PRMT R5, R25, 0x8880, RZ ;  /* 0x0000888019057816 */ /* 0x000fc800000000ff */
[----:B------:R-:W-:Y:S01]  /*3be0*/  IADD3 R6, PT, PT, R5, R6, R4 ;  /* 0x0000000605067210 */ /* 0x000fe20007ffe004 */
[----:B------:R-:W-:Y:S06]  /*3bf0*/  @!P0 BRA `(.L_x_43) ;  /* 0x0000000800948947 */ /* 0x000fec0003800000 */
[----:B------:R-:W-:Y:S01]  /*3c00*/  IADD3 R9, P0, PT, R9, UR5, RZ ;  /* 0x0000000509097c10 */ /* 0x000fe2000ff1e0ff */
[----:B------:R-:W-:-:S03]  /*3c10*/  UIADD3 UR4, UPT, UPT, UR4, 0x1, URZ ;  /* 0x0000000104047890 */ /* 0x000fc6000fffe0ff */
[----:B------:R-:W-:Y:S02]  /*3c20*/  IADD3.X R14, PT, PT, R14, UR8, RZ, P0, !PT ;  /* 0x000000080e0e7c10 */ /* 0x000fe400087fe4ff */
[----:B------:R-:W-:-:S04]  /*3c30*/  ISETP.GT.U32.AND P0, PT, R9, R12, PT ;  /* 0x0000000c0900720c */ /* 0x000fc80003f04070 */
[----:B------:R-:W-:-:S13]  /*3c40*/  ISETP.GT.U32.AND.EX P0, PT, R14, R13, PT, P0 ;  /* 0x0000000d0e00720c */ /* 0x000fda0003f04100 */
[----:B------:R-:W-:Y:S05]  /*3c50*/  @!P0 BRA `(.L_x_45) ;  /* 0xfffffffc00008947 */ /* 0x000fea000383ffff */
.L_x_44:
[----:B------:R-:W-:-:S04]  /*3c60*/  ISETP.GE.U32.AND P0, PT, R9, R2, PT ;  /* 0x000000020900720c */ /* 0x000fc80003f06070 */
[----:B------:R-:W-:-:S13]  /*3c70*/  ISETP.GE.U32.AND.EX P0, PT, R14, R3, PT, P0 ;  /* 0x000000030e00720c */ /* 0x000fda0003f06100 */
[----:B------:R-:W-:Y:S05]  /*3c80*/  @P0 BRA `(.L_x_43) ;  /* 0x0000000800700947 */ /* 0x000fea0003800000 */
[----:B------:R-:W0:Y:S01]  /*3c90*/  S2R R12, SR_TID.X ;  /* 0x00000000000c7919 */ /* 0x000e220000002100 */
[----:B------:R-:W-:Y:S01]  /*3ca0*/  IMAD.IADD R9, R2, 0x1, -R9 ;  /* 0x0000000102097824 */ /* 0x000fe200078e0a09 */
[----:B------:R-:W-:Y:S04]  /*3cb0*/  BSSY.RECONVERGENT B1, `(.L_x_43) ;  /* 0x0000099000017945 */ /* 0x000fe80003800200 */
[----:B0-----:R-:W-:-:S13]  /*3cc0*/  ISETP.GE.AND P0, PT, R12, R9, PT ;  /* 0x000000090c00720c */ /* 0x001fda0003f06270 */
[----:B------:R-:W-:Y:S05]  /*3cd0*/  @P0 BRA `(.L_x_46) ;  /* 0x0000000800580947 */ /* 0x000fea0003800000 */
[----:B------:R-:W0:Y:S01]  /*3ce0*/  LDC R4, c[0x0][0x3c0] ;  /* 0x0000f000ff047b82 */ /* 0x000e220000000800 */
[----:B------:R-:W-:Y:S01]  /*3cf0*/  LOP3.LUT R3, RZ, R12, RZ, 0x33, !PT ;  /* 0x0000000cff037212 */ /* 0x000fe200078e33ff */
[----:B------:R-:W-:Y:S01]  /*3d00*/  IMAD.SHL.U32 R14, R0, 0x1000, RZ ;  /* 0x00001000000e7824 */ /* 0x000fe200078e00ff */
[----:B------:R-:W-:Y:S03]  /*3d10*/  BSSY.RECONVERGENT B2, `(.L_x_47) ;  /* 0x0000019000027945 */ /* 0x000fe60003800200 */
[----:B------:R-:W-:-:S05]  /*3d20*/  IMAD.IADD R3, R3, 0x1, R2 ;  /* 0x0000000103037824 */ /* 0x000fca00078e0202 */
[C---:B------:R-:W-:Y:S01]  /*3d30*/  IADD3 R5, PT, PT, R3.reuse, -UR5, -R14 ;  /* 0x8000000503057c10 */ /* 0x040fe2000fffe80e */
[----:B0-----:R-:W-:Y:S01]  /*3d40*/  IMAD R2, R4, UR4, RZ ;  /* 0x0000000404027c24 */ /* 0x001fe2000f8e02ff */
[C---:B------:R-:W-:Y:S02]  /*3d50*/  LOP3.LUT R4, R3.reuse, 0x300, RZ, 0xc0, !PT ;  /* 0x0000030003047812 */ /* 0x040fe400078ec0ff */
[----:B------:R-:W-:Y:S01]  /*3d60*/  LEA.HI R3, R3, 0x1, RZ, 0x18 ;  /* 0x0000000103037811 */ /* 0x000fe200078fc0ff */
[----:B------:R-:W-:Y:S01]  /*3d70*/  IMAD R2, R2, -0x1000, R5 ;  /* 0xfffff00002027824 */ /* 0x000fe200078e0205 */
[----:B------:R-:W-:Y:S01]  /*3d80*/  ISETP.NE.AND P0, PT, R4, 0x300, PT ;  /* 0x000003000400780c */ /* 0x000fe20003f05270 */
[----:B------:R-:W-:-:S03]  /*3d90*/  IMAD.MOV.U32 R4, RZ, RZ, R12 ;  /* 0x000000ffff047224 */ /* 0x000fc600078e000c */
[----:B------:R-:W-:-:S09]  /*3da0*/  ISETP.GE.U32.AND P1, PT, R2, 0x300, PT ;  /* 0x000003000200780c */ /* 0x000fd20003f26070 */
[----:B------:R-:W-:Y:S05]  /*3db0*/  @!P0 BRA `(.L_x_48) ;  /* 0x0000000000388947 */ /* 0x000fea0003800000 */
[----:B------:R-:W-:Y:S01]  /*3dc0*/  LOP3.LUT R3, R3, 0x3, RZ, 0xc0, !PT ;  /* 0x0000000303037812 */ /* 0x000fe200078ec0ff */
[----:B------:R-:W-:-:S04]  /*3dd0*/  IMAD.MOV.U32 R4, RZ, RZ, R12 ;  /* 0x000000ffff047224 */ /* 0x000fc800078e000c */
[----:B------:R-:W-:-:S07]  /*3de0*/  IMAD.MOV R5, RZ, RZ, -R3 ;  /* 0x000000ffff057224 */ /* 0x000fce00078e0a03 */
.L_x_49:
        /* <DEDUP_REMOVED lines=11> */
.L_x_48:
[----:B------:R-:W-:Y:S05]  /*3ea0*/  BSYNC.RECONVERGENT B2 ;  /* 0x0000000000027941 */ /* 0x000fea0003800200 */
.L_x_47:
        /* <DEDUP_REMOVED lines=9> */
.L_x_52:
        /* <DEDUP_REMOVED lines=56> */
.L_x_51:
[----:B------:R-:W-:Y:S05]  /*42c0*/  BSYNC.RECONVERGENT B2 ;  /* 0x0000000000027941 */ /* 0x000fea0003800200 */
.L_x_50:
        /* <DEDUP_REMOVED lines=36> */
.L_x_54:
[----:B------:R-:W-:Y:S05]  /*4510*/  BSYNC.RECONVERGENT B2 ;  /* 0x0000000000027941 */ /* 0x000fea0003800200 */
.L_x_53:
        /* <DEDUP_REMOVED lines=18> */
.L_x_46:
[----:B------:R-:W-:Y:S05]  /*4640*/  BSYNC.RECONVERGENT B1 ;  /* 0x0000000000017941 */ /* 0x000fea0003800200 */
.L_x_43:
[----:B------:R-:W0:Y:S01]  /*4650*/  S2R R2, SR_LANEID ;  /* 0x0000000000027919 */ /* 0x000e220000000000 */
[----:B------:R-:W1:Y:S01]  /*4660*/  REDUX.SUM UR4, R6 ;  /* 0x00000000060473c4 */ /* 0x000e62000000c000 */
[----:B------:R-:W2:Y:S01]  /*4670*/  S2R R7, SR_TID.X ;  /* 0x0000000000077919 */ /* 0x000ea20000002100 */
[----:B0-----:R-:W-:-:S13]  /*4680*/  ISETP.NE.AND P0, PT, R2, RZ, PT ;  /* 0x000000ff0200720c */ /* 0x001fda0003f05270 */
[----:B------:R-:W0:Y:S01]  /*4690*/  @!P0 S2R R4, SR_CgaCtaId ;  /* 0x0000000000048919 */ /* 0x000e220000008800 */
[----:B------:R-:W-:Y:S02]  /*46a0*/  @!P0 MOV R3, 0x400 ;  /* 0x0000040000038802 */ /* 0x000fe40000000f00 */
[----:B--2---:R-:W-:-:S04]  /*46b0*/  @!P0 SHF.R.U32.HI R2, RZ, 0x3, R7 ;  /* 0x00000003ff028819 */ /* 0x004fc80000011607 */
[----:B------:R-:W-:Y:S02]  /*46c0*/  @!P0 LOP3.LUT R2, R2, 0x7c, RZ, 0xc0, !PT ;  /* 0x0000007c02028812 */ /* 0x000fe400078ec0ff */
[----:B0-----:R-:W-:Y:S01]  /*46d0*/  @!P0 LEA R5, R4, R3, 0x18 ;  /* 0x0000000304058211 */ /* 0x001fe200078ec0ff */
[----:B-1----:R-:W-:-:S04]  /*46e0*/  IMAD.U32 R3, RZ, RZ, UR4 ;  /* 0x00000004ff037e24 */ /* 0x002fc8000f8e00ff */
[----:B------:R-:W-:-:S05]  /*46f0*/  @!P0 IMAD.IADD R2, R2, 0x1, R5 ;  /* 0x0000000102028824 */ /* 0x000fca00078e0205 */
[----:B------:R0:W-:Y:S01]  /*4700*/  @!P0 STS [R2+0x8], R3 ;  /* 0x0000080302008388 */ /* 0x0001e20000000800 */
[----:B------:R-:W-:Y:S01]  /*4710*/  BAR.SYNC.DEFER_BLOCKING 0x0 ;  /* 0x0000000000007b1d */ /* 0x000fe20000010000 */
[----:B------:R-:W-:-:S13]  /*4720*/  ISETP.NE.AND P0, PT, R7, RZ, PT ;  /* 0x000000ff0700720c */ /* 0x000fda0003f05270 */
[----:B0-----:R-:W-:Y:S05]  /*4730*/  @P0 BRA `(.L_x_16) ;  /* 0x0000000000280947 */ /* 0x001fea0003800000 */
        /* <DEDUP_REMOVED lines=9> */
[----:B------:R-:W-:-:S07]  /*47d0*/  IMAD.IADD R3, R2, 0x1, R9 ;  /* 0x0000000102037824 */ /* 0x000fce00078e0209 */
.L_x_16:
[----:B------:R-:W-:Y:S05]  /*47e0*/  BSYNC.RECONVERGENT B0 ;  /* 0x0000000000007941 */ /* 0x000fea0003800200 */
.L_x_0:
[----:B------:R-:W-:Y:S05]  /*47f0*/  @P0 EXIT ;  /* 0x000000000000094d */ /* 0x000fea0003800000 */
[----:B------:R-:W2:Y:S02]  /*4800*/  LDC.64 R4, c[0x0][0x388] ;  /* 0x0000e200ff047b82 */ /* 0x000ea40000000a00 */
[----:B--2---:R-:W-:-:S05]  /*4810*/  IMAD.WIDE.U32 R4, R0, 0x4, R4 ;  /* 0x0000000400047825 */ /* 0x004fca00078e0004 */
[----:B------:R-:W-:Y:S01]  /*4820*/  STG.E desc[UR6][R4.64], R3 ;  /* 0x0000000304007986 */ /* 0x000fe2000c101906 */
[----:B------:R-:W-:Y:S05]  /*4830*/  EXIT ;  /* 0x000000000000794d */ /* 0x000fea0003800000 */
.L_x_55:
[----:B------:R-:W-:-:S00]  /*4840*/  BRA `(.L_x_55) ;  /* 0xfffffffc00fc7947 */ /* 0x000fc0000383ffff */
[----:B------:R-:W-:-:S00]  /*4850*/  NOP ;  /* 0x0000000000007918 */ /* 0x000fc00000000000 */
        /* <DEDUP_REMOVED lines=10> */
.L_x_654:


//--------------------- .text._ZN3cub18CUB_300001_SM_10006detail6reduce28DeviceReduceSingleTileKernelINS2_10policy_hubIjyN4cuda3std3__44plusIvEEE10Policy1000EPaPjyS9_jjNS7_10__identityEEEvT0_T1_T2_T3_T4_T6_ --------------------------
	.section	.text._ZN3cub18CUB_300001_SM_10006detail6reduce28DeviceReduceSingleTileKernelINS2_10policy_hubIjyN4cuda3std3__44plusIvEEE10Policy1000EPaPjyS9_jjNS7_10__identityEEEvT0_T1_T2_T3_T4_T6_,"ax",@progbits
	.align	128
        .global         _ZN3cub18CUB_300001_SM_10006detail6reduce28DeviceReduceSingleTileKernelINS2_10policy_hubIjyN4cuda3std3__44plusIvEEE10Policy1000EPaPjyS9_jjNS7_10__identityEEEvT0_T1_T2_T3_T4_T6_
        .type           _ZN3cub18CUB_300001_SM_10006detail6reduce28DeviceReduceSingleTileKernelINS2_10policy_hubIjyN4cuda3std3__44plusIvEEE10Policy1000EPaPjyS9_jjNS7_10__identityEEEvT0_T1_T2_T3_T4_T6_,@function
        .size           _ZN3cub18CUB_300001_SM_10006detail6reduce28DeviceReduceSingleTileKernelINS2_10policy_hubIjyN4cuda3std3__44plusIvEEE10Policy1000EPaPjyS9_jjNS7_10__identityEEEvT0_T1_T2_T3_T4_T6_,(.L_x_655 - _ZN3cub18CUB_300001_SM_10006detail6reduce28DeviceReduceSingleTileKernelINS2_10policy_hubIjyN4cuda3std3__44plusIvEEE10Policy1000EPaPjyS9_jjNS7_10__identityEEEvT0_T1_T2_T3_T4_T6_)
        .other          _ZN3cub18CUB_300001_SM_10006detail6reduce28DeviceReduceSingleTileKernelINS2_10policy_hubIjyN4cuda3std3__44plusIvEEE10Policy1000EPaPjyS9_jjNS7_10__identityEEEvT0_T1_T2_T3_T4_T6_,@"STO_CUDA_ENTRY STV_DEFAULT"
_ZN3cub18CUB_300001_SM_10006detail6reduce28DeviceReduceSingleTileKernelINS2_10policy_hubIjyN4cuda3std3__44plusIvEEE10Policy1000EPaPjyS9_jjNS7_10__identityEEEvT0_T1_T2_T3_T4_T6_:
.text._ZN3cub18CUB_300001_SM_10006detail6reduce28DeviceReduceSingleTileKernelINS2_10policy_hubIjyN4cuda3std3__44plusIvEEE10Policy1000EPaPjyS9_jjNS7_10__identityEEEvT0_T1_T2_T3_T4_T6_:
[----:B------:R-:W-:Y:S01]  /*0000*/  LDC R1, c[0x0][0x37c] ;  /* 0x0000df00ff017b82 */ /* 0x000fe20000000800 */
[----:B------:R-:W0:Y:S01]  /*0010*/  LDCU.64 UR4, c[0x0][0x390] ;  /* 0x00007200ff0477ac */ /* 0x000e220008000a00 */
[----:B------:R-:W1:Y:S01]  /*0020*/  LDCU.64 UR6, c[0x0][0x358] ;  /* 0x00006b00ff0677ac */ /* 0x000e620008000a00 */
[----:B0-----:R-:W-:Y:S02]  /*0030*/  IMAD.U32 R0, RZ, RZ, UR4 ;  /* 0x00000004ff007e24 */ /* 0x001fe4000f8e00ff */
[----:B------:R-:W-:-:S03]  /*0040*/  IMAD.U32 R2, RZ, RZ, UR5 ;  /* 0x00000005ff027e24 */ /* 0x000fc6000f8e00ff */
[----:B------:R-:W-:-:S04]  /*0050*/  ISETP.NE.U32.AND P0, PT, R0, RZ, PT ;  /* 0x000000ff0000720c */ /* 0x000fc80003f05070 */
[----:B------:R-:W-:-:S13]  /*0060*/  ISETP.NE.AND.EX P0, PT, R2, RZ, PT, P0 ;  /* 0x000000ff0200720c */ /* 0x000fda0003f05300 */
[----:B-1----:R-:W-:Y:S05]  /*0070*/  @P0 BRA `(.L_x_56) ;  /* 0x00000000001c0947 */ /* 0x002fea0003800000 */
[----:B------:R-:W0:Y:S02]  /*0080*/  S2R R0, SR_TID.X ;  /* 0x0000000000007919 */ /* 0x000e240000002100 */
[----:B0-----:R-:W-:-:S13]  /*0090*/  ISETP.NE.AND P0, PT, R0, RZ, PT ;  /* 0x000000ff0000720c */ /* 0x001fda0003f05270 */
[----:B------:R-:W-:Y:S05]  /*00a0*/  @P0 EXIT ;  /* 0x000000000000094d */ /* 0x000fea0003800000 */
[----:B------:R-:W0:Y:S08]  /*00b0*/  LDC R5, c[0x0][0x39c] ;  /* 0x0000e700ff057b82 */ /* 0x000e300000000800 */
[----:B------:R-:W0:Y:S02]  /*00c0*/  LDC.64 R2, c[0x0][0x388] ;  /* 0x0000e200ff027b82 */ /* 0x000e240000000a00 */
[----:B0-----:R-:W-:Y:S01]  /*00d0*/  STG.E desc[UR6][R2.64], R5 ;  /* 0x0000000502007986 */ /* 0x001fe2000c101906 */
[----:B------:R-:W-:Y:S05]  /*00e0*/  EXIT ;  /* 0x000000000000794d */ /* 0x000fea0003800000 */
.L_x_56:
[----:B------:R-:W0:Y:S01]  /*00f0*/  LDCU UR4, c[0x0][0x380] ;  /* 0x00007000ff0477ac */ /* 0x000e220008000800 */
[----:B------:R-:W-:Y:S01]  /*0100*/  BSSY.RECONVERGENT B0, `(.L_x_57) ;  /* 0x000045e000007945 */ /* 0x000fe20003800200 */
[----:B0-----:R-:W-:-:S09]  /*0110*/  ULOP3.LUT UP0, URZ, UR4, 0x3, URZ, 0xc0, !UPT ;  /* 0x0000000304ff7892 */ /* 0x001fd2000f80c0ff */
[----:B------:R-:W-:Y:S05]  /*0120*/  BRA.U UP0, `(.L_x_58) ;  /* 0x00000021007c7547 */ /* 0x000fea000b800000 */
[----:B------:R-:W-:-:S04]  /*0130*/  ISETP.GT.U32.AND P0, PT, R0, 0xfff, PT ;  /* 0x00000fff0000780c */ /* 0x000fc80003f04070 */
[----:B------:R-:W-:-:S13]  /*0140*/  ISETP.GT.U32.AND.EX P0, PT, R2, RZ, PT, P0 ;  /* 0x000000ff0200720c */ /* 0x000fda0003f04100 */
[----:B------:R-:W-:Y:S05]  /*0150*/  @P0 BRA `(.L_x_59) ;  /* 0x0000001000180947 */ /* 0x000fea0003800000 */
[----:B------:R-:W0:Y:S01]  /*0160*/  S2R R3, SR_TID.X ;  /* 0x0000000000037919 */ /* 0x000e220000002100 */
[----:B------:R-:W1:Y:S01]  /*0170*/  LDCU UR8, c[0x0][0x384] ;  /* 0x00007080ff0877ac */ /* 0x000e620008000800 */
[----:B------:R-:W-:Y:S01]  /*0180*/  BSSY.RECONVERGENT B1, `(.L_x_60) ;  /* 0x000000b000017945 */ /* 0x000fe20003800200 */
[----:B------:R-:W-:Y:S01]  /*0190*/  IMAD.MOV.U32 R10, RZ, RZ, RZ ;  /* 0x000000ffff0a7224 */ /* 0x000fe200078e00ff */
[----:B0-----:R-:W-:Y:S01]  /*01a0*/  ISETP.GE.U32.AND P0, PT, R3, R0, PT ;  /* 0x000000000300720c */ /* 0x001fe20003f06070 */
[----:B------:R-:W-:-:S12]  /*01b0*/  IMAD.MOV.U32 R11, RZ, RZ, R3 ;  /* 0x000000ffff0b7224 */ /* 0x000fd800078e0003 */
[----:B-1----:R-:W-:Y:S05]  /*01c0*/  @P0 BRA `(.L_x_61) ;  /* 0x0000000000180947 */ /* 0x002fea0003800000 */
[----:B------:R-:W0:Y:S01]  /*01d0*/  LDCU UR5, c[0x0][0x384] ;  /* 0x00007080ff0577ac */ /* 0x000e220008000800 */
[----:B------:R-:W-:-:S05]  /*01e0*/  IADD3 R4, P0, PT, R3, UR4, RZ ;  /* 0x0000000403047c10 */ /* 0x000fca000ff1e0ff */
[----:B0-----:R-:W-:-:S05]  /*01f0*/  IMAD.X R5, RZ, RZ, UR5, P0 ;  /* 0x00000005ff057e24 */ /* 0x001fca00080e06ff */
[----:B------:R-:W2:Y:S01]  /*0200*/  LDG.E.U8.CONSTANT R4, desc[UR6][R4.64] ;  /* 0x0000000604047981 */ /* 0x000ea2000c1e9100 */
[----:B------:R-:W-:Y:S01]  /*0210*/  VIADD R11, R3, 0x100 ;  /* 0x00000100030b7836 */ /* 0x000fe20000000000 */
[----:B--2---:R-:W-:-:S07]  /*0220*/  PRMT R10, R4, 0x8880, RZ ;  /* 0x00008880040a7816 */ /* 0x004fce00000000ff */
.L_x_61:
[----:B------:R-:W-:Y:S05]  /*0230*/  BSYNC.RECONVERGENT B1 ;  /* 0x0000000000017941 */ /* 0x000fea0003800200 */
.L_x_60:
[----:B------:R-:W-:Y:S01]  /*0240*/  ISETP.GE.U32.AND P0, PT, R11, R0, PT ;  /* 0x000000000b00720c */ /* 0x000fe20003f06070 */
[----:B------:R-:W-:-:S12]  /*0250*/  BSSY.RECONVERGENT B1, `(.L_x_62) ;  /* 0x000009e000017945 */ /* 0x000fd80003800200 */
[----:B------:R-:W-:Y:S05]  /*0260*/  @P0 BRA `(.L_x_63) ;  /* 0x0000000800700947 */ /* 0x000fea0003800000 */
[----:B------:R-:W-:Y:S01]  /*0270*/  LOP3.LUT R5, RZ, R11, RZ, 0x33, !PT ;  /* 0x0000000bff057212 */ /* 0x000fe200078e33ff */
[----:B------:R-:W-:Y:S04]  /*0280*/  BSSY.RECONVERGENT B2, `(.L_x_64) ;  /* 0x0000017000027945 */ /* 0x000fe80003800200 */
[----:B------:R-:W-:-:S05]  /*0290*/  IMAD.IADD R5, R5, 0x1, R0 ;  /* 0x0000000105057824 */ /* 0x000fca00078e0200 */
[C---:B------:R-:W-:Y:S02]  /*02a0*/  LOP3.LUT R4, R5.reuse, 0x300, RZ, 0xc0, !PT ;  /* 0x0000030005047812 */ /* 0x040fe400078ec0ff */
[----:B------:R-:W-:Y:S02]  /*02b0*/  ISETP.GE.U32.AND P1, PT, R5, 0x300, PT ;  /* 0x000003000500780c */ /* 0x000fe40003f26070 */
[----:B------:R-:W-:-:S13]  /*02c0*/  ISETP.NE.AND P0, PT, R4, 0x300, PT ;  /* 0x000003000400780c */ /* 0x000fda0003f05270 */
[----:B------:R-:W-:Y:S05]  /*02d0*/  @!P0 BRA `(.L_x_65) ;  /* 0x0000000000448947 */ /* 0x000fea0003800000 */
[----:B------:R-:W0:Y:S01]  /*02e0*/  LDCU UR5, c[0x0][0x384] ;  /* 0x00007080ff0577ac */ /* 0x000e220008000800 */
[----:B------:R-:W-:Y:S02]  /*02f0*/  LEA.HI R4, R5, 0x1, RZ, 0x18 ;  /* 0x0000000105047811 */ /* 0x000fe400078fc0ff */
[----:B------:R-:W-:Y:S02]  /*0300*/  IADD3 R8, P0, PT, R11, UR4, RZ ;  /* 0x000000040b087c10 */ /* 0x000fe4000ff1e0ff */
[----:B------:R-:W-:-:S05]  /*0310*/  LOP3.LUT R4, R4, 0x3, RZ, 0xc0, !PT ;  /* 0x0000000304047812 */ /* 0x000fca00078ec0ff */
[----:B------:R-:W-:Y:S02]  /*0320*/  IMAD.MOV R6, RZ, RZ, -R4 ;  /* 0x000000ffff067224 */ /* 0x000fe400078e0a04 */
[----:B0-----:R-:W-:-:S07]  /*0330*/  IMAD.X R9, RZ, RZ, UR5, P0 ;  /* 0x00000005ff097e24 */ /* 0x001fce00080e06ff */
.L_x_66:
        /* <DEDUP_REMOVED lines=11> */
.L_x_65:
[----:B------:R-:W-:Y:S05]  /*03f0*/  BSYNC.RECONVERGENT B2 ;  /* 0x0000000000027941 */ /* 0x000fea0003800200 */
.L_x_64:
[----:B------:R-:W-:Y:S05]  /*0400*/  @!P1 BRA `(.L_x_63) ;  /* 0x0000000800089947 */ /* 0x000fea0003800000 */
[----:B------:R-:W-:Y:S01]  /*0410*/  IMAD.IADD R4, R0, 0x1, -R11 ;  /* 0x0000000100047824 */ /* 0x000fe200078e0a0b */
[----:B------:R-:W-:Y:S01]  /*0420*/  BSSY.RECONVERGENT B2, `(.L_x_67) ;  /* 0x0000048000027945 */ /* 0x000fe20003800200 */
[----:B------:R-:W-:-:S03]  /*0430*/  PLOP3.LUT P0, PT, PT, PT, PT, 0x80, 0x8 ;  /* 0x000000000008781c */ /* 0x000fc60003f0f070 */
[----:B------:R-:W-:-:S13]  /*0440*/  ISETP.GT.AND P1, PT, R4, 0xc00, PT ;  /* 0x00000c000400780c */ /* 0x000fda0003f24270 */
[----:B------:R-:W-:Y:S05]  /*0450*/  @!P1 BRA `(.L_x_68) ;  /* 0x0000000400109947 */ /* 0x000fea0003800000 */
[----:B------:R-:W-:Y:S01]  /*0460*/  PLOP3.LUT P0, PT, PT, PT, PT, 0x8, 0x80 ;  /* 0x000000000080781c */ /* 0x000fe20003f0e170 */
[----:B------:R-:W-:-:S12]  /*0470*/  VIADD R12, R0, 0xfffff400 ;  /* 0xfffff400000c7836 */ /* 0x000fd80000000000 */
.L_x_69:
[C---:B------:R-:W-:Y:S01]  /*0480*/  IADD3 R24, P1, PT, R11.reuse, UR4, RZ ;  /* 0x000000040b187c10 */ /* 0x040fe2000ff3e0ff */
[----:B------:R-:W-:-:S03]  /*0490*/  VIADD R4, R11, 0x400 ;  /* 0x000004000b047836 */ /* 0x000fc60000000000 */
[----:B------:R-:W-:Y:S02]  /*04a0*/  LEA.HI.X.SX32 R25, R11, UR8, 0x1, P1 ;  /* 0x000000080b197c11 */ /* 0x000fe400088f0eff */
[----:B------:R-:W-:-:S03]  /*04b0*/  IADD3 R6, P1, PT, R4, UR4, RZ ;  /* 0x0000000404067c10 */ /* 0x000fc6000ff3e0ff */
[----:B------:R-:W2:Y:S01]  /*04c0*/  LDG.E.U8.CONSTANT R15, desc[UR6][R24.64+0x200] ;  /* 0x00020006180f7981 */ /* 0x000ea2000c1e9100 */
[----:B------:R-:W-:Y:S01]  /*04d0*/  LEA.HI.X.SX32 R7, R4, UR8, 0x1, P1 ;  /* 0x0000000804077c11 */ /* 0x000fe200088f0eff */
[----:B------:R-:W-:Y:S02]  /*04e0*/  VIADD R5, R11, 0x800 ;  /* 0x000008000b057836 */ /* 0x000fe40000000000 */
[----:B------:R-:W3:Y:S04]  /*04f0*/  LDG.E.U8.CONSTANT R13, desc[UR6][R24.64] ;  /* 0x00000006180d7981 */ /* 0x000ee8000c1e9100 */
[----:B------:R-:W4:Y:S01]  /*0500*/  LDG.E.U8.CONSTANT R14, desc[UR6][R24.64+0x100] ;  /* 0x00010006180e7981 */ /* 0x000f22000c1e9100 */
[----:B------:R-:W-:-:S03]  /*0510*/  IADD3 R4, P1, PT, R5, UR4, RZ ;  /* 0x0000000405047c10 */ /* 0x000fc6000ff3e0ff */
[----:B------:R-:W5:Y:S04]  /*0520*/  LDG.E.U8.CONSTANT R18, desc[UR6][R24.64+0x300] ;  /* 0x0003000618127981 */ /* 0x000f68000c1e9100 */
[----:B------:R-:W5:Y:S04]  /*0530*/  LDG.E.U8.CONSTANT R19, desc[UR6][R6.64] ;  /* 0x0000000606137981 */ /* 0x000f68000c1e9100 */
[----:B------:R-:W5:Y:S01]  /*0540*/  LDG.E.U8.CONSTANT R16, desc[UR6][R6.64+0x100] ;  /* 0x0001000606107981 */ /* 0x000f62000c1e9100 */
[----:B------:R-:W-:-:S03]  /*0550*/  LEA.HI.X.SX32 R5, R5, UR8, 0x1, P1 ;  /* 0x0000000805057c11 */ /* 0x000fc600088f0eff */
[----:B------:R-:W5:Y:S04]  /*0560*/  LDG.E.U8.CONSTANT R17, desc[UR6][R6.64+0x200] ;  /* 0x0002000606117981 */ /* 0x000f68000c1e9100 */
[----:B------:R3:W5:Y:S01]  /*0570*/  LDG.E.U8.CONSTANT R22, desc[UR6][R6.64+0x300] ;  /* 0x0003000606167981 */ /* 0x000762000c1e9100 */
[----:B------:R-:W-:-:S03]  /*0580*/  VIADD R9, R11, 0xc00 ;  /* 0x00000c000b097836 */ /* 0x000fc60000000000 */
[----:B------:R-:W5:Y:S04]  /*0590*/  LDG.E.U8.CONSTANT R23, desc[UR6][R4.64] ;  /* 0x0000000604177981 */ /* 0x000f68000c1e9100 */
[----:B------:R-:W5:Y:S01]  /*05a0*/  LDG.E.U8.CONSTANT R20, desc[UR6][R4.64+0x100] ;  /* 0x0001000604147981 */ /* 0x000f62000c1e9100 */
[----:B------:R-:W-:-:S03]  /*05b0*/  IADD3 R8, P1, PT, R9, UR4, RZ ;  /* 0x0000000409087c10 */ /* 0x000fc6000ff3e0ff */
[----:B------:R-:W5:Y:S01]  /*05c0*/  LDG.E.U8.CONSTANT R21, desc[UR6][R4.64+0x200] ;  /* 0x0002000604157981 */ /* 0x000f62000c1e9100 */
[----:B------:R-:W-:-:S03]  /*05d0*/  LEA.HI.X.SX32 R9, R9, UR8, 0x1, P1 ;  /* 0x0000000809097c11 */ /* 0x000fc600088f0eff */
        /* <DEDUP_REMOVED lines=44> */
.L_x_68:
[----:B------:R-:W-:Y:S05]  /*08a0*/  BSYNC.RECONVERGENT B2 ;  /* 0x0000000000027941 */ /* 0x000fea0003800200 */
.L_x_67:
[----:B------:R-:W-:Y:S01]  /*08b0*/  IMAD.IADD R4, R0, 0x1, -R11 ;  /* 0x0000000100047824 */ /* 0x000fe200078e0a0b */
[----:B------:R-:W-:Y:S04]  /*08c0*/  BSSY.RECONVERGENT B2, `(.L_x_70) ;  /* 0x0000023000027945 */ /* 0x000fe80003800200 */
[----:B------:R-:W-:-:S13]  /*08d0*/  ISETP.GT.AND P1, PT, R4, 0x400, PT ;  /* 0x000004000400780c */ /* 0x000fda0003f24270 */
[----:B------:R-:W-:Y:S05]  /*08e0*/  @!P1 BRA `(.L_x_71) ;  /* 0x0000000000809947 */ /* 0x000fea0003800000 */
[----:B------:R-:W0:Y:S01]  /*08f0*/  LDCU UR5, c[0x0][0x384] ;  /* 0x00007080ff0577ac */ /* 0x000e220008000800 */
[C---:B------:R-:W-:Y:S01]  /*0900*/  IADD3 R6, P0, PT, R11.reuse, UR4, RZ ;  /* 0x000000040b067c10 */ /* 0x040fe2000ff1e0ff */
[----:B------:R-:W-:-:S03]  /*0910*/  VIADD R5, R11, 0x400 ;  /* 0x000004000b057836 */ /* 0x000fc60000000000 */
[----:B0-----:R-:W-:Y:S02]  /*0920*/  LEA.HI.X.SX32 R7, R11, UR5, 0x1, P0 ;  /* 0x000000050b077c11 */ /* 0x001fe400080f0eff */
[----:B------:R-:W-:-:S03]  /*0930*/  IADD3 R4, P0, PT, R5, UR4, RZ ;  /* 0x0000000405047c10 */ /* 0x000fc6000ff1e0ff */
[----:B------:R-:W2:Y:S04]  /*0940*/  LDG.E.U8.CONSTANT R8, desc[UR6][R6.64] ;  /* 0x0000000606087981 */ /* 0x000ea8000c1e9100 */
[----:B------:R-:W3:Y:S01]  /*0950*/  LDG.E.U8.CONSTANT R9, desc[UR6][R6.64+0x100] ;  /* 0x0001000606097981 */ /* 0x000ee2000c1e9100 */
[----:B------:R-:W-:-:S03]  /*0960*/  LEA.HI.X.SX32 R5, R5, UR5, 0x1, P0 ;  /* 0x0000000505057c11 */ /* 0x000fc600080f0eff */
        /* <DEDUP_REMOVED lines=24> */
.L_x_71:
[----:B------:R-:W-:Y:S05]  /*0af0*/  BSYNC.RECONVERGENT B2 ;  /* 0x0000000000027941 */ /* 0x000fea0003800200 */
.L_x_70:
[----:B------:R-:W-:-:S13]  /*0b00*/  ISETP.LT.OR P0, PT, R11, R0, P0 ;  /* 0x000000000b00720c */ /* 0x000fda0000701670 */
[----:B------:R-:W-:Y:S05]  /*0b10*/  @!P0 BRA `(.L_x_63) ;  /* 0x0000000000448947 */ /* 0x000fea0003800000 */
[----:B------:R-:W0:Y:S01]  /*0b20*/  LDCU UR5, c[0x0][0x384] ;  /* 0x00007080ff0577ac */ /* 0x000e220008000800 */
[----:B------:R-:W-:-:S04]  /*0b30*/  IADD3 R4, P0, PT, R11, UR4, RZ ;  /* 0x000000040b047c10 */ /* 0x000fc8000ff1e0ff */
[----:B0-----:R-:W-:-:S05]  /*0b40*/  LEA.HI.X.SX32 R5, R11, UR5, 0x1, P0 ;  /* 0x000000050b057c11 */ /* 0x001fca00080f0eff */
        /* <DEDUP_REMOVED lines=14> */
.L_x_63:
[----:B------:R-:W-:Y:S05]  /*0c30*/  BSYNC.RECONVERGENT B1 ;  /* 0x0000000000017941 */ /* 0x000fea0003800200 */
.L_x_62:
[----:B------:R-:W-:-:S04]  /*0c40*/  ISETP.GE.U32.AND P0, PT, R0, 0x100, PT ;  /* 0x000001000000780c */ /* 0x000fc80003f06070 */
[----:B------:R-:W-:-:S13]  /*0c50*/  ISETP.GE.U32.AND.EX P0, PT, R2, RZ, PT, P0 ;  /* 0x000000ff0200720c */ /* 0x000fda0003f06100 */
[----:B------:R-:W-:Y:S05]  /*0c60*/  @!P0 BRA `(.L_x_72) ;  /* 0x0000000000648947 */ /* 0x000fea0003800000 */
[----:B------:R-:W0:Y:S01]  /*0c70*/  S2R R0, SR_LANEID ;  /* 0x0000000000007919 */ /* 0x000e220000000000 */
[----:B------:R-:W1:Y:S01]  /*0c80*/  REDUX.SUM UR4, R10 ;  /* 0x000000000a0473c4 */ /* 0x000e62000000c000 */
[----:B------:R-:W-:Y:S01]  /*0c90*/  ISETP.NE.AND P4, PT, R3, RZ, PT ;  /* 0x000000ff0300720c */ /* 0x000fe20003f85270 */
[----:B-1----:R-:W-:Y:S01]  /*0ca0*/  IMAD.U32 R7, RZ, RZ, UR4 ;  /* 0x00000004ff077e24 */ /* 0x002fe2000f8e00ff */
[----:B0-----:R-:W-:-:S13]  /*0cb0*/  ISETP.NE.AND P0, PT, R0, RZ, PT ;  /* 0x000000ff0000720c */ /* 0x001fda0003f05270 */
[----:B------:R-:W0:Y:S01]  /*0cc0*/  @!P0 S2R R5, SR_CgaCtaId ;  /* 0x0000000000058919 */ /* 0x000e220000008800 */
[----:B------:R-:W-:Y:S02]  /*0cd0*/  @!P0 MOV R2, 0x400 ;  /* 0x0000040000028802 */ /* 0x000fe40000000f00 */
[----:B------:R-:W-:-:S04]  /*0ce0*/  @!P0 SHF.R.U32.HI R0, RZ, 0x3, R3 ;  /* 0x00000003ff008819 */ /* 0x000fc80000011603 */
[----:B------:R-:W-:Y:S02]  /*0cf0*/  @!P0 LOP3.LUT R0, R0, 0x7c, RZ, 0xc0, !PT ;  /* 0x0000007c00008812 */ /* 0x000fe400078ec0ff */
[----:B0-----:R-:W-:-:S05]  /*0d00*/  @!P0 LEA R5, R5, R2, 0x18 ;  /* 0x0000000205058211 */ /* 0x001fca00078ec0ff */
[----:B------:R-:W-:-:S05]  /*0d10*/  @!P0 IMAD.IADD R0, R0, 0x1, R5 ;  /* 0x0000000100008824 */ /* 0x000fca00078e0205 */
[----:B------:R0:W-:Y:S01]  /*0d20*/  @!P0 STS [R0+0x8], R7 ;  /* 0x0000080700008388 */ /* 0x0001e20000000800 */
[----:B------:R-:W-:Y:S06]  /*0d30*/  BAR.SYNC.DEFER_BLOCKING 0x0 ;  /* 0x0000000000007b1d */ /* 0x000fec0000010000 */
[----:B------:R-:W-:Y:S05]  /*0d40*/  @P4 BRA `(.L_x_73) ;  /* 0x0000003800644947 */ /* 0x000fea0003800000 */
[----:B------:R-:W1:Y:S01]  /*0d50*/  S2UR UR5, SR_CgaCtaId ;  /* 0x00000000000579c3 */ /* 0x000e620000008800 */
[----:B------:R-:W-:Y:S02]  /*0d60*/  UMOV UR4, 0x400 ;  /* 0x0000040000047882 */ /* 0x000fe40000000000 */
[----:B-1----:R-:W-:-:S09]  /*0d70*/  ULEA UR4, UR5, UR4, 0x18 ;  /* 0x0000000405047291 */ /* 0x002fd2000f8ec0ff */
[----:B0-----:R-:W-:Y:S04]  /*0d80*/  LDS R0, [UR4+0xc] ;  /* 0x00000c04ff007984 */ /* 0x001fe80008000800 */
[----:B------:R-:W0:Y:S04]  /*0d90*/  LDS.128 R8, [UR4+0x10] ;  /* 0x00001004ff087984 */ /* 0x000e280008000c00 */
[----:B------:R-:W1:Y:S01]  /*0da0*/  LDS.64 R2, [UR4+0x20] ;  /* 0x00002004ff027984 */ /* 0x000e620008000a00 */
[----:B0-----:R-:W-:-:S04]  /*0db0*/  IADD3 R0, PT, PT, R8, R0, R7 ;  /* 0x0000000008007210 */ /* 0x001fc80007ffe007 */
[----:B------:R-:W-:-:S04]  /*0dc0*/  IADD3 R0, PT, PT, R10, R0, R9 ;  /* 0x000000000a007210 */ /* 0x000fc80007ffe009 */
[----:B-1----:R-:W-:-:S05]  /*0dd0*/  IADD3 R0, PT, PT, R2, R0, R11 ;  /* 0x0000000002007210 */ /* 0x002fca0007ffe00b */
[----:B------:R-:W-:Y:S01]  /*0de0*/  IMAD.IADD R7, R0, 0x1, R3 ;  /* 0x0000000100077824 */ /* 0x000fe200078e0203 */
[----:B------:R-:W-:Y:S06]  /*0df0*/  BRA `(.L_x_73) ;  /* 0x0000003800387947 */ /* 0x000fec0003800000 */
.L_x_72:
[C---:B------:R-:W-:Y:S02]  /*0e00*/  LOP3.LUT R4, R3.reuse, 0x3e0, RZ, 0xc0, !PT ;  /* 0x000003e003047812 */ /* 0x040fe400078ec0ff */
[----:B------:R-:W-:Y:S02]  /*0e10*/  ISETP.NE.AND P4, PT, R3, RZ, PT ;  /* 0x000000ff0300720c */ /* 0x000fe40003f85270 */
[----:B------:R-:W-:Y:S01]  /*0e20*/  LOP3.LUT R7, RZ, R4, RZ, 0x33, !PT ;  /* 0x00000004ff077212 */ /* 0x000fe200078e33ff */
[----:B------:R-:W-:-:S04]  /*0e30*/  VIADD R5, R4, 0x20 ;  /* 0x0000002004057836 */ /* 0x000fc80000000000 */
[----:B------:R-:W-:Y:S01]  /*0e40*/  IMAD.IADD R7, R7, 0x1, R0 ;  /* 0x0000000107077824 */ /* 0x000fe200078e0200 */
[----:B------:R-:W-:-:S04]  /*0e50*/  ISETP.GT.U32.AND P0, PT, R5, R0, PT ;  /* 0x000000000500720c */ /* 0x000fc80003f04070 */
[----:B------:R-:W-:Y:S02]  /*0e60*/  SEL R5, R7, 0x1f, P0 ;  /* 0x0000001f07057807 */ /* 0x000fe40000000000 */
[----:B------:R-:W0:Y:S06]  /*0e70*/  S2R R7, SR_LANEID ;  /* 0x0000000000077919 */ /* 0x000e2c0000000000 */
[----:B------:R-:W1:Y:S02]  /*0e80*/  SHFL.DOWN P0, R4, R10, 0x1, R5 ;  /* 0x082000000a047989 */ /* 0x000e640000000005 */
[----:B-1----:R-:W-:Y:S01]  /*0e90*/  @P0 IMAD.IADD R4, R4, 0x1, R10 ;  /* 0x0000000104040824 */ /* 0x002fe200078e020a */
[----:B0-----:R-:W-:-:S04]  /*0ea0*/  ISETP.NE.AND P1, PT, R7, RZ, PT ;  /* 0x000000ff0700720c */ /* 0x001fc80003f25270 */
[----:B------:R-:W0:Y:S09]  /*0eb0*/  SHFL.DOWN P0, R6, R4, 0x2, R5 ;  /* 0x0840000004067989 */ /* 0x000e320000000005 */
        /* <DEDUP_REMOVED lines=12> */
[----:B0-----:R-:W-:-:S05]  /*0f80*/  @P0 IMAD.IADD R7, R12, 0x1, R7 ;  /* 0x000000010c070824 */ /* 0x001fca00078e0207 */
[----:B------:R4:W-:Y:S01]  /*0f90*/  @!P1 STS [R4+0x8], R7 ;  /* 0x0000080704009388 */ /* 0x0009e20000000800 */
[----:B------:R-:W-:Y:S06]  /*0fa0*/  BAR.SYNC.DEFER_BLOCKING 0x0 ;  /* 0x0000000000007b1d */ /* 0x000fec0000010000 */
[----:B------:R-:W-:Y:S05]  /*0fb0*/  @P4 BRA `(.L_x_73) ;  /* 0x0000003400c84947 */ /* 0x000fea0003800000 */
[----:B------:R-:W0:Y:S01]  /*0fc0*/  S2UR UR5, SR_CgaCtaId ;  /* 0x00000000000579c3 */ /* 0x000e220000008800 */
[----:B------:R-:W-:Y:S01]  /*0fd0*/  UMOV UR4, 0x400 ;  /* 0x0000040000047882 */ /* 0x000fe20000000000 */
[C---:B------:R-:W-:Y:S02]  /*0fe0*/  ISETP.GT.U32.AND P0, PT, R0.reuse, 0x40, PT ;  /* 0x000000400000780c */ /* 0x040fe40003f04070 */
[C---:B------:R-:W-:Y:S02]  /*0ff0*/  ISETP.GT.U32.AND P6, PT, R0.reuse, 0x20, PT ;  /* 0x000000200000780c */ /* 0x040fe40003fc4070 */
[C---:B------:R-:W-:Y:S02]  /*1000*/  ISETP.GT.U32.AND P5, PT, R0.reuse, 0x60, PT ;  /* 0x000000600000780c */ /* 0x040fe40003fa4070 */
[----:B------:R-:W-:Y:S02]  /*1010*/  ISETP.GT.U32.AND P2, PT, R0, 0x80, PT ;  /* 0x000000800000780c */ /* 0x000fe40003f44070 */
[----:B------:R-:W-:-:S02]  /*1020*/  ISETP.GT.U32.AND.EX P0, PT, R2, RZ, PT, P0 ;  /* 0x000000ff0200720c */ /* 0x000fc40003f04100 */
[----:B------:R-:W-:Y:S02]  /*1030*/  ISETP.GT.U32.AND.EX P6, PT, R2, RZ, PT, P6 ;  /* 0x000000ff0200720c */ /* 0x000fe40003fc4160 */
[C---:B------:R-:W-:Y:S02]  /*1040*/  ISETP.GT.U32.AND P3, PT, R0.reuse, 0xa0, PT ;  /* 0x000000a00000780c */ /* 0x040fe40003f64070 */
[----:B------:R-:W-:Y:S02]  /*1050*/  ISETP.GT.U32.AND P1, PT, R0, 0xc0, PT ;  /* 0x000000c00000780c */ /* 0x000fe40003f24070 */
[C---:B------:R-:W-:Y:S02]  /*1060*/  ISETP.GT.U32.AND.EX P5, PT, R2.reuse, RZ, PT, P5 ;  /* 0x000000ff0200720c */ /* 0x040fe40003fa4150 */
[C---:B------:R-:W-:Y:S02]  /*1070*/  ISETP.GT.U32.AND.EX P2, PT, R2.reuse, RZ, PT, P2 ;  /* 0x000000ff0200720c */ /* 0x040fe40003f44120 */
[C---:B------:R-:W-:Y:S01]  /*1080*/  ISETP.GT.U32.AND.EX P3, PT, R2.reuse, RZ, PT, P3 ;  /* 0x000000ff0200720c */ /* 0x040fe20003f64130 */
[----:B0-----:R-:W-:Y:S01]  /*1090*/  ULEA UR4, UR5, UR4, 0x18 ;  /* 0x0000000405047291 */ /* 0x001fe2000f8ec0ff */
[----:B------:R-:W-:-:S08]  /*10a0*/  ISETP.GT.U32.AND.EX P1, PT, R2, RZ, PT, P1 ;  /* 0x000000ff0200720c */ /* 0x000fd00003f24110 */
[----:B------:R-:W0:Y:S04]  /*10b0*/  LDS.128 R8, [UR4+0x10] ;  /* 0x00001004ff087984 */ /* 0x000e280008000c00 */
[----:B------:R-:W1:Y:S04]  /*10c0*/  LDS R3, [UR4+0xc] ;  /* 0x00000c04ff037984 */ /* 0x000e680008000800 */
[----:B----4-:R-:W2:Y:S01]  /*10d0*/  LDS.64 R4, [UR4+0x20] ;  /* 0x00002004ff047984 */ /* 0x010ea20008000a00 */
[----:B0-----:R-:W-:Y:S02]  /*10e0*/  SEL R8, R8, RZ, P0 ;  /* 0x000000ff08087207 */ /* 0x001fe40000000000 */
[----:B------:R-:W-:-:S02]  /*10f0*/  ISETP.GT.U32.AND P0, PT, R0, 0xe0, PT ;  /* 0x000000e00000780c */ /* 0x000fc40003f04070 */
[----:B-1----:R-:W-:Y:S02]  /*1100*/  SEL R6, R3, RZ, P6 ;  /* 0x000000ff03067207 */ /* 0x002fe40003000000 */
[----:B------:R-:W-:Y:S02]  /*1110*/  SEL R9, R9, RZ, P5 ;  /* 0x000000ff09097207 */ /* 0x000fe40002800000 */
[----:B------:R-:W-:Y:S02]  /*1120*/  IADD3 R6, PT, PT, R8, R6, R7 ;  /* 0x0000000608067210 */ /* 0x000fe40007ffe007 */
[----:B------:R-:W-:Y:S02]  /*1130*/  SEL R10, R10, RZ, P2 ;  /* 0x000000ff0a0a7207 */ /* 0x000fe40001000000 */
[----:B------:R-:W-:Y:S02]  /*1140*/  ISETP.GT.U32.AND.EX P0, PT, R2, RZ, PT, P0 ;  /* 0x000000ff0200720c */ /* 0x000fe40003f04100 */
[----:B------:R-:W-:-:S02]  /*1150*/  SEL R11, R11, RZ, P3 ;  /* 0x000000ff0b0b7207 */ /* 0x000fc40001800000 */
[----:B------:R-:W-:Y:S02]  /*1160*/  IADD3 R6, PT, PT, R10, R6, R9 ;  /* 0x000000060a067210 */ /* 0x000fe40007ffe009 */
[----:B--2---:R-:W-:Y:S02]  /*1170*/  SEL R4, R4, RZ, P1 ;  /* 0x000000ff04047207 */ /* 0x004fe40000800000 */
[----:B------:R-:W-:Y:S02]  /*1180*/  SEL R5, R5, RZ, P0 ;  /* 0x000000ff05057207 */ /* 0x000fe40000000000 */
[----:B------:R-:W-:-:S05]  /*1190*/  IADD3 R4, PT, PT, R4, R6, R11 ;  /* 0x0000000604047210 */ /* 0x000fca0007ffe00b */
[----:B------:R-:W-:Y:S01]  /*11a0*/  IMAD.IADD R7, R4, 0x1, R5 ;  /* 0x0000000104077824 */ /* 0x000fe200078e0205 */
[----:B------:R-:W-:Y:S06]  /*11b0*/  BRA `(.L_x_73) ;  /* 0x0000003400487947 */ /* 0x000fec0003800000 */
.L_x_59:
[----:B------:R-:W0:Y:S01]  /*11c0*/  S2R R5, SR_TID.X ;  /* 0x0000000000057919 */ /* 0x000e220000002100 */
[----:B------:R-:W1:Y:S01]  /*11d0*/  LDCU UR5, c[0x0][0x384] ;  /* 0x00007080ff0577ac */ /* 0x000e620008000800 */
[----:B0-----:R-:W-:-:S05]  /*11e0*/  LEA R6, P0, R5, UR4, 0x2 ;  /* 0x0000000405067c11 */ /* 0x001fca000f8010ff */
[----:B-1----:R-:W-:-:S05]  /*11f0*/  IMAD.X R7, RZ, RZ, UR5, P0 ;  /* 0x00000005ff077e24 */ /* 0x002fca00080e06ff */
[----:B------:R-:W2:Y:S04]  /*1200*/  LDG.E.CONSTANT R8, desc[UR6][R6.64] ;  /* 0x0000000606087981 */ /* 0x000ea8000c1e9900 */
[----:B------:R-:W3:Y:S04]  /*1210*/  LDG.E.CONSTANT R9, desc[UR6][R6.64+0x400] ;  /* 0x0004000606097981 */ /* 0x000ee8000c1e9900 */
[----:B------:R-:W4:Y:S04]  /*1220*/  LDG.E.CONSTANT R3, desc[UR6][R6.64+0x800] ;  /* 0x0008000606037981 */ /* 0x000f28000c1e9900 */
[----:B------:R-:W5:Y:S01]  /*1230*/  LDG.E.CONSTANT R4, desc[UR6][R6.64+0xc00] ;  /* 0x000c000606047981 */ /* 0x000f62000c1e9900 */
[----:B------:R-:W-:Y:S01]  /*1240*/  IADD3 R14, P1, PT, R0, -0x1000, RZ ;  /* 0xfffff000000e7810 */ /* 0x000fe20007f3e0ff */
[----:B------:R-:W-:Y:S01]  /*1250*/  UMOV UR5, 0x1000 ;  /* 0x0000100000057882 */ /* 0x000fe20000000000 */
[----:B------:R-:W-:-:S02]  /*1260*/  UMOV UR4, URZ ;  /* 0x000000ff00047c82 */ /* 0x000fc40008000000 */
[----:B------:R-:W-:Y:S01]  /*1270*/  ISETP.GE.U32.AND P0, PT, R14, 0x1000, PT ;  /* 0x000010000e00780c */ /* 0x000fe20003f06070 */
[C---:B--2---:R-:W-:Y:S01]  /*1280*/  IMAD.U32 R11, R8.reuse, 0x10000, RZ ;  /* 0x00010000080b7824 */ /* 0x044fe200078e00ff */
[----:B------:R-:W-:-:S04]  /*1290*/  PRMT R10, R8, 0x8880, RZ ;  /* 0x00008880080a7816 */ /* 0x000fc800000000ff */
[----:B------:R-:W-:Y:S01]  /*12a0*/  LEA.HI.SX32 R11, R11, R10, 0x8 ;  /* 0x0000000a0b0b7211 */ /* 0x000fe200078f42ff */
[----:B------:R-:W-:Y:S01]  /*12b0*/  IMAD.SHL.U32 R10, R8, 0x100, RZ ;  /* 0x00000100080a7824 */ /* 0x000fe200078e00ff */
[----:B----4-:R-:W-:-:S04]  /*12c0*/  PRMT R12, R3, 0x8880, RZ ;  /* 0x00008880030c7816 */ /* 0x010fc800000000ff */
[----:B------:R-:W-:Y:S02]  /*12d0*/  LEA.HI.SX32 R11, R10, R11, 0x8 ;  /* 0x0000000b0a0b7211 */ /* 0x000fe400078f42ff */
[----:B---3--:R-:W-:Y:S02]  /*12e0*/  PRMT R10, R9, 0x8880, RZ ;  /* 0x00008880090a7816 */ /* 0x008fe400000000ff */
[----:B------:R-:W-:-:S03]  /*12f0*/  LEA.HI.SX32 R11, R8, R11, 0x8 ;  /* 0x0000000b080b7211 */ /* 0x000fc600078f42ff */
        /* <DEDUP_REMOVED lines=8> */
[----:B------:R-:W-:-:S04]  /*1380*/  IMAD.U32 R9, R3, 0x10000, RZ ;  /* 0x0001000003097824 */ /* 0x000fc800078e00ff */
[----:B------:R-:W-:Y:S01]  /*1390*/  IMAD.IADD R10, R8, 0x1, R11 ;  /* 0x00000001080a7824 */ /* 0x000fe200078e020b */
[----:B-----5:R-:W-:Y:S01]  /*13a0*/  PRMT R11, R4, 0x8880, RZ ;  /* 0x00008880040b7816 */ /* 0x020fe200000000ff */
[----:B------:R-:W-:-:S03]  /*13b0*/  IMAD.SHL.U32 R8, R3, 0x100, RZ ;  /* 0x0000010003087824 */ /* 0x000fc600078e00ff */
[----:B------:R-:W-:-:S04]  /*13c0*/  LEA.HI.SX32 R9, R9, R10, 0x8 ;  /* 0x0000000a09097211 */ /* 0x000fc800078f42ff */
[----:B------:R-:W-:Y:S01]  /*13d0*/  LEA.HI.SX32 R10, R8, R9, 0x8 ;  /* 0x00000009080a7211 */ /* 0x000fe200078f42ff */
[----:B------:R-:W-:Y:S02]  /*13e0*/  IMAD.MOV.U32 R8, RZ, RZ, R11 ;  /* 0x000000ffff087224 */ /* 0x000fe400078e000b */
[----:B------:R-:W-:Y:S01]  /*13f0*/  IMAD.U32 R9, R4, 0x10000, RZ ;  /* 0x0001000004097824 */ /* 0x000fe200078e00ff */
[----:B------:R-:W-:-:S05]  /*1400*/  LEA.HI.SX32 R3, R3, R10, 0x8 ;  /* 0x0000000a03037211 */ /* 0x000fca00078f42ff */
[----:B------:R-:W-:Y:S01]  /*1410*/  IMAD.IADD R8, R8, 0x1, R3 ;  /* 0x0000000108087824 */ /* 0x000fe200078e0203 */
[----:B------:R-:W-:-:S04]  /*1420*/  IADD3.X R3, PT, PT, R2, -0x1, RZ, P1, !PT ;  /* 0xffffffff02037810 */ /* 0x000fc80000ffe4ff */
[----:B------:R-:W-:Y:S02]  /*1430*/  ISETP.GE.U32.AND.EX P0, PT, R3, RZ, PT, P0 ;  /* 0x000000ff0300720c */ /* 0x000fe40003f06100 */
[----:B------:R-:W-:Y:S01]  /*1440*/  LEA.HI.SX32 R9, R9, R8, 0x8 ;  /* 0x0000000809097211 */ /* 0x000fe200078f42ff */
[----:B------:R-:W-:-:S05]  /*1450*/  IMAD.SHL.U32 R8, R4, 0x100, RZ ;  /* 0x0000010004087824 */ /* 0x000fca00078e00ff */
[----:B------:R-:W-:-:S04]  /*1460*/  LEA.HI.SX32 R9, R8, R9, 0x8 ;  /* 0x0000000908097211 */ /* 0x000fc800078f42ff */
[----:B------:R-:W-:Y:S01]  /*1470*/  LEA.HI.SX32 R4, R4, R9, 0x8 ;  /* 0x0000000904047211 */ /* 0x000fe200078f42ff */
[----:B------:R-:W-:Y:S06]  /*1480*/  @!P0 BRA `(.L_x_74) ;  /* 0x0000000000d48947 */ /* 0x000fec0003800000 */
[----:B------:R-:W0:Y:S01]  /*1490*/  LDC.64 R8, c[0x0][0x390] ;  /* 0x0000e400ff087b82 */ /* 0x000e220000000a00 */
[----:B------:R-:W-:Y:S01]  /*14a0*/  UMOV UR5, 0x1000 ;  /* 0x0000100000057882 */ /* 0x000fe20000000000 */
[----:B------:R-:W-:-:S05]  /*14b0*/  UMOV UR4, URZ ;  /* 0x000000ff00047c82 */ /* 0x000fca0008000000 */
.L_x_76:
[----:B------:R-:W-:-:S04]  /*14c0*/  IADD3 R12, P0, PT, R6, UR5, RZ ;  /* 0x00000005060c7c10 */ /* 0x000fc8000ff1e0ff */
[----:B------:R-:W-:-:S05]  /*14d0*/  IADD3.X R13, PT, PT, R7, UR4, RZ, P0, !PT ;  /* 0x00000004070d7c10 */ /* 0x000fca00087fe4ff */
[----:B------:R-:W2:Y:S04]  /*14e0*/  LDG.E.CONSTANT R11, desc[UR6][R12.64] ;  /* 0x000000060c0b7981 */ /* 0x000ea8000c1e9900 */
[----:B------:R-:W3:Y:S04]  /*14f0*/  LDG.E.CONSTANT R0, desc[UR6][R12.64+0x400] ;  /* 0x000400060c007981 */ /* 0x000ee8000c1e9900 */
[----:B------:R-:W4:Y:S04]  /*1500*/  LDG.E.CONSTANT R2, desc[UR6][R12.64+0x800] ;  /* 0x000800060c027981 */ /* 0x000f28000c1e9900 */
[----:B------:R4:W5:Y:S01]  /*1510*/  LDG.E.CONSTANT R10, desc[UR6][R12.64+0xc00] ;  /* 0x000c00060c0a7981 */ /* 0x000962000c1e9900 */
[----:B--2---:R-:W-:-:S05]  /*1520*/  PRMT R15, R11, 0x8880, RZ ;  /* 0x000088800b0f7816 */ /* 0x004fca00000000ff */
[----:B------:R-:W-:Y:S02]  /*1530*/  IMAD.IADD R15, R15, 0x1, R4 ;  /* 0x000000010f0f7824 */ /* 0x000fe400078e0204 */
[----:B------:R-:W-:Y:S01]  /*1540*/  IMAD.U32 R4, R11, 0x10000, RZ ;  /* 0x000100000b047824 */ /* 0x000fe200078e00ff */
[----:B----4-:R-:W-:-:S04]  /*1550*/  PRMT R12, R2, 0x8880, RZ ;  /* 0x00008880020c7816 */ /* 0x010fc800000000ff */
[----:B------:R-:W-:Y:S01]  /*1560*/  LEA.HI.SX32 R15, R4, R15, 0x8 ;  /* 0x0000000f040f7211 */ /* 0x000fe200078f42ff */
[----:B------:R-:W-:-:S05]  /*1570*/  IMAD.SHL.U32 R4, R11, 0x100, RZ ;  /* 0x000001000b047824 */ /* 0x000fca00078e00ff */
        /* <DEDUP_REMOVED lines=9> */
[----:B------:R-:W-:Y:S01]  /*1610*/  IMAD.MOV.U32 R4, RZ, RZ, R12 ;  /* 0x000000ffff047224 */ /* 0x000fe200078e000c */
[----:B-----5:R-:W-:Y:S02]  /*1620*/  PRMT R12, R10, 0x8880, RZ ;  /* 0x000088800a0c7816 */ /* 0x020fe400000000ff */
[----:B------:R-:W-:Y:S01]  /*1630*/  LEA.HI.SX32 R11, R0, R11, 0x8 ;  /* 0x0000000b000b7211 */ /* 0x000fe200078f42ff */
[----:B------:R-:W-:-:S04]  /*1640*/  IMAD.U32 R0, R2, 0x10000, RZ ;  /* 0x0001000002007824 */ /* 0x000fc800078e00ff */
[----:B------:R-:W-:Y:S02]  /*1650*/  IMAD.IADD R11, R4, 0x1, R11 ;  /* 0x00000001040b7824 */ /* 0x000fe400078e020b */
[----:B------:R-:W-:-:S03]  /*1660*/  IMAD.SHL.U32 R4, R2, 0x100, RZ ;  /* 0x0000010002047824 */ /* 0x000fc600078e00ff */
[----:B------:R-:W-:Y:S01]  /*1670*/  LEA.HI.SX32 R11, R0, R11, 0x8 ;  /* 0x0000000b000b7211 */ /* 0x000fe200078f42ff */
[----:B0-----:R-:W-:-:S03]  /*1680*/  IMAD.MOV.U32 R0, RZ, RZ, R8 ;  /* 0x000000ffff007224 */ /* 0x001fc600078e0008 */
[----:B------:R-:W-:Y:S01]  /*1690*/  LEA.HI.SX32 R11, R4, R11, 0x8 ;  /* 0x0000000b040b7211 */ /* 0x000fe200078f42ff */
[----:B------:R-:W-:Y:S01]  /*16a0*/  IMAD.MOV.U32 R4, RZ, RZ, R12 ;  /* 0x000000ffff047224 */ /* 0x000fe200078e000c */
[----:B------:R-:W-:Y:S02]  /*16b0*/  IADD3 R12, P1, PT, R0, -UR5, RZ ;  /* 0x80000005000c7c10 */ /* 0x000fe4000ff3e0ff */
[----:B------:R-:W-:Y:S01]  /*16c0*/  LEA.HI.SX32 R11, R2, R11, 0x8 ;  /* 0x0000000b020b7211 */ /* 0x000fe200078f42ff */
[----:B------:R-:W-:Y:S01]  /*16d0*/  IMAD.MOV.U32 R2, RZ, RZ, R9 ;  /* 0x000000ffff027224 */ /* 0x000fe200078e0009 */
[----:B------:R-:W-:-:S03]  /*16e0*/  ISETP.GE.U32.AND P0, PT, R12, 0x1000, PT ;  /* 0x000010000c00780c */ /* 0x000fc60003f06070 */
[----:B------:R-:W-:Y:S01]  /*16f0*/  IMAD.IADD R11, R4, 0x1, R11 ;  /* 0x00000001040b7824 */ /* 0x000fe200078e020b */
[----:B------:R-:W-:Y:S01]  /*1700*/  IADD3.X R12, PT, PT, R2, ~UR4, RZ, P1, !PT ;  /* 0x80000004020c7c10 */ /* 0x000fe20008ffe4ff */
[----:B------:R-:W-:-:S03]  /*1710*/  IMAD.U32 R4, R10, 0x10000, RZ ;  /* 0x000100000a047824 */ /* 0x000fc600078e00ff */
[----:B------:R-:W-:Y:S02]  /*1720*/  ISETP.GE.U32.AND.EX P0, PT, R12, RZ, PT, P0 ;  /* 0x000000ff0c00720c */ /* 0x000fe40003f06100 */
[----:B------:R-:W-:Y:S01]  /*1730*/  LEA.HI.SX32 R11, R4, R11, 0x8 ;  /* 0x0000000b040b7211 */ /* 0x000fe200078f42ff */
[----:B------:R-:W-:-:S05]  /*1740*/  IMAD.SHL.U32 R4, R10, 0x100, RZ ;  /* 0x000001000a047824 */ /* 0x000fca00078e00ff */
[----:B------:R-:W-:-:S04]  /*1750*/  LEA.HI.SX32 R11, R4, R11, 0x8 ;  /* 0x0000000b040b7211 */ /* 0x000fc800078f42ff */
[----:B------:R-:W-:Y:S01]  /*1760*/  LEA.HI.SX32 R4, R10, R11, 0x8 ;  /* 0x0000000b0a047211 */ /* 0x000fe200078f42ff */
[----:B------:R-:W-:Y:S06]  /*1770*/  @!P0 BRA `(.L_x_75) ;  /* 0x0000000800848947 */ /* 0x000fec0003800000 */
[----:B------:R-:W-:-:S04]  /*1780*/  UIADD3 UR5, UP0, UPT, UR5, 0x1000, URZ ;  /* 0x0000100005057890 */ /* 0x000fc8000ff1e0ff */
[----:B------:R-:W-:Y:S02]  /*1790*/  UIADD3.X UR4, UPT, UPT, URZ, UR4, URZ, UP0, !UPT ;  /* 0x00000004ff047290 */ /* 0x000fe400087fe4ff */
[----:B------:R-:W-:-:S04]  /*17a0*/  ISETP.LT.U32.AND P0, PT, R14, UR5, PT ;  /* 0x000000050e007c0c */ /* 0x000fc8000bf01070 */
[----:B------:R-:W-:-:S05]  /*17b0*/  IMAD.U32 R10, RZ, RZ, UR4 ;  /* 0x00000004ff0a7e24 */ /* 0x000fca000f8e00ff */
[----:B------:R-:W-:-:S13]  /*17c0*/  ISETP.GT.U32.AND.EX P0, PT, R10, R3, PT, P0 ;  /* 0x000000030a00720c */ /* 0x000fda0003f04100 */
[----:B------:R-:W-:Y:S05]  /*17d0*/  @!P0 BRA `(.L_x_76) ;  /* 0xfffffffc00388947 */ /* 0x000fea000383ffff */
.L_x_74:
[----:B------:R-:W-:Y:S01]  /*17e0*/  IMAD.U32 R3, RZ, RZ, UR4 ;  /* 0x00000004ff037e24 */ /* 0x000fe2000f8e00ff */
[----:B------:R-:W-:-:S04]  /*17f0*/  ISETP.LE.U32.AND P0, PT, R0, UR5, PT ;  /* 0x0000000500007c0c */ /* 0x000fc8000bf03070 */
[----:B------:R-:W-:-:S13]  /*1800*/  ISETP.GE.U32.AND.EX P0, PT, R3, R2, PT, P0 ;  /* 0x000000020300720c */ /* 0x000fda0003f06100 */
[----:B------:R-:W-:Y:S05]  /*1810*/  @P0 BRA `(.L_x_75) ;  /* 0x00000008005c0947 */ /* 0x000fea0003800000 */
[----:B------:R-:W-:Y:S01]  /*1820*/  VIADD R6, R0, -UR5 ;  /* 0x8000000500067c36 */ /* 0x000fe20008000000 */
[----:B------:R-:W-:Y:S04]  /*1830*/  BSSY.RECONVERGENT B1, `(.L_x_75) ;  /* 0x0000095000017945 */ /* 0x000fe80003800200 */
[----:B------:R-:W-:-:S13]  /*1840*/  ISETP.GE.AND P0, PT, R5, R6, PT ;  /* 0x000000060500720c */ /* 0x000fda0003f06270 */
[----:B------:R-:W-:Y:S05]  /*1850*/  @P0 BRA `(.L_x_77) ;  /* 0x0000000800480947 */ /* 0x000fea0003800000 */
[----:B------:R-:W-:Y:S01]  /*1860*/  LOP3.LUT R3, RZ, R5, RZ, 0x33, !PT ;  /* 0x00000005ff037212 */ /* 0x000fe200078e33ff */
[----:B------:R-:W-:Y:S01]  /*1870*/  BSSY.RECONVERGENT B2, `(.L_x_78) ;  /* 0x0000018000027945 */ /* 0x000fe20003800200 */
[----:B------:R-:W-:Y:S02]  /*1880*/  IMAD.MOV.U32 R7, RZ, RZ, R5 ;  /* 0x000000ffff077224 */ /* 0x000fe400078e0005 */
[----:B------:R-:W-:-:S04]  /*1890*/  IADD3 R0, PT, PT, R0, -UR5, R3 ;  /* 0x8000000500007c10 */ /* 0x000fc8000fffe003 */
[C---:B------:R-:W-:Y:S02]  /*18a0*/  LOP3.LUT R2, R0.reuse, 0x300, RZ, 0xc0, !PT ;  /* 0x0000030000027812 */ /* 0x040fe400078ec0ff */
[----:B------:R-:W-:Y:S02]  /*18b0*/  ISETP.GE.U32.AND P1, PT, R0, 0x300, PT ;  /* 0x000003000000780c */ /* 0x000fe40003f26070 */
[----:B------:R-:W-:-:S13]  /*18c0*/  ISETP.NE.AND P0, PT, R2, 0x300, PT ;  /* 0x000003000200780c */ /* 0x000fda0003f05270 */
[----:B------:R-:W-:Y:S05]  /*18d0*/  @!P0 BRA `(.L_x_79) ;  /* 0x0000000000448947 */ /* 0x000fea0003800000 */
[----:B------:R-:W0:Y:S01]  /*18e0*/  LDC.64 R2, c[0x0][0x380] ;  /* 0x0000e000ff027b82 */ /* 0x000e220000000a00 */
[----:B------:R-:W-:Y:S01]  /*18f0*/  LEA.HI R0, R0, 0x1, RZ, 0x18 ;  /* 0x0000000100007811 */ /* 0x000fe200078fc0ff */
[----:B------:R-:W-:-:S03]  /*1900*/  IMAD.MOV.U32 R7, RZ, RZ, R5 ;  /* 0x000000ffff077224 */ /* 0x000fc600078e0005 */
[----:B------:R-:W-:-:S05]  /*1910*/  LOP3.LUT R0, R0, 0x3, RZ, 0xc0, !PT ;  /* 0x0000000300007812 */ /* 0x000fca00078ec0ff */
[----:B------:R-:W-:Y:S01]  /*1920*/  IMAD.MOV R0, RZ, RZ, -R0 ;  /* 0x000000ffff007224 */ /* 0x000fe200078e0a00 */
[----:B0-----:R-:W-:-:S04]  /*1930*/  IADD3 R8, P0, P2, R2, UR5, R5 ;  /* 0x0000000502087c10 */ /* 0x001fc8000fa1e005 */
[----:B------:R-:W-:-:S09]  /*1940*/  IADD3.X R3, PT, PT, R3, UR4, RZ, P0, P2 ;  /* 0x0000000403037c10 */ /* 0x000fd200087e44ff */
.L_x_80:
        /* <DEDUP_REMOVED lines=10> */
.L_x_79:
[----:B------:R-:W-:Y:S05]  /*19f0*/  BSYNC.RECONVERGENT B2 ;  /* 0x0000000000027941 */ /* 0x000fea0003800200 */
.L_x_78:
[----:B------:R-:W-:Y:S05]  /*1a00*/  @!P1 BRA `(.L_x_77) ;  /* 0x0000000400dc9947 */ /* 0x000fea0003800000 */
[----:B------:R-:W0:Y:S01]  /*1a10*/  LDC.64 R2, c[0x0][0x380] ;  /* 0x0000e000ff027b82 */ /* 0x000e220000000a00 */
[--C-:B------:R-:W-:Y:S01]  /*1a20*/  IMAD.IADD R0, R6, 0x1, -R7.reuse ;  /* 0x0000000106007824 */ /* 0x100fe200078e0a07 */
[----:B------:R-:W-:Y:S04]  /*1a30*/  BSSY.RECONVERGENT B2, `(.L_x_81) ;  /* 0x0000042000027945 */ /* 0x000fe80003800200 */
[----:B------:R-:W-:Y:S02]  /*1a40*/  ISETP.GT.AND P1, PT, R0, 0xc00, PT ;  /* 0x00000c000000780c */ /* 0x000fe40003f24270 */
[----:B0-----:R-:W-:-:S04]  /*1a50*/  IADD3 R2, P0, P2, R2, UR5, R7 ;  /* 0x0000000502027c10 */ /* 0x001fc8000fa1e007 */
[----:B------:R-:W-:Y:S02]  /*1a60*/  IADD3.X R3, PT, PT, R3, UR4, RZ, P0, P2 ;  /* 0x0000000403037c10 */ /* 0x000fe400087e44ff */
[----:B------:R-:W-:-:S05]  /*1a70*/  PLOP3.LUT P0, PT, PT, PT, PT, 0x80, 0x8 ;  /* 0x000000000008781c */ /* 0x000fca0003f0f070 */
[----:B------:R-:W-:Y:S08]  /*1a80*/  @!P1 BRA `(.L_x_82) ;  /* 0x0000000000f09947 */ /* 0x000ff00003800000 */
[----:B------:R-:W-:Y:S01]  /*1a90*/  PLOP3.LUT P0, PT, PT, PT, PT, 0x8, 0x80 ;  /* 0x000000000080781c */ /* 0x000fe20003f0e170 */
[----:B------:R-:W-:-:S12]  /*1aa0*/  VIADD R8, R6, 0xfffff400 ;  /* 0xfffff40006087836 */ /* 0x000fd80000000000 */
.L_x_83:
        /* <DEDUP_REMOVED lines=16> */
[----:B------:R-:W-:-:S05]  /*1bb0*/  VIADD R7, R7, 0x1000 ;  /* 0x0000100007077836 */ /* 0x000fca0000000000 */
[----:B------:R-:W-:Y:S02]  /*1bc0*/  ISETP.GE.AND P1, PT, R7, R8, PT ;  /* 0x000000080700720c */ /* 0x000fe40003f26270 */
[----:B0-----:R-:W-:-:S05]  /*1bd0*/  IADD3 R2, P2, PT, R2, 0x1000, RZ ;  /* 0x0000100002027810 */ /* 0x001fca0007f5e0ff */
        /* <DEDUP_REMOVED lines=8> */
[----:B------:R-:W-:Y:S02]  /*1c60*/  IMAD.MOV.U32 R21, RZ, RZ, R22 ;  /* 0x000000ffff157224 */ /* 0x000fe400078e0016 */
[----:B------:R-:W-:Y:S01]  /*1c70*/  IMAD.MOV.U32 R4, RZ, RZ, R23 ;  /* 0x000000ffff047224 */ /* 0x000fe200078e0017 */
[----:B------:R-:W-:-:S04]  /*1c80*/  PRMT R17, R17, 0x8880, RZ ;  /* 0x0000888011117816 */ /* 0x000fc800000000ff */
[----:B------:R-:W-:Y:S02]  /*1c90*/  IADD3 R4, PT, PT, R4, R21, R20 ;  /* 0x0000001504047210 */ /* 0x000fe40007ffe014 */
[----:B------:R-:W-:Y:S02]  /*1ca0*/  PRMT R20, R15, 0x8880, RZ ;  /* 0x000088800f147816 */ /* 0x000fe400000000ff */
[----:B------:R-:W-:Y:S02]  /*1cb0*/  PRMT R19, R19, 0x8880, RZ ;  /* 0x0000888013137816 */ /* 0x000fe400000000ff */
[----:B------:R-:W-:Y:S01]  /*1cc0*/  PRMT R18, R18, 0x8880, RZ ;  /* 0x0000888012127816 */ /* 0x000fe200000000ff */
[----:B------:R-:W-:Y:S02]  /*1cd0*/  IMAD.MOV.U32 R15, RZ, RZ, R17 ;  /* 0x000000ffff0f7224 */ /* 0x000fe400078e0011 */
[----:B------:R-:W-:Y:S01]  /*1ce0*/  IMAD.MOV.U32 R17, RZ, RZ, R20 ;  /* 0x000000ffff117224 */ /* 0x000fe200078e0014 */
[----:B------:R-:W-:-:S02]  /*1cf0*/  IADD3 R4, PT, PT, R18, R19, R4 ;  /* 0x0000001312047210 */ /* 0x000fc40007ffe004 */
[----:B------:R-:W-:Y:S02]  /*1d00*/  PRMT R16, R16, 0x8880, RZ ;  /* 0x0000888010107816 */ /* 0x000fe400000000ff */
[----:B------:R-:W-:Y:S02]  /*1d10*/  PRMT R18, R13, 0x8880, RZ ;  /* 0x000088800d127816 */ /* 0x000fe400000000ff */
[----:B------:R-:W-:Y:S01]  /*1d20*/  IADD3 R4, PT, PT, R17, R15, R4 ;  /* 0x0000000f11047210 */ /* 0x000fe20007ffe004 */
[----:B------:R-:W-:Y:S01]  /*1d30*/  IMAD.MOV.U32 R13, RZ, RZ, R16 ;  /* 0x000000ffff0d7224 */ /* 0x000fe200078e0010 */
[----:B------:R-:W-:Y:S01]  /*1d40*/  PRMT R14, R14, 0x8880, RZ ;  /* 0x000088800e0e7816 */ /* 0x000fe200000000ff */
[----:B------:R-:W-:Y:S01]  /*1d50*/  IMAD.MOV.U32 R15, RZ, RZ, R18 ;  /* 0x000000ffff0f7224 */ /* 0x000fe200078e0012 */
[----:B------:R-:W-:-:S03]  /*1d60*/  PRMT R16, R11, 0x8880, RZ ;  /* 0x000088800b107816 */ /* 0x000fc600000000ff */
[----:B------:R-:W-:Y:S01]  /*1d70*/  IMAD.MOV.U32 R11, RZ, RZ, R14 ;  /* 0x000000ffff0b7224 */ /* 0x000fe200078e000e */
[----:B------:R-:W-:Y:S02]  /*1d80*/  IADD3 R4, PT, PT, R15, R13, R4 ;  /* 0x0000000d0f047210 */ /* 0x000fe40007ffe004 */
[----:B------:R-:W-:Y:S01]  /*1d90*/  PRMT R12, R12, 0x8880, RZ ;  /* 0x000088800c0c7816 */ /* 0x000fe200000000ff */
[----:B------:R-:W-:Y:S01]  /*1da0*/  IMAD.MOV.U32 R13, RZ, RZ, R16 ;  /* 0x000000ffff0d7224 */ /* 0x000fe200078e0010 */
[----:B------:R-:W-:-:S04]  /*1db0*/  PRMT R10, R10, 0x8880, RZ ;  /* 0x000088800a0a7816 */ /* 0x000fc800000000ff */
[----:B------:R-:W-:Y:S01]  /*1dc0*/  IADD3 R4, PT, PT, R13, R11, R4 ;  /* 0x0000000b0d047210 */ /* 0x000fe20007ffe004 */
[----:B------:R-:W-:Y:S01]  /*1dd0*/  IMAD.MOV.U32 R11, RZ, RZ, R12 ;  /* 0x000000ffff0b7224 */ /* 0x000fe200078e000c */
[----:B------:R-:W-:-:S04]  /*1de0*/  PRMT R0, R0, 0x8880, RZ ;  /* 0x0000888000007816 */ /* 0x000fc800000000ff */
[----:B------:R-:W-:Y:S02]  /*1df0*/  IADD3 R4, PT, PT, R10, R11, R4 ;  /* 0x0000000b0a047210 */ /* 0x000fe40007ffe004 */
[----:B------:R-:W-:Y:S01]  /*1e00*/  PRMT R10, R9, 0x8880, RZ ;  /* 0x00008880090a7816 */ /* 0x000fe200000000ff */
[----:B------:R-:W-:-:S04]  /*1e10*/  IMAD.MOV.U32 R9, RZ, RZ, R0 ;  /* 0x000000ffff097224 */ /* 0x000fc800078e0000 */
[----:B------:R-:W-:-:S05]  /*1e20*/  IMAD.MOV.U32 R0, RZ, RZ, R10 ;  /* 0x000000ffff007224 */ /* 0x000fca00078e000a */
[----:B------:R-:W-:Y:S01]  /*1e30*/  IADD3 R4, PT, PT, R0, R9, R4 ;  /* 0x0000000900047210 */ /* 0x000fe20007ffe004 */
[----:B------:R-:W-:Y:S06]  /*1e40*/  @!P1 BRA `(.L_x_83) ;  /* 0xfffffffc00189947 */ /* 0x000fec000383ffff */
.L_x_82:
[----:B------:R-:W-:Y:S05]  /*1e50*/  BSYNC.RECONVERGENT B2 ;  /* 0x0000000000027941 */ /* 0x000fea0003800200 */
.L_x_81:
[----:B------:R-:W-:Y:S01]  /*1e60*/  IMAD.IADD R0, R6, 0x1, -R7 ;  /* 0x0000000106007824 */ /* 0x000fe200078e0a07 */
[----:B------:R-:W-:Y:S04]  /*1e70*/  BSSY.RECONVERGENT B2, `(.L_x_84) ;  /* 0x0000021000027945 */ /* 0x000fe80003800200 */
[----:B------:R-:W-:-:S13]  /*1e80*/  ISETP.GT.AND P1, PT, R0, 0x400, PT ;  /* 0x000004000000780c */ /* 0x000fda0003f24270 */
[----:B------:R-:W-:Y:S05]  /*1e90*/  @!P1 BRA `(.L_x_85) ;  /* 0x0000000000789947 */ /* 0x000fea0003800000 */
        /* <DEDUP_REMOVED lines=10> */
[----:B0-----:R-:W-:-:S05]  /*1f40*/  IADD3 R2, P1, PT, R2, 0x800, RZ ;  /* 0x0000080002027810 */ /* 0x001fca0007f3e0ff */
[----:B------:R-:W-:Y:S01]  /*1f50*/  IMAD.X R3, RZ, RZ, R3, P1 ;  /* 0x000000ffff037224 */ /* 0x000fe200008e0603 */
[----:B--2---:R-:W-:Y:S02]  /*1f60*/  PRMT R9, R0, 0x8880, RZ ;  /* 0x0000888000097816 */ /* 0x004fe400000000ff */
[----:B---3--:R-:W-:Y:S02]  /*1f70*/  PRMT R0, R8, 0x8880, RZ ;  /* 0x0000888008007816 */ /* 0x008fe400000000ff */
[----:B----4-:R-:W-:Y:S02]  /*1f80*/  PRMT R10, R10, 0x8880, RZ ;  /* 0x000088800a0a7816 */ /* 0x010fe400000000ff */
[----:B------:R-:W-:Y:S02]  /*1f90*/  IADD3 R0, PT, PT, R0, R9, R4 ;  /* 0x0000000900007210 */ /* 0x000fe40007ffe004 */
[----:B-----5:R-:W-:Y:S01]  /*1fa0*/  PRMT R11, R11, 0x8880, RZ ;  /* 0x000088800b0b7816 */ /* 0x020fe200000000ff */
        /* <DEDUP_REMOVED lines=12> */
[----:B------:R-:W-:-:S07]  /*2070*/  IADD3 R4, PT, PT, R0, R9, R4 ;  /* 0x0000000900047210 */ /* 0x000fce0007ffe004 */
.L_x_85:
[----:B------:R-:W-:Y:S05]  /*2080*/  BSYNC.RECONVERGENT B2 ;  /* 0x0000000000027941 */ /* 0x000fea0003800200 */
.L_x_84:
[----:B------:R-:W-:-:S13]  /*2090*/  ISETP.LT.OR P0, PT, R7, R6, P0 ;  /* 0x000000060700720c */ /* 0x000fda0000701670 */
[----:B------:R-:W-:Y:S05]  /*20a0*/  @!P0 BRA `(.L_x_77) ;  /* 0x0000000000348947 */ /* 0x000fea0003800000 */
[----:B------:R-:W2:Y:S04]  /*20b0*/  LDG.E.U8.CONSTANT R0, desc[UR6][R2.64] ;  /* 0x0000000602007981 */ /* 0x000ea8000c1e9100 */
[----:B------:R-:W3:Y:S04]  /*20c0*/  LDG.E.U8.CONSTANT R6, desc[UR6][R2.64+0x100] ;  /* 0x0001000602067981 */ /* 0x000ee8000c1e9100 */
[----:B------:R-:W4:Y:S04]  /*20d0*/  LDG.E.U8.CONSTANT R7, desc[UR6][R2.64+0x200] ;  /* 0x0002000602077981 */ /* 0x000f28000c1e9100 */
[----:B------:R-:W5:Y:S01]  /*20e0*/  LDG.E.U8.CONSTANT R8, desc[UR6][R2.64+0x300] ;  /* 0x0003000602087981 */ /* 0x000f62000c1e9100 */
[----:B--2---:R-:W-:-:S02]  /*20f0*/  PRMT R0, R0, 0x8880, RZ ;  /* 0x0000888000007816 */ /* 0x004fc400000000ff */
[----:B---3--:R-:W-:Y:S02]  /*2100*/  PRMT R6, R6, 0x8880, RZ ;  /* 0x0000888006067816 */ /* 0x008fe400000000ff */
[----:B----4-:R-:W-:Y:S01]  /*2110*/  PRMT R9, R7, 0x8880, RZ ;  /* 0x0000888007097816 */ /* 0x010fe200000000ff */
[----:B------:R-:W-:Y:S02]  /*2120*/  IMAD.MOV.U32 R7, RZ, RZ, R0 ;  /* 0x000000ffff077224 */ /* 0x000fe400078e0000 */
[----:B------:R-:W-:Y:S01]  /*2130*/  IMAD.MOV.U32 R0, RZ, RZ, R6 ;  /* 0x000000ffff007224 */ /* 0x000fe200078e0006 */
[----:B-----5:R-:W-:-:S04]  /*2140*/  PRMT R8, R8, 0x8880, RZ ;  /* 0x0000888008087816 */ /* 0x020fc800000000ff */
[----:B------:R-:W-:Y:S01]  /*2150*/  IADD3 R0, PT, PT, R0, R7, R4 ;  /* 0x0000000700007210 */ /* 0x000fe20007ffe004 */
[----:B------:R-:W-:-:S05]  /*2160*/  IMAD.MOV.U32 R6, RZ, RZ, R8 ;  /* 0x000000ffff067224 */ /* 0x000fca00078e0008 */
[----:B------:R-:W-:-:S07]  /*2170*/  IADD3 R4, PT, PT, R6, R9, R0 ;  /* 0x0000000906047210 */ /* 0x000fce0007ffe000 */
.L_x_77:
[----:B------:R-:W-:Y:S05]  /*2180*/  BSYNC.RECONVERGENT B1 ;  /* 0x0000000000017941 */ /* 0x000fea0003800200 */
.L_x_75:
        /* <DEDUP_REMOVED lines=14> */
[----:B------:R-:W0:Y:S01]  /*2270*/  S2UR UR5, SR_CgaCtaId ;  /* 0x00000000000579c3 */ /* 0x000e220000008800 */
[----:B------:R-:W-:Y:S02]  /*2280*/  UMOV UR4, 0x400 ;  /* 0x0000040000047882 */ /* 0x000fe40000000000 */
[----:B0-----:R-:W-:-:S09]  /*2290*/  ULEA UR4, UR5, UR4, 0x18 ;  /* 0x0000000405047291 */ /* 0x001fd2000f8ec0ff */
[----:B---3--:R-:W-:Y:S04]  /*22a0*/  LDS R0, [UR4+0xc] ;  /* 0x00000c04ff007984 */ /* 0x008fe80008000800 */
[----:B------:R-:W0:Y:S04]  /*22b0*/  LDS.128 R8, [UR4+0x10] ;  /* 0x00001004ff087984 */ /* 0x000e280008000c00 */
[----:B------:R-:W1:Y:S01]  /*22c0*/  LDS.64 R2, [UR4+0x20] ;  /* 0x00002004ff027984 */ /* 0x000e620008000a00 */
[----:B0-----:R-:W-:-:S04]  /*22d0*/  IADD3 R0, PT, PT, R8, R0, R7 ;  /* 0x0000000008007210 */ /* 0x001fc80007ffe007 */
[----:B------:R-:W-:-:S04]  /*22e0*/  IADD3 R0, PT, PT, R10, R0, R9 ;  /* 0x000000000a007210 */ /* 0x000fc80007ffe009 */
[----:B-1----:R-:W-:-:S05]  /*22f0*/  IADD3 R0, PT, PT, R2, R0, R11 ;  /* 0x0000000002007210 */ /* 0x002fca0007ffe00b */
[----:B------:R-:W-:Y:S01]  /*2300*/  IMAD.IADD R7, R0, 0x1, R3 ;  /* 0x0000000100077824 */ /* 0x000fe200078e0203 */
[----:B------:R-:W-:Y:S06]  /*2310*/  BRA `(.L_x_73) ;  /* 0x0000002000f07947 */ /* 0x000fec0003800000 */
.L_x_58:
        /* <DEDUP_REMOVED lines=16> */
.L_x_88:
[----:B------:R-:W-:Y:S05]  /*2420*/  BSYNC.RECONVERGENT B1 ;  /* 0x0000000000017941 */ /* 0x000fea0003800200 */
.L_x_87:
        /* <DEDUP_REMOVED lines=16> */
.L_x_93:
        /* <DEDUP_REMOVED lines=11> */
.L_x_92:
[----:B------:R-:W-:Y:S05]  /*25e0*/  BSYNC.RECONVERGENT B2 ;  /* 0x0000000000027941 */ /* 0x000fea0003800200 */
.L_x_91:
        /* <DEDUP_REMOVED lines=8> */
.L_x_96:
        /* <DEDUP_REMOVED lines=66> */
.L_x_95:
[----:B------:R-:W-:Y:S05]  /*2a90*/  BSYNC.RECONVERGENT B2 ;  /* 0x0000000000027941 */ /* 0x000fea0003800200 */
.L_x_94:
        /* <DEDUP_REMOVED lines=36> */
.L_x_98:
[----:B------:R-:W-:Y:S05]  /*2ce0*/  BSYNC.RECONVERGENT B2 ;  /* 0x0000000000027941 */ /* 0x000fea0003800200 */
.L_x_97:
        /* <DEDUP_REMOVED lines=19> */
.L_x_90:
[----:B------:R-:W-:Y:S05]  /*2e20*/  BSYNC.RECONVERGENT B1 ;  /* 0x0000000000017941 */ /* 0x000fea0003800200 */
.L_x_89:
        /* <DEDUP_REMOVED lines=20> */
[----:B--2---:R-:W-:Y:S04]  /*2f70*/  LDS R0, [UR4+0xc] ;  /* 0x00000c04ff007984 */ /* 0x004fe80008000800 */
[----:B------:R-:W0:Y:S04]  /*2f80*/  LDS.128 R8, [UR4+0x10] ;  /* 0x00001004ff087984 */ /* 0x000e280008000c00 */
[----:B------:R-:W1:Y:S01]  /*2f90*/  LDS.64 R2, [UR4+0x20] ;  /* 0x00002004ff027984 */ /* 0x000e620008000a00 */
[----:B0-----:R-:W-:-:S04]  /*2fa0*/  IADD3 R0, PT, PT, R8, R0, R7 ;  /* 0x0000000008007210 */ /* 0x001fc80007ffe007 */
[----:B------:R-:W-:-:S04]  /*2fb0*/  IADD3 R0, PT, PT, R10, R0, R9 ;  /* 0x000000000a007210 */ /* 0x000fc80007ffe009 */
[----:B-1----:R-:W-:-:S05]  /*2fc0*/  IADD3 R0, PT, PT, R2, R0, R11 ;  /* 0x0000000002007210 */ /* 0x002fca0007ffe00b */
[----:B------:R-:W-:Y:S01]  /*2fd0*/  IMAD.IADD R7, R0, 0x1, R3 ;  /* 0x0000000100077824 */ /* 0x000fe200078e0203 */
[----:B------:R-:W-:Y:S06]  /*2fe0*/  BRA `(.L_x_73) ;  /* 0x0000001400bc7947 */ /* 0x000fec0003800000 */
.L_x_99:
        /* <DEDUP_REMOVED lines=43> */
[----:B-1----:R-:W0:Y:S04]  /*32a0*/  LDS.128 R8, [UR4+0x10] ;  /* 0x00001004ff087984 */ /* 0x002e280008000c00 */
[----:B------:R-:W1:Y:S04]  /*32b0*/  LDS R3, [UR4+0xc] ;  /* 0x00000c04ff037984 */ /* 0x000e680008000800 */
[----:B------:R-:W2:Y:S01]  /*32c0*/  LDS.64 R4, [UR4+0x20] ;  /* 0x00002004ff047984 */ /* 0x000ea20008000a00 */
        /* <DEDUP_REMOVED lines=14> */
.L_x_86:
[----:B------:R-:W0:Y:S01]  /*33b0*/  S2R R3, SR_TID.X ;  /* 0x0000000000037919 */ /* 0x000e220000002100 */
[----:B------:R-:W1:Y:S01]  /*33c0*/  LDCU UR5, c[0x0][0x384] ;  /* 0x00007080ff0577ac */ /* 0x000e620008000800 */
[----:B0-----:R-:W-:-:S05]  /*33d0*/  IADD3 R4, P0, PT, R3, UR4, RZ ;  /* 0x0000000403047c10 */ /* 0x001fca000ff1e0ff */
        /* <DEDUP_REMOVED lines=17> */
[----:B------:R-:W-:-:S04]  /*34f0*/  IADD3 R24, P1, PT, R0, -0x1000, RZ ;  /* 0xfffff00000187810 */ /* 0x000fc80007f3e0ff */
[----:B------:R-:W-:Y:S01]  /*3500*/  ISETP.GE.U32.AND P0, PT, R24, 0x1000, PT ;  /* 0x000010001800780c */ /* 0x000fe20003f06070 */
[----:B------:R-:W-:Y:S01]  /*3510*/  UMOV UR5, 0x1000 ;  /* 0x0000100000057882 */ /* 0x000fe20000000000 */
[----:B------:R-:W-:Y:S01]  /*3520*/  UMOV UR4, URZ ;  /* 0x000000ff00047c82 */ /* 0x000fe20008000000 */
[----:B--2---:R-:W-:Y:S02]  /*3530*/  PRMT R21, R21, 0x8880, RZ ;  /* 0x0000888015157816 */ /* 0x004fe400000000ff */
[----:B---3--:R-:W-:Y:S02]  /*3540*/  PRMT R17, R17, 0x8880, RZ ;  /* 0x0000888011117816 */ /* 0x008fe400000000ff */
[----:B----4-:R-:W-:Y:S02]  /*3550*/  PRMT R18, R18, 0x8880, RZ ;  /* 0x0000888012127816 */ /* 0x010fe400000000ff */
[----:B-----5:R-:W-:Y:S02]  /*3560*/  PRMT R22, R19, 0x8880, RZ ;  /* 0x0000888013167816 */ /* 0x020fe400000000ff */
[----:B------:R-:W-:-:S02]  /*3570*/  PRMT R20, R20, 0x8880, RZ ;  /* 0x0000888014147816 */ /* 0x000fc400000000ff */
        /* <DEDUP_REMOVED lines=21> */
[----:B------:R-:W-:Y:S01]  /*36d0*/  IADD3 R11, PT, PT, R12, R11, R13 ;  /* 0x0000000b0c0b7210 */ /* 0x000fe20007ffe00d */
[----:B------:R-:W-:-:S05]  /*36e0*/  IMAD.MOV.U32 R10, RZ, RZ, R14 ;  /* 0x000000ffff0a7224 */ /* 0x000fca00078e000e */
[----:B------:R-:W-:Y:S02]  /*36f0*/  IADD3 R12, PT, PT, R10, R7, R11 ;  /* 0x000000070a0c7210 */ /* 0x000fe40007ffe00b */
[----:B------:R-:W-:Y:S02]  /*3700*/  IADD3.X R11, PT, PT, R2, -0x1, RZ, P1, !PT ;  /* 0xffffffff020b7810 */ /* 0x000fe40000ffe4ff */
[----:B------:R-:W-:Y:S02]  /*3710*/  PRMT R8, R8, 0x8880, RZ ;  /* 0x0000888008087816 */ /* 0x000fe400000000ff */
[----:B------:R-:W-:Y:S02]  /*3720*/  ISETP.GE.U32.AND.EX P0, PT, R11, RZ, PT, P0 ;  /* 0x000000ff0b00720c */ /* 0x000fe40003f06100 */
[----:B------:R-:W-:Y:S01]  /*3730*/  PRMT R10, R6, 0x8880, RZ ;  /* 0x00008880060a7816 */ /* 0x000fe200000000ff */
[----:B------:R-:W-:Y:S01]  /*3740*/  IMAD.MOV.U32 R6, RZ, RZ, R8 ;  /* 0x000000ffff067224 */ /* 0x000fe200078e0008 */
[----:B------:R-:W-:-:S04]  /*3750*/  PRMT R7, R9, 0x8880, RZ ;  /* 0x0000888009077816 */ /* 0x000fc800000000ff */
[----:B------:R-:W-:-:S05]  /*3760*/  IADD3 R7, PT, PT, R7, R6, R12 ;  /* 0x0000000607077210 */ /* 0x000fca0007ffe00c */
[----:B------:R-:W-:Y:S01]  /*3770*/  IMAD.IADD R10, R10, 0x1, R7 ;  /* 0x000000010a0a7824 */ /* 0x000fe200078e0207 */
[----:B------:R-:W-:Y:S06]  /*3780*/  @!P0 BRA `(.L_x_100) ;  /* 0x0000000400148947 */ /* 0x000fec0003800000 */
[----:B------:R-:W0:Y:S01]  /*3790*/  LDC.64 R6, c[0x0][0x390] ;  /* 0x0000e400ff067b82 */ /* 0x000e220000000a00 */
[----:B------:R-:W-:Y:S01]  /*37a0*/  UMOV UR5, 0x1000 ;  /* 0x0000100000057882 */ /* 0x000fe20000000000 */
[----:B------:R-:W-:-:S05]  /*37b0*/  UMOV UR4, URZ ;  /* 0x000000ff00047c82 */ /* 0x000fca0008000000 */
.L_x_102:
[----:B------:R-:W-:-:S04]  /*37c0*/  IADD3 R8, P0, PT, R4, UR5, RZ ;  /* 0x0000000504087c10 */ /* 0x000fc8000ff1e0ff */
[----:B------:R-:W-:-:S05]  /*37d0*/  IADD3.X R9, PT, PT, R5, UR4, RZ, P0, !PT ;  /* 0x0000000405097c10 */ /* 0x000fca00087fe4ff */
        /* <DEDUP_REMOVED lines=16> */
[----:B--2---:R-:W-:-:S02]  /*38e0*/  PRMT R25, R25, 0x8880, RZ ;  /* 0x0000888019197816 */ /* 0x004fc400000000ff */
[----:B---3--:R-:W-:Y:S02]  /*38f0*/  PRMT R26, R26, 0x8880, RZ ;  /* 0x000088801a1a7816 */ /* 0x008fe400000000ff */
[----:B----4-:R-:W-:Y:S02]  /*3900*/  PRMT R23, R23, 0x8880, RZ ;  /* 0x0000888017177816 */ /* 0x010fe400000000ff */
[----:B-----5:R-:W-:Y:S02]  /*3910*/  PRMT R22, R22, 0x8880, RZ ;  /* 0x0000888016167816 */ /* 0x020fe400000000ff */
[----:B------:R-:W-:Y:S01]  /*3920*/  IADD3 R25, PT, PT, R26, R25, R10 ;  /* 0x000000191a197210 */ /* 0x000fe20007ffe00a */
[----:B------:R-:W-:Y:S02]  /*3930*/  IMAD.MOV.U32 R10, RZ, RZ, R23 ;  /* 0x000000ffff0a7224 */ /* 0x000fe400078e0017 */
[----:B------:R-:W-:Y:S01]  /*3940*/  IMAD.MOV.U32 R23, RZ, RZ, R22 ;  /* 0x000000ffff177224 */ /* 0x000fe200078e0016 */
[----:B-1----:R-:W-:-:S02]  /*3950*/  PRMT R8, R21, 0x8880, RZ ;  /* 0x0000888015087816 */ /* 0x002fc400000000ff */
[----:B------:R-:W-:Y:S02]  /*3960*/  PRMT R9, R19, 0x8880, RZ ;  /* 0x0000888013097816 */ /* 0x000fe400000000ff */
[----:B------:R-:W-:Y:S02]  /*3970*/  IADD3 R10, PT, PT, R23, R10, R25 ;  /* 0x0000000a170a7210 */ /* 0x000fe40007ffe019 */
[----:B------:R-:W-:Y:S02]  /*3980*/  PRMT R20, R20, 0x8880, RZ ;  /* 0x0000888014147816 */ /* 0x000fe400000000ff */
[----:B------:R-:W-:Y:S02]  /*3990*/  PRMT R0, R0, 0x8880, RZ ;  /* 0x0000888000007816 */ /* 0x000fe400000000ff */
[----:B------:R-:W-:Y:S01]  /*39a0*/  IADD3 R10, PT, PT, R9, R8, R10 ;  /* 0x00000008090a7210 */ /* 0x000fe20007ffe00a */
[----:B------:R-:W-:Y:S01]  /*39b0*/  IMAD.MOV.U32 R8, RZ, RZ, R20 ;  /* 0x000000ffff087224 */ /* 0x000fe200078e0014 */
[----:B------:R-:W-:Y:S01]  /*39c0*/  PRMT R16, R16, 0x8880, RZ ;  /* 0x0000888010107816 */ /* 0x000fe200000000ff */
[----:B------:R-:W-:-:S02]  /*39d0*/  IMAD.MOV.U32 R9, RZ, RZ, R0 ;  /* 0x000000ffff097224 */ /* 0x000fc400078e0000 */
[----:B0-----:R-:W-:Y:S01]  /*39e0*/  IMAD.MOV.U32 R0, RZ, RZ, R6 ;  /* 0x000000ffff007224 */ /* 0x001fe200078e0006 */
[----:B------:R-:W-:Y:S02]  /*39f0*/  PRMT R2, R2, 0x8880, RZ ;  /* 0x0000888002027816 */ /* 0x000fe400000000ff */
[----:B------:R-:W-:Y:S01]  /*3a00*/  IADD3 R8, PT, PT, R9, R8, R10 ;  /* 0x0000000809087210 */ /* 0x000fe20007ffe00a */
[----:B------:R-:W-:Y:S01]  /*3a10*/  IMAD.MOV.U32 R9, RZ, RZ, R16 ;  /* 0x000000ffff097224 */ /* 0x000fe200078e0010 */
[----:B------:R-:W-:Y:S02]  /*3a20*/  IADD3 R10, P1, PT, R0, -UR5, RZ ;  /* 0x80000005000a7c10 */ /* 0x000fe4000ff3e0ff */
[----:B------:R-:W-:Y:S02]  /*3a30*/  PRMT R15, R15, 0x8880, RZ ;  /* 0x000088800f0f7816 */ /* 0x000fe400000000ff */
[----:B------:R-:W-:Y:S02]  /*3a40*/  ISETP.GE.U32.AND P0, PT, R10, 0x1000, PT ;  /* 0x000010000a00780c */ /* 0x000fe40003f06070 */
[----:B------:R-:W-:Y:S01]  /*3a50*/  IADD3 R10, PT, PT, R9, R2, R8 ;  /* 0x00000002090a7210 */ /* 0x000fe20007ffe008 */
[----:B------:R-:W-:Y:S01]  /*3a60*/  IMAD.MOV.U32 R2, RZ, RZ, R7 ;  /* 0x000000ffff027224 */ /* 0x000fe200078e0007 */
[----:B------:R-:W-:Y:S01]  /*3a70*/  PRMT R17, R17, 0x8880, RZ ;  /* 0x0000888011117816 */ /* 0x000fe200000000ff */
[----:B------:R-:W-:-:S03]  /*3a80*/  IMAD.MOV.U32 R9, RZ, RZ, R15 ;  /* 0x000000ffff097224 */ /* 0x000fc600078e000f */
[----:B------:R-:W-:Y:S01]  /*3a90*/  IADD3.X R15, PT, PT, R2, ~UR4, RZ, P1, !PT ;  /* 0x80000004020f7c10 */ /* 0x000fe20008ffe4ff */
[----:B------:R-:W-:Y:S01]  /*3aa0*/  IMAD.MOV.U32 R8, RZ, RZ, R17 ;  /* 0x000000ffff087224 */ /* 0x000fe200078e0011 */
[----:B------:R-:W-:Y:S02]  /*3ab0*/  PRMT R12, R12, 0x8880, RZ ;  /* 0x000088800c0c7816 */ /* 0x000fe400000000ff */
[----:B------:R-:W-:Y:S02]  /*3ac0*/  PRMT R13, R13, 0x8880, RZ ;  /* 0x000088800d0d7816 */ /* 0x000fe400000000ff */
[----:B------:R-:W-:Y:S02]  /*3ad0*/  ISETP.GE.U32.AND.EX P0, PT, R15, RZ, PT, P0 ;  /* 0x000000ff0f00720c */ /* 0x000fe40003f06100 */
        /* <DEDUP_REMOVED lines=8> */
[----:B------:R-:W-:Y:S01]  /*3b60*/  IADD3 R10, PT, PT, R9, R10, R8 ;  /* 0x0000000a090a7210 */ /* 0x000fe20007ffe008 */
[----:B------:R-:W-:Y:S06]  /*3b70*/  @!P0 BRA `(.L_x_101) ;  /* 0x0000000800788947 */ /* 0x000fec0003800000 */
[----:B------:R-:W-:-:S04]  /*3b80*/  UIADD3 UR5, UP0, UPT, UR5, 0x1000, URZ ;  /* 0x0000100005057890 */ /* 0x000fc8000ff1e0ff */
[----:B------:R-:W-:Y:S02]  /*3b90*/  UIADD3.X UR4, UPT, UPT, URZ, UR4, URZ, UP0, !UPT ;  /* 0x00000004ff047290 */ /* 0x000fe400087fe4ff */
[----:B------:R-:W-:-:S04]  /*3ba0*/  ISETP.LT.U32.AND P0, PT, R24, UR5, PT ;  /* 0x0000000518007c0c */ /* 0x000fc8000bf01070 */
[----:B------:R-:W-:-:S05]  /*3bb0*/  IMAD.U32 R8, RZ, RZ, UR4 ;  /* 0x00000004ff087e24 */ /* 0x000fca000f8e00ff */
[----:B------:R-:W-:-:S13]  /*3bc0*/  ISETP.GT.U32.AND.EX P0, PT, R8, R11, PT, P0 ;  /* 0x0000000b0800720c */ /* 0x000fda0003f04100 */
[----:B------:R-:W-:Y:S05]  /*3bd0*/  @!P0 BRA `(.L_x_102) ;  /* 0xfffffff800f88947 */ /* 0x000fea000383ffff */
.L_x_100:
        /* <DEDUP_REMOVED lines=23> */
.L_x_106:
        /* <DEDUP_REMOVED lines=10> */
.L_x_105:
[----:B------:R-:W-:Y:S05]  /*3df0*/  BSYNC.RECONVERGENT B2 ;  /* 0x0000000000027941 */ /* 0x000fea0003800200 */
.L_x_104:
        /* <DEDUP_REMOVED lines=11> */
.L_x_109:
        /* <DEDUP_REMOVED lines=53> */
[----:B------:R-:W-:Y:S02]  /*4200*/  PRMT R9, R0, 0x8880, RZ ;  /* 0x0000888000097816 */ /* 0x000fe400000000ff */
[----:B------:R-:W-:-:S04]  /*4210*/  PRMT R0, R8, 0x8880, RZ ;  /* 0x0000888008007816 */ /* 0x000fc800000000ff */
[----:B------:R-:W-:Y:S01]  /*4220*/  IADD3 R10, PT, PT, R0, R9, R10 ;  /* 0x00000009000a7210 */ /* 0x000fe20007ffe00a */
[----:B------:R-:W-:Y:S06]  /*4230*/  @!P1 BRA `(.L_x_109) ;  /* 0xfffffffc001c9947 */ /* 0x000fec000383ffff */
.L_x_108:
[----:B------:R-:W-:Y:S05]  /*4240*/  BSYNC.RECONVERGENT B2 ;  /* 0x0000000000027941 */ /* 0x000fea0003800200 */
.L_x_107:
        /* <DEDUP_REMOVED lines=22> */
[----:B------:R-:W-:-:S04]  /*43b0*/  PRMT R12, R12, 0x8880, RZ ;  /* 0x000088800c0c7816 */ /* 0x000fc800000000ff */
[----:B------:R-:W-:Y:S02]  /*43c0*/  IADD3 R0, PT, PT, R6, R9, R0 ;  /* 0x0000000906007210 */ /* 0x000fe40007ffe000 */
[----:B------:R-:W-:Y:S01]  /*43d0*/  PRMT R13, R13, 0x8880, RZ ;  /* 0x000088800d0d7816 */ /* 0x000fe200000000ff */
[----:B------:R-:W-:Y:S01]  /*43e0*/  IMAD.MOV.U32 R9, RZ, RZ, R12 ;  /* 0x000000ffff097224 */ /* 0x000fe200078e000c */
[----:B------:R-:W-:-:S03]  /*43f0*/  PRMT R14, R14, 0x8880, RZ ;  /* 0x000088800e0e7816 */ /* 0x000fc600000000ff */
[----:B------:R-:W-:Y:S01]  /*4400*/  IMAD.MOV.U32 R6, RZ, RZ, R13 ;  /* 0x000000ffff067224 */ /* 0x000fe200078e000d */
[----:B------:R-:W-:-:S04]  /*4410*/  PRMT R10, R15, 0x8880, RZ ;  /* 0x000088800f0a7816 */ /* 0x000fc800000000ff */
[----:B------:R-:W-:Y:S01]  /*4420*/  IADD3 R0, PT, PT, R6, R9, R0 ;  /* 0x0000000906007210 */ /* 0x000fe20007ffe000 */
[----:B------:R-:W-:-:S05]  /*4430*/  IMAD.MOV.U32 R9, RZ, RZ, R14 ;  /* 0x000000ffff097224 */ /* 0x000fca00078e000e */
[----:B------:R-:W-:-:S07]  /*4440*/  IADD3 R10, PT, PT, R10, R9, R0 ;  /* 0x000000090a0a7210 */ /* 0x000fce0007ffe000 */
.L_x_111:
[----:B------:R-:W-:Y:S05]  /*4450*/  BSYNC.RECONVERGENT B2 ;  /* 0x0000000000027941 */ /* 0x000fea0003800200 */
.L_x_110:
        /* <DEDUP_REMOVED lines=8> */
[----:B----4-:R-:W-:Y:S02]  /*44e0*/  PRMT R9, R6, 0x8880, RZ ;  /* 0x0000888006097816 */ /* 0x010fe400000000ff */
[----:B-----5:R-:W-:Y:S01]  /*44f0*/  PRMT R6, R7, 0x8880, RZ ;  /* 0x0000888007067816 */ /* 0x020fe200000000ff */
[----:B------:R-:W-:Y:S02]  /*4500*/  IMAD.MOV.U32 R7, RZ, RZ, R0 ;  /* 0x000000ffff077224 */ /* 0x000fe400078e0000 */
[----:B------:R-:W-:Y:S02]  /*4510*/  IMAD.MOV.U32 R0, RZ, RZ, R2 ;  /* 0x000000ffff007224 */ /* 0x000fe400078e0002 */
[----:B------:R-:W-:-:S03]  /*4520*/  IMAD.MOV.U32 R2, RZ, RZ, R6 ;  /* 0x000000ffff027224 */ /* 0x000fc600078e0006 */
[----:B------:R-:W-:-:S04]  /*4530*/  IADD3 R0, PT, PT, R0, R7, R10 ;  /* 0x0000000700007210 */ /* 0x000fc80007ffe00a */
[----:B------:R-:W-:-:S07]  /*4540*/  IADD3 R10, PT, PT, R2, R9, R0 ;  /* 0x00000009020a7210 */ /* 0x000fce0007ffe000 */
.L_x_103:
[----:B------:R-:W-:Y:S05]  /*4550*/  BSYNC.RECONVERGENT B1 ;  /* 0x0000000000017941 */ /* 0x000fea0003800200 */
.L_x_101:
        /* <DEDUP_REMOVED lines=23> */
[----:B------:R-:W-:-:S07]  /*46d0*/  IMAD.IADD R7, R0, 0x1, R3 ;  /* 0x0000000100077824 */ /* 0x000fce00078e0203 */
.L_x_73:
[----:B------:R-:W-:Y:S05]  /*46e0*/  BSYNC.RECONVERGENT B0 ;  /* 0x0000000000007941 */ /* 0x000fea0003800200 */
.L_x_57:
[----:B------:R-:W-:Y:S05]  /*46f0*/  @P4 EXIT ;  /* 0x000000000000494d */ /* 0x000fea0003800000 */
[----:B------:R-:W5:Y:S01]  /*4700*/  LDC.64 R2, c[0x0][0x388] ;  /* 0x0000e200ff027b82 */ /* 0x000f620000000a00 */
[----:B------:R-:W0:Y:S02]  /*4710*/  LDCU UR4, c[0x0][0x39c] ;  /* 0x00007380ff0477ac */ /* 0x000e240008000800 */
[----:B01234-:R-:W-:-:S05]  /*4720*/  VIADD R7, R7, UR4 ;  /* 0x0000000407077c36 */ /* 0x01ffca0008000000 */
[----:B-----5:R-:W-:Y:S01]  /*4730*/  STG.E desc[UR6][R2.64], R7 ;  /* 0x0000000702007986 */ /* 0x020fe2000c101906 */
[----:B------:R-:W-:Y:S05]  /*4740*/  EXIT ;  /* 0x000000000000794d */ /* 0x000fea0003800000 */
.L_x_112:
        /* <DEDUP_REMOVED lines=11> */
.L_x_655:


//--------------------- .text._ZN3cub18CUB_300001_SM_10006detail6reduce28DeviceReduceSingleTileKernelINS2_10policy_hubIjyN4cuda3std3__44plusIvEEE10Policy1000EPjSC_iS9_jjNS7_10__identityEEEvT0_T1_T2_T3_T4_T6_ --------------------------
	.section	.text._ZN3cub18CUB_300001_SM_10006detail6reduce28DeviceReduceSingleTileKernelINS2_10policy_hubIjyN4cuda3std3__44plusIvEEE10Policy1000EPjSC_iS9_jjNS7_10__identityEEEvT0_T1_T2_T3_T4_T6_,"ax",@progbits
	.align	128
        .global         _ZN3cub18CUB_300001_SM_10006detail6reduce28DeviceReduceSingleTileKernelINS2_10policy_hubIjyN4cuda3std3__44plusIvEEE10Policy1000EPjSC_iS9_jjNS7_10__identityEEEvT0_T1_T2_T3_T4_T6_
        .type           _ZN3cub18CUB_300001_SM_10006detail6reduce28DeviceReduceSingleTileKernelINS2_10policy_hubIjyN4cuda3std3__44plusIvEEE10Policy1000EPjSC_iS9_jjNS7_10__identityEEEvT0_T1_T2_T3_T4_T6_,@function
        .size           _ZN3cub18CUB_300001_SM_10006detail6reduce28DeviceReduceSingleTileKernelINS2_10policy_hubIjyN4cuda3std3__44plusIvEEE10Policy1000EPjSC_iS9_jjNS7_10__identityEEEvT0_T1_T2_T3_T4_T6_,(.L_x_656 - _ZN3cub18CUB_300001_SM_10006detail6reduce28DeviceReduceSingleTileKernelINS2_10policy_hubIjyN4cuda3std3__44plusIvEEE10Policy1000EPjSC_iS9_jjNS7_10__identityEEEvT0_T1_T2_T3_T4_T6_)
        .other          _ZN3cub18CUB_300001_SM_10006detail6reduce28DeviceReduceSingleTileKernelINS2_10policy_hubIjyN4cuda3std3__44plusIvEEE10Policy1000EPjSC_iS9_jjNS7_10__identityEEEvT0_T1_T2_T3_T4_T6_,@"STO_CUDA_ENTRY STV_DEFAULT"
_ZN3cub18CUB_300001_SM_10006detail6reduce28DeviceReduceSingleTileKernelINS2_10policy_hubIjyN4cuda3std3__44plusIvEEE10Policy1000EPjSC_iS9_jjNS7_10__identityEEEvT0_T1_T2_T3_T4_T6_:
.text._ZN3cub18CUB_300001_SM_10006detail6reduce28DeviceReduceSingleTileKernelINS2_10policy_hubIjyN4cuda3std3__44plusIvEEE10Policy1000EPjSC_iS9_jjNS7_10__identityEEEvT0_T1_T2_T3_T4_T6_:
[----:B------:R-:W-:Y:S01]  /*0000*/  LDC R1, c[0x0][0x37c] ;  /* 0x0000df00ff017b82 */ /* 0x000fe20000000800 */
[----:B------:R-:W0:Y:S01]  /*0010*/  LDCU UR4, c[0x0][0x390] ;  /* 0x00007200ff0477ac */ /* 0x000e220008000800 */
[----:B------:R-:W1:Y:S01]  /*0020*/  LDCU.64 UR6, c[0x0][0x358] ;  /* 0x00006b00ff0677ac */ /* 0x000e620008000a00 */
[----:B0-----:R-:W-:-:S05]  /*0030*/  IMAD.U32 R20, RZ, RZ, UR4 ;  /* 0x00000004ff147e24 */ /* 0x001fca000f8e00ff */
[----:B------:R-:W-:-:S13]  /*0040*/  ISETP.NE.AND P0, PT, R20, RZ, PT ;  /* 0x000000ff1400720c */ /* 0x000fda0003f05270 */
        /* <DEDUP_REMOVED lines=8> */
.L_x_113:
[----:B------:R-:W0:Y:S01]  /*00d0*/  LDCU UR4, c[0x0][0x380] ;  /* 0x00007000ff0477ac */ /* 0x000e220008000800 */
[----:B------:R-:W-:Y:S01]  /*00e0*/  BSSY.RECONVERGENT B0, `(.L_x_114) ;  /* 0x0000321000007945 */ /* 0x000fe20003800200 */
[----:B0-----:R-:W-:-:S09]  /*00f0*/  ULOP3.LUT UP0, URZ, UR4, 0xf, URZ, 0xc0, !UPT ;  /* 0x0000000f04ff7892 */ /* 0x001fd2000f80c0ff */
[----:B------:R-:W-:Y:S05]  /*0100*/  BRA.U UP0, `(.L_x_115) ;  /* 0x0000001900107547 */ /* 0x000fea000b800000 */
[----:B------:R-:W-:-:S13]  /*0110*/  ISETP.GT.AND P0, PT, R20, 0xfff, PT ;  /* 0x00000fff1400780c */ /* 0x000fda0003f04270 */
[----:B------:R-:W-:Y:S05]  /*0120*/  @P0 BRA `(.L_x_116) ;  /* 0x0000000c000c0947 */ /* 0x000fea0003800000 */
[----:B------:R-:W0:Y:S01]  /*0130*/  S2R R9, SR_TID.X ;  /* 0x0000000000097919 */ /* 0x000e220000002100 */
[----:B------:R-:W-:Y:S01]  /*0140*/  BSSY.RECONVERGENT B1, `(.L_x_117) ;  /* 0x0000009000017945 */ /* 0x000fe20003800200 */
[----:B------:R-:W-:Y:S01]  /*0150*/  IMAD.MOV.U32 R0, RZ, RZ, RZ ;  /* 0x000000ffff007224 */ /* 0x000fe200078e00ff */
[----:B0-----:R-:W-:Y:S01]  /*0160*/  ISETP.GE.AND P0, PT, R9, R20, PT ;  /* 0x000000140900720c */ /* 0x001fe20003f06270 */
[----:B------:R-:W-:-:S12]  /*0170*/  IMAD.MOV.U32 R11, RZ, RZ, R9 ;  /* 0x000000ffff0b7224 */ /* 0x000fd800078e0009 */
[----:B------:R-:W-:Y:S05]  /*0180*/  @P0 BRA `(.L_x_118) ;  /* 0x0000000000100947 */ /* 0x000fea0003800000 */
[----:B------:R-:W0:Y:S02]  /*0190*/  LDC.64 R2, c[0x0][0x380] ;  /* 0x0000e000ff027b82 */ /* 0x000e240000000a00 */
[----:B0-----:R-:W-:-:S05]  /*01a0*/  IMAD.WIDE.U32 R2, R9, 0x4, R2 ;  /* 0x0000000409027825 */ /* 0x001fca00078e0002 */
[----:B------:R0:W5:Y:S01]  /*01b0*/  LDG.E.CONSTANT R0, desc[UR6][R2.64] ;  /* 0x0000000602007981 */ /* 0x000162000c1e9900 */
[----:B------:R-:W-:-:S07]  /*01c0*/  VIADD R11, R9, 0x100 ;  /* 0x00000100090b7836 */ /* 0x000fce0000000000 */
.L_x_118:
[----:B------:R-:W-:Y:S05]  /*01d0*/  BSYNC.RECONVERGENT B1 ;  /* 0x0000000000017941 */ /* 0x000fea0003800200 */
.L_x_117:
[----:B------:R-:W-:Y:S01]  /*01e0*/  ISETP.GE.AND P0, PT, R11, R20, PT ;  /* 0x000000140b00720c */ /* 0x000fe20003f06270 */
[----:B------:R-:W-:-:S12]  /*01f0*/  BSSY.RECONVERGENT B1, `(.L_x_119) ;  /* 0x0000066000017945 */ /* 0x000fd80003800200 */
[----:B------:R-:W-:Y:S05]  /*0200*/  @P0 BRA `(.L_x_120) ;  /* 0x0000000400900947 */ /* 0x000fea0003800000 */
[----:B0-----:R-:W-:Y:S01]  /*0210*/  LOP3.LUT R3, RZ, R11, RZ, 0x33, !PT ;  /* 0x0000000bff037212 */ /* 0x001fe200078e33ff */
[----:B------:R-:W-:Y:S04]  /*0220*/  BSSY.RECONVERGENT B2, `(.L_x_121) ;  /* 0x0000015000027945 */ /* 0x000fe80003800200 */
[----:B------:R-:W-:-:S05]  /*0230*/  IMAD.IADD R4, R3, 0x1, R20 ;  /* 0x0000000103047824 */ /* 0x000fca00078e0214 */
[C---:B------:R-:W-:Y:S02]  /*0240*/  LOP3.LUT R2, R4.reuse, 0x300, RZ, 0xc0, !PT ;  /* 0x0000030004027812 */ /* 0x040fe400078ec0ff */
[----:B------:R-:W-:Y:S02]  /*0250*/  ISETP.GE.U32.AND P1, PT, R4, 0x300, PT ;  /* 0x000003000400780c */ /* 0x000fe40003f26070 */
[----:B------:R-:W-:-:S13]  /*0260*/  ISETP.NE.AND P0, PT, R2, 0x300, PT ;  /* 0x000003000200780c */ /* 0x000fda0003f05270 */
[----:B------:R-:W-:Y:S05]  /*0270*/  @!P0 BRA `(.L_x_122) ;  /* 0x00000000003c8947 */ /* 0x000fea0003800000 */
[----:B------:R-:W0:Y:S01]  /*0280*/  LDC.64 R2, c[0x0][0x380] ;  /* 0x0000e000ff027b82 */ /* 0x000e220000000a00 */
[----:B------:R-:W-:-:S04]  /*0290*/  LEA.HI R4, R4, 0x1, RZ, 0x18 ;  /* 0x0000000104047811 */ /* 0x000fc800078fc0ff */
[----:B------:R-:W-:-:S05]  /*02a0*/  LOP3.LUT R4, R4, 0x3, RZ, 0xc0, !PT ;  /* 0x0000000304047812 */ /* 0x000fca00078ec0ff */
[----:B------:R-:W-:Y:S02]  /*02b0*/  IMAD.MOV R4, RZ, RZ, -R4 ;  /* 0x000000ffff047224 */ /* 0x000fe400078e0a04 */
[----:B0-----:R-:W-:-:S04]  /*02c0*/  IMAD.WIDE.U32 R2, R11, 0x4, R2 ;  /* 0x000000040b027825 */ /* 0x001fc800078e0002 */
[----:B------:R-:W-:-:S07]  /*02d0*/  IMAD.MOV.U32 R5, RZ, RZ, R3 ;  /* 0x000000ffff057224 */ /* 0x000fce00078e0003 */
.L_x_123:
[----:B------:R-:W-:-:S06]  /*02e0*/  IMAD.MOV.U32 R3, RZ, RZ, R5 ;  /* 0x000000ffff037224 */ /* 0x000fcc00078e0005 */
[----:B------:R0:W2:Y:S01]  /*02f0*/  LDG.E.CONSTANT R3, desc[UR6][R2.64] ;  /* 0x0000000602037981 */ /* 0x0000a2000c1e9900 */
[----:B------:R-:W-:Y:S02]  /*0300*/  VIADD R4, R4, 0x1 ;  /* 0x0000000104047836 */ /* 0x000fe40000000000 */
[----:B------:R-:W-:-:S03]  /*0310*/  VIADD R11, R11, 0x100 ;  /* 0x000001000b0b7836 */ /* 0x000fc60000000000 */
[----:B------:R-:W-:Y:S02]  /*0320*/  ISETP.NE.AND P0, PT, R4, RZ, PT ;  /* 0x000000ff0400720c */ /* 0x000fe40003f05270 */
[----:B0-----:R-:W-:-:S05]  /*0330*/  IADD3 R2, P2, PT, R2, 0x400, RZ ;  /* 0x0000040002027810 */ /* 0x001fca0007f5e0ff */
[----:B------:R-:W-:Y:S02]  /*0340*/  IMAD.X R5, RZ, RZ, R5, P2 ;  /* 0x000000ffff057224 */ /* 0x000fe400010e0605 */
[----:B--2--5:R-:W-:-:S04]  /*0350*/  IMAD.IADD R0, R3, 0x1, R0 ;  /* 0x0000000103007824 */ /* 0x024fc800078e0200 */
[----:B------:R-:W-:Y:S05]  /*0360*/  @P0 BRA `(.L_x_123) ;  /* 0xfffffffc00dc0947 */ /* 0x000fea000383ffff */
.L_x_122:
[----:B------:R-:W-:Y:S05]  /*0370*/  BSYNC.RECONVERGENT B2 ;  /* 0x0000000000027941 */ /* 0x000fea0003800200 */
.L_x_121:
        /* <DEDUP_REMOVED lines=8> */
.L_x_126:
[----:B------:R-:W0:Y:S01]  /*0400*/  LDC.64 R4, c[0x0][0x380] ;  /* 0x0000e000ff047b82 */ /* 0x000e220000000a00 */
[C---:B------:R-:W-:Y:S02]  /*0410*/  VIADD R7, R11.reuse, 0x400 ;  /* 0x000004000b077836 */ /* 0x040fe40000000000 */
[C---:B------:R-:W-:Y:S02]  /*0420*/  VIADD R3, R11.reuse, 0x800 ;  /* 0x000008000b037836 */ /* 0x040fe40000000000 */
[----:B0-----:R-:W-:-:S05]  /*0430*/  IMAD.WIDE R22, R11, 0x4, R4 ;  /* 0x000000040b167825 */ /* 0x001fca00078e0204 */
[----:B------:R-:W2:Y:S01]  /*0440*/  LDG.E.CONSTANT R13, desc[UR6][R22.64] ;  /* 0x00000006160d7981 */ /* 0x000ea2000c1e9900 */
[----:B------:R-:W-:-:S03]  /*0450*/  IMAD.WIDE R6, R7, 0x4, R4 ;  /* 0x0000000407067825 */ /* 0x000fc600078e0204 */
[----:B------:R-:W2:Y:S04]  /*0460*/  LDG.E.CONSTANT R10, desc[UR6][R22.64+0x400] ;  /* 0x00040006160a7981 */ /* 0x000ea8000c1e9900 */
[----:B------:R-:W3:Y:S04]  /*0470*/  LDG.E.CONSTANT R12, desc[UR6][R22.64+0x800] ;  /* 0x00080006160c7981 */ /* 0x000ee8000c1e9900 */
[----:B------:R-:W3:Y:S01]  /*0480*/  LDG.E.CONSTANT R19, desc[UR6][R22.64+0xc00] ;  /* 0x000c000616137981 */ /* 0x000ee2000c1e9900 */
[----:B------:R-:W-:-:S03]  /*0490*/  IMAD.WIDE R2, R3, 0x4, R4 ;  /* 0x0000000403027825 */ /* 0x000fc600078e0204 */
[----:B------:R-:W4:Y:S04]  /*04a0*/  LDG.E.CONSTANT R16, desc[UR6][R6.64] ;  /* 0x0000000606107981 */ /* 0x000f28000c1e9900 */
[----:B------:R-:W4:Y:S01]  /*04b0*/  LDG.E.CONSTANT R15, desc[UR6][R6.64+0x400] ;  /* 0x00040006060f7981 */ /* 0x000f22000c1e9900 */
[----:B------:R-:W-:-:S03]  /*04c0*/  VIADD R25, R11, 0xc00 ;  /* 0x00000c000b197836 */ /* 0x000fc60000000000 */
[----:B------:R-:W4:Y:S04]  /*04d0*/  LDG.E.CONSTANT R14, desc[UR6][R6.64+0x800] ;  /* 0x00080006060e7981 */ /* 0x000f28000c1e9900 */
[----:B------:R-:W4:Y:S01]  /*04e0*/  LDG.E.CONSTANT R21, desc[UR6][R6.64+0xc00] ;  /* 0x000c000606157981 */ /* 0x000f22000c1e9900 */
[----:B------:R-:W-:-:S03]  /*04f0*/  IMAD.WIDE R4, R25, 0x4, R4 ;  /* 0x0000000419047825 */ /* 0x000fc600078e0204 */
[----:B------:R-:W4:Y:S04]  /*0500*/  LDG.E.CONSTANT R18, desc[UR6][R2.64] ;  /* 0x0000000602127981 */ /* 0x000f28000c1e9900 */
[----:B------:R-:W4:Y:S04]  /*0510*/  LDG.E.CONSTANT R17, desc[UR6][R2.64+0x400] ;  /* 0x0004000602117981 */ /* 0x000f28000c1e9900 */
[----:B------:R-:W4:Y:S04]  /*0520*/  LDG.E.CONSTANT R23, desc[UR6][R2.64+0x800] ;  /* 0x0008000602177981 */ /* 0x000f28000c1e9900 */
[----:B------:R-:W4:Y:S04]  /*0530*/  LDG.E.CONSTANT R24, desc[UR6][R2.64+0xc00] ;  /* 0x000c000602187981 */ /* 0x000f28000c1e9900 */
[----:B------:R-:W4:Y:S04]  /*0540*/  LDG.E.CONSTANT R25, desc[UR6][R4.64] ;  /* 0x0000000604197981 */ /* 0x000f28000c1e9900 */
[----:B------:R-:W4:Y:S04]  /*0550*/  LDG.E.CONSTANT R26, desc[UR6][R4.64+0x400] ;  /* 0x00040006041a7981 */ /* 0x000f28000c1e9900 */
[----:B------:R-:W4:Y:S04]  /*0560*/  LDG.E.CONSTANT R22, desc[UR6][R4.64+0x800] ;  /* 0x0008000604167981 */ /* 0x000f28000c1e9900 */
[----:B------:R-:W4:Y:S01]  /*0570*/  LDG.E.CONSTANT R27, desc[UR6][R4.64+0xc00] ;  /* 0x000c0006041b7981 */ /* 0x000f22000c1e9900 */
[----:B------:R-:W-:-:S05]  /*0580*/  VIADD R11, R11, 0x1000 ;  /* 0x000010000b0b7836 */ /* 0x000fca0000000000 */
[----:B------:R-:W-:Y:S02]  /*0590*/  ISETP.GE.AND P1, PT, R11, R8, PT ;  /* 0x000000080b00720c */ /* 0x000fe40003f26270 */
[----:B--2--5:R-:W-:-:S04]  /*05a0*/  IADD3 R10, PT, PT, R10, R13, R0 ;  /* 0x0000000d0a0a7210 */ /* 0x024fc80007ffe000 */
[----:B---3--:R-:W-:-:S04]  /*05b0*/  IADD3 R10, PT, PT, R19, R12, R10 ;  /* 0x0000000c130a7210 */ /* 0x008fc80007ffe00a */
[----:B----4-:R-:W-:-:S04]  /*05c0*/  IADD3 R10, PT, PT, R15, R16, R10 ;  /* 0x000000100f0a7210 */ /* 0x010fc80007ffe00a */
[----:B------:R-:W-:-:S04]  /*05d0*/  IADD3 R10, PT, PT, R21, R14, R10 ;  /* 0x0000000e150a7210 */ /* 0x000fc80007ffe00a */
[----:B------:R-:W-:-:S04]  /*05e0*/  IADD3 R10, PT, PT, R17, R18, R10 ;  /* 0x00000012110a7210 */ /* 0x000fc80007ffe00a */
[----:B------:R-:W-:-:S04]  /*05f0*/  IADD3 R10, PT, PT, R24, R23, R10 ;  /* 0x00000017180a7210 */ /* 0x000fc80007ffe00a */
[----:B------:R-:W-:-:S04]  /*0600*/  IADD3 R25, PT, PT, R26, R25, R10 ;  /* 0x000000191a197210 */ /* 0x000fc80007ffe00a */
[----:B------:R-:W-:Y:S01]  /*0610*/  IADD3 R0, PT, PT, R27, R22, R25 ;  /* 0x000000161b007210 */ /* 0x000fe20007ffe019 */
[----:B------:R-:W-:Y:S06]  /*0620*/  @!P1 BRA `(.L_x_126) ;  /* 0xfffffffc00749947 */ /* 0x000fec000383ffff */
.L_x_125:
[----:B------:R-:W-:Y:S05]  /*0630*/  BSYNC.RECONVERGENT B2 ;  /* 0x0000000000027941 */ /* 0x000fea0003800200 */
.L_x_124:
[----:B------:R-:W-:Y:S01]  /*0640*/  IMAD.IADD R2, R20, 0x1, -R11 ;  /* 0x0000000114027824 */ /* 0x000fe200078e0a0b */
[----:B------:R-:W-:Y:S04]  /*0650*/  BSSY.RECONVERGENT B2, `(.L_x_127) ;  /* 0x0000015000027945 */ /* 0x000fe80003800200 */
[----:B------:R-:W-:-:S13]  /*0660*/  ISETP.GT.AND P1, PT, R2, 0x400, PT ;  /* 0x000004000200780c */ /* 0x000fda0003f24270 */
[----:B------:R-:W-:Y:S05]  /*0670*/  @!P1 BRA `(.L_x_128) ;  /* 0x0000000000489947 */ /* 0x000fea0003800000 */
[----:B------:R-:W0:Y:S01]  /*0680*/  LDC.64 R4, c[0x0][0x380] ;  /* 0x0000e000ff047b82 */ /* 0x000e220000000a00 */
[C---:B------:R-:W-:Y:S02]  /*0690*/  VIADD R13, R11.reuse, 0x400 ;  /* 0x000004000b0d7836 */ /* 0x040fe40000000000 */
[----:B0-----:R-:W-:-:S05]  /*06a0*/  IMAD.WIDE R2, R11, 0x4, R4 ;  /* 0x000000040b027825 */ /* 0x001fca00078e0204 */
[----:B------:R-:W2:Y:S01]  /*06b0*/  LDG.E.CONSTANT R7, desc[UR6][R2.64] ;  /* 0x0000000602077981 */ /* 0x000ea2000c1e9900 */
[----:B------:R-:W-:-:S03]  /*06c0*/  IMAD.WIDE R4, R13, 0x4, R4 ;  /* 0x000000040d047825 */ /* 0x000fc600078e0204 */
[----:B------:R-:W2:Y:S04]  /*06d0*/  LDG.E.CONSTANT R6, desc[UR6][R2.64+0x400] ;  /* 0x0004000602067981 */ /* 0x000ea8000c1e9900 */
[----:B------:R-:W3:Y:S04]  /*06e0*/  LDG.E.CONSTANT R13, desc[UR6][R2.64+0x800] ;  /* 0x00080006020d7981 */ /* 0x000ee8000c1e9900 */
[----:B------:R-:W3:Y:S04]  /*06f0*/  LDG.E.CONSTANT R8, desc[UR6][R2.64+0xc00] ;  /* 0x000c000602087981 */ /* 0x000ee8000c1e9900 */
[----:B------:R-:W4:Y:S04]  /*0700*/  LDG.E.CONSTANT R15, desc[UR6][R4.64] ;  /* 0x00000006040f7981 */ /* 0x000f28000c1e9900 */
[----:B------:R-:W4:Y:S04]  /*0710*/  LDG.E.CONSTANT R10, desc[UR6][R4.64+0x400] ;  /* 0x00040006040a7981 */ /* 0x000f28000c1e9900 */
[----:B------:R-:W4:Y:S04]  /*0720*/  LDG.E.CONSTANT R17, desc[UR6][R4.64+0x800] ;  /* 0x0008000604117981 */ /* 0x000f28000c1e9900 */
[----:B------:R-:W4:Y:S01]  /*0730*/  LDG.E.CONSTANT R12, desc[UR6][R4.64+0xc00] ;  /* 0x000c0006040c7981 */ /* 0x000f22000c1e9900 */
[----:B------:R-:W-:Y:S01]  /*0740*/  PLOP3.LUT P0, PT, PT, PT, PT, 0x8, 0x80 ;  /* 0x000000000080781c */ /* 0x000fe20003f0e170 */
[----:B------:R-:W-:Y:S01]  /*0750*/  VIADD R11, R11, 0x800 ;  /* 0x000008000b0b7836 */ /* 0x000fe20000000000 */
[----:B--2--5:R-:W-:-:S04]  /*0760*/  IADD3 R6, PT, PT, R6, R7, R0 ;  /* 0x0000000706067210 */ /* 0x024fc80007ffe000 */
[----:B---3--:R-:W-:-:S04]  /*0770*/  IADD3 R6, PT, PT, R8, R13, R6 ;  /* 0x0000000d08067210 */ /* 0x008fc80007ffe006 */
[----:B----4-:R-:W-:-:S04]  /*0780*/  IADD3 R6, PT, PT, R10, R15, R6 ;  /* 0x0000000f0a067210 */ /* 0x010fc80007ffe006 */
[----:B------:R-:W-:-:S07]  /*0790*/  IADD3 R0, PT, PT, R12, R17, R6 ;  /* 0x000000110c007210 */ /* 0x000fce0007ffe006 */
.L_x_128:
[----:B------:R-:W-:Y:S05]  /*07a0*/  BSYNC.RECONVERGENT B2 ;  /* 0x0000000000027941 */ /* 0x000fea0003800200 */
.L_x_127:
[----:B------:R-:W-:-:S13]  /*07b0*/  ISETP.LT.OR P0, PT, R11, R20, P0 ;  /* 0x000000140b00720c */ /* 0x000fda0000701670 */
[----:B------:R-:W-:Y:S05]  /*07c0*/  @!P0 BRA `(.L_x_120) ;  /* 0x0000000000208947 */ /* 0x000fea0003800000 */
[----:B------:R-:W0:Y:S02]  /*07d0*/  LDC.64 R2, c[0x0][0x380] ;  /* 0x0000e000ff027b82 */ /* 0x000e240000000a00 */
[----:B0-----:R-:W-:-:S05]  /*07e0*/  IMAD.WIDE R2, R11, 0x4, R2 ;  /* 0x000000040b027825 */ /* 0x001fca00078e0202 */
[----:B------:R-:W2:Y:S04]  /*07f0*/  LDG.E.CONSTANT R5, desc[UR6][R2.64] ;  /* 0x0000000602057981 */ /* 0x000ea8000c1e9900 */
[----:B------:R-:W2:Y:S04]  /*0800*/  LDG.E.CONSTANT R4, desc[UR6][R2.64+0x400] ;  /* 0x0004000602047981 */ /* 0x000ea8000c1e9900 */
[----:B------:R-:W3:Y:S04]  /*0810*/  LDG.E.CONSTANT R7, desc[UR6][R2.64+0x800] ;  /* 0x0008000602077981 */ /* 0x000ee8000c1e9900 */
[----:B------:R-:W3:Y:S01]  /*0820*/  LDG.E.CONSTANT R6, desc[UR6][R2.64+0xc00] ;  /* 0x000c000602067981 */ /* 0x000ee2000c1e9900 */
[----:B--2--5:R-:W-:-:S04]  /*0830*/  IADD3 R0, PT, PT, R4, R5, R0 ;  /* 0x0000000504007210 */ /* 0x024fc80007ffe000 */
[----:B---3--:R-:W-:-:S07]  /*0840*/  IADD3 R0, PT, PT, R6, R7, R0 ;  /* 0x0000000706007210 */ /* 0x008fce0007ffe000 */
.L_x_120:
[----:B------:R-:W-:Y:S05]  /*0850*/  BSYNC.RECONVERGENT B1 ;  /* 0x0000000000017941 */ /* 0x000fea0003800200 */
.L_x_119:
[----:B------:R-:W-:-:S13]  /*0860*/  ISETP.GE.AND P0, PT, R20, 0x100, PT ;  /* 0x000001001400780c */ /* 0x000fda0003f06270 */
[----:B------:R-:W-:Y:S05]  /*0870*/  @!P0 BRA `(.L_x_129) ;  /* 0x0000000000648947 */ /* 0x000fea0003800000 */
[----:B0-----:R-:W0:Y:S01]  /*0880*/  S2R R2, SR_LANEID ;  /* 0x0000000000027919 */ /* 0x001e220000000000 */
[----:B-----5:R-:W1:Y:S01]  /*0890*/  REDUX.SUM UR4, R0 ;  /* 0x00000000000473c4 */ /* 0x020e62000000c000 */
        /* <DEDUP_REMOVED lines=23> */
.L_x_129:
[----:B0-----:R-:W-:-:S04]  /*0a10*/  LOP3.LUT R2, R9, 0x3e0, RZ, 0xc0, !PT ;  /* 0x000003e009027812 */ /* 0x001fc800078ec0ff */
[----:B------:R-:W-:Y:S01]  /*0a20*/  LOP3.LUT R5, RZ, R2, RZ, 0x33, !PT ;  /* 0x00000002ff057212 */ /* 0x000fe200078e33ff */
[----:B------:R-:W-:-:S04]  /*0a30*/  VIADD R3, R2, 0x20 ;  /* 0x0000002002037836 */ /* 0x000fc80000000000 */
[----:B------:R-:W-:Y:S01]  /*0a40*/  IMAD.IADD R5, R5, 0x1, R20 ;  /* 0x0000000105057824 */ /* 0x000fe200078e0214 */
[----:B------:R-:W-:Y:S02]  /*0a50*/  ISETP.GT.AND P0, PT, R3, R20, PT ;  /* 0x000000140300720c */ /* 0x000fe40003f04270 */
[----:B------:R-:W0:Y:S02]  /*0a60*/  S2R R3, SR_LANEID ;  /* 0x0000000000037919 */ /* 0x000e240000000000 */
[----:B------:R-:W-:-:S08]  /*0a70*/  SEL R5, R5, 0x1f, P0 ;  /* 0x0000001f05057807 */ /* 0x000fd00000000000 */
[----:B-----5:R-:W1:Y:S01]  /*0a80*/  SHFL.DOWN P0, R2, R0, 0x1, R5 ;  /* 0x0820000000027989 */ /* 0x020e620000000005 */
[----:B0-----:R-:W-:Y:S01]  /*0a90*/  ISETP.NE.AND P1, PT, R3, RZ, PT ;  /* 0x000000ff0300720c */ /* 0x001fe20003f25270 */
[----:B-1----:R-:W-:-:S05]  /*0aa0*/  @P0 IMAD.IADD R2, R2, 0x1, R0 ;  /* 0x0000000102020824 */ /* 0x002fca00078e0200 */
[----:B------:R-:W0:Y:S07]  /*0ab0*/  SHFL.DOWN P0, R4, R2, 0x2, R5 ;  /* 0x0840000002047989 */ /* 0x000e2e0000000005 */
[----:B------:R-:W1:Y:S01]  /*0ac0*/  @!P1 S2R R10, SR_CgaCtaId ;  /* 0x00000000000a9919 */ /* 0x000e620000008800 */
[----:B------:R-:W-:Y:S02]  /*0ad0*/  @!P1 MOV R7, 0x400 ;  /* 0x0000040000079802 */ /* 0x000fe40000000f00 */
[----:B------:R-:W-:-:S04]  /*0ae0*/  @!P1 SHF.R.U32.HI R0, RZ, 0x3, R9 ;  /* 0x00000003ff009819 */ /* 0x000fc80000011609 */
[----:B------:R-:W-:Y:S01]  /*0af0*/  @!P1 LOP3.LUT R0, R0, 0x7c, RZ, 0xc0, !PT ;  /* 0x0000007c00009812 */ /* 0x000fe200078ec0ff */
[----:B0-----:R-:W-:-:S05]  /*0b00*/  @P0 IMAD.IADD R4, R2, 0x1, R4 ;  /* 0x0000000102040824 */ /* 0x001fca00078e0204 */
[----:B------:R-:W0:Y:S01]  /*0b10*/  SHFL.DOWN P0, R6, R4, 0x4, R5 ;  /* 0x0880000004067989 */ /* 0x000e220000000005 */
        /* <DEDUP_REMOVED lines=36> */
.L_x_116:
[----:B------:R-:W0:Y:S01]  /*0d60*/  S2R R0, SR_TID.X ;  /* 0x0000000000007919 */ /* 0x000e220000002100 */
[----:B------:R-:W1:Y:S01]  /*0d70*/  LDC.64 R2, c[0x0][0x380] ;  /* 0x0000e000ff027b82 */ /* 0x000e620000000a00 */
[----:B0-----:R-:W-:-:S04]  /*0d80*/  IMAD.SHL.U32 R5, R0, 0x4, RZ ;  /* 0x0000000400057824 */ /* 0x001fc800078e00ff */
[----:B-1----:R-:W-:-:S05]  /*0d90*/  IMAD.WIDE.U32 R2, R5, 0x4, R2 ;  /* 0x0000000405027825 */ /* 0x002fca00078e0002 */
[----:B------:R-:W2:Y:S04]  /*0da0*/  LDG.E.128.CONSTANT R4, desc[UR6][R2.64] ;  /* 0x0000000602047981 */ /* 0x000ea8000c1e9d00 */
[----:B------:R-:W3:Y:S04]  /*0db0*/  LDG.E.128.CONSTANT R8, desc[UR6][R2.64+0x1000] ;  /* 0x0010000602087981 */ /* 0x000ee8000c1e9d00 */
[----:B------:R-:W4:Y:S04]  /*0dc0*/  LDG.E.128.CONSTANT R12, desc[UR6][R2.64+0x2000] ;  /* 0x00200006020c7981 */ /* 0x000f28000c1e9d00 */
[----:B------:R-:W5:Y:S01]  /*0dd0*/  LDG.E.128.CONSTANT R16, desc[UR6][R2.64+0x3000] ;  /* 0x0030000602107981 */ /* 0x000f62000c1e9d00 */
[----:B------:R-:W-:Y:S01]  /*0de0*/  ISETP.GE.U32.AND P0, PT, R20, 0x2000, PT ;  /* 0x000020001400780c */ /* 0x000fe20003f06070 */
[----:B------:R-:W-:Y:S01]  /*0df0*/  IMAD.MOV.U32 R23, RZ, RZ, 0x1000 ;  /* 0x00001000ff177424 */ /* 0x000fe200078e00ff */
[----:B--2---:R-:W-:-:S04]  /*0e00*/  IADD3 R5, PT, PT, R6, R5, R4 ;  /* 0x0000000506057210 */ /* 0x004fc80007ffe004 */
[----:B---3--:R-:W-:-:S04]  /*0e10*/  IADD3 R5, PT, PT, R8, R7, R5 ;  /* 0x0000000708057210 */ /* 0x008fc80007ffe005 */
[----:B------:R-:W-:-:S04]  /*0e20*/  IADD3 R5, PT, PT, R10, R9, R5 ;  /* 0x000000090a057210 */ /* 0x000fc80007ffe005 */
[----:B----4-:R-:W-:-:S04]  /*0e30*/  IADD3 R5, PT, PT, R12, R11, R5 ;  /* 0x0000000b0c057210 */ /* 0x010fc80007ffe005 */
[----:B------:R-:W-:-:S04]  /*0e40*/  IADD3 R5, PT, PT, R14, R13, R5 ;  /* 0x0000000d0e057210 */ /* 0x000fc80007ffe005 */
[----:B-----5:R-:W-:-:S04]  /*0e50*/  IADD3 R5, PT, PT, R16, R15, R5 ;  /* 0x0000000f10057210 */ /* 0x020fc80007ffe005 */
[----:B------:R-:W-:-:S05]  /*0e60*/  IADD3 R5, PT, PT, R18, R17, R5 ;  /* 0x0000001112057210 */ /* 0x000fca0007ffe005 */
[----:B------:R-:W-:Y:S01]  /*0e70*/  IMAD.IADD R21, R19, 0x1, R5 ;  /* 0x0000000113157824 */ /* 0x000fe200078e0205 */
[----:B------:R-:W-:Y:S06]  /*0e80*/  @!P0 BRA `(.L_x_131) ;  /* 0x00000000005c8947 */ /* 0x000fec0003800000 */
[----:B------:R-:W0:Y:S01]  /*0e90*/  LDC R24, c[0x0][0x390] ;  /* 0x0000e400ff187b82 */ /* 0x000e220000000800 */
[----:B------:R-:W-:Y:S02]  /*0ea0*/  VIADD R22, R20, 0xfffff000 ;  /* 0xfffff00014167836 */ /* 0x000fe40000000000 */
[----:B------:R-:W-:-:S07]  /*0eb0*/  IMAD.MOV.U32 R23, RZ, RZ, 0x1000 ;  /* 0x00001000ff177424 */ /* 0x000fce00078e00ff */
.L_x_133:
[----:B------:R-:W-:-:S05]  /*0ec0*/  IMAD.WIDE R26, R23, 0x4, R2 ;  /* 0x00000004171a7825 */ /* 0x000fca00078e0202 */
[----:B------:R-:W2:Y:S04]  /*0ed0*/  LDG.E.128.CONSTANT R12, desc[UR6][R26.64] ;  /* 0x000000061a0c7981 */ /* 0x000ea8000c1e9d00 */
[----:B------:R-:W3:Y:S04]  /*0ee0*/  LDG.E.128.CONSTANT R16, desc[UR6][R26.64+0x1000] ;  /* 0x001000061a107981 */ /* 0x000ee8000c1e9d00 */
[----:B------:R-:W4:Y:S04]  /*0ef0*/  LDG.E.128.CONSTANT R4, desc[UR6][R26.64+0x2000] ;  /* 0x002000061a047981 */ /* 0x000f28000c1e9d00 */
[----:B------:R-:W5:Y:S01]  /*0f00*/  LDG.E.128.CONSTANT R8, desc[UR6][R26.64+0x3000] ;  /* 0x003000061a087981 */ /* 0x000f62000c1e9d00 */
[----:B0-----:R-:W-:Y:S01]  /*0f10*/  IMAD.MOV.U32 R20, RZ, RZ, R24 ;  /* 0x000000ffff147224 */ /* 0x001fe200078e0018 */
[----:B--2---:R-:W-:-:S04]  /*0f20*/  IADD3 R13, PT, PT, R13, R12, R21 ;  /* 0x0000000c0d0d7210 */ /* 0x004fc80007ffe015 */
[----:B------:R-:W-:-:S04]  /*0f30*/  IADD3 R13, PT, PT, R15, R14, R13 ;  /* 0x0000000e0f0d7210 */ /* 0x000fc80007ffe00d */
[----:B---3--:R-:W-:-:S04]  /*0f40*/  IADD3 R13, PT, PT, R17, R16, R13 ;  /* 0x00000010110d7210 */ /* 0x008fc80007ffe00d */
[----:B------:R-:W-:-:S04]  /*0f50*/  IADD3 R13, PT, PT, R19, R18, R13 ;  /* 0x00000012130d7210 */ /* 0x000fc80007ffe00d */
[----:B----4-:R-:W-:Y:S01]  /*0f60*/  IADD3 R13, PT, PT, R5, R4, R13 ;  /* 0x00000004050d7210 */ /* 0x010fe20007ffe00d */
[----:B------:R-:W-:-:S03]  /*0f70*/  IMAD.IADD R4, R20, 0x1, -R23 ;  /* 0x0000000114047824 */ /* 0x000fc600078e0a17 */
[----:B------:R-:W-:Y:S02]  /*0f80*/  IADD3 R13, PT, PT, R7, R6, R13 ;  /* 0x00000006070d7210 */ /* 0x000fe40007ffe00d */
[----:B------:R-:W-:Y:S02]  /*0f90*/  ISETP.GE.AND P0, PT, R4, 0x1000, PT ;  /* 0x000010000400780c */ /* 0x000fe40003f06270 */
[----:B-----5:R-:W-:-:S04]  /*0fa0*/  IADD3 R13, PT, PT, R9, R8, R13 ;  /* 0x00000008090d7210 */ /* 0x020fc80007ffe00d */
[----:B------:R-:W-:-:S07]  /*0fb0*/  IADD3 R21, PT, PT, R11, R10, R13 ;  /* 0x0000000a0b157210 */ /* 0x000fce0007ffe00d */
[----:B------:R-:W-:Y:S05]  /*0fc0*/  @!P0 BRA `(.L_x_132) ;  /* 0x0000000400fc8947 */ /* 0x000fea0003800000 */
[----:B------:R-:W-:-:S05]  /*0fd0*/  VIADD R23, R23, 0x1000 ;  /* 0x0000100017177836 */ /* 0x000fca0000000000 */
[----:B------:R-:W-:-:S13]  /*0fe0*/  ISETP.GT.AND P0, PT, R23, R22, PT ;  /* 0x000000161700720c */ /* 0x000fda0003f04270 */
[----:B------:R-:W-:Y:S05]  /*0ff0*/  @!P0 BRA `(.L_x_133) ;  /* 0xfffffffc00b08947 */ /* 0x000fea000383ffff */
.L_x_131:
[----:B------:R-:W-:-:S13]  /*1000*/  ISETP.GE.AND P0, PT, R23, R20, PT ;  /* 0x000000141700720c */ /* 0x000fda0003f06270 */
[----:B------:R-:W-:Y:S05]  /*1010*/  @P0 BRA `(.L_x_132) ;  /* 0x0000000400e80947 */ /* 0x000fea0003800000 */
[----:B------:R-:W-:Y:S01]  /*1020*/  IMAD.IADD R9, R20, 0x1, -R23 ;  /* 0x0000000114097824 */ /* 0x000fe200078e0a17 */
[----:B------:R-:W-:Y:S04]  /*1030*/  BSSY.RECONVERGENT B1, `(.L_x_132) ;  /* 0x0000078000017945 */ /* 0x000fe80003800200 */
[----:B------:R-:W-:-:S13]  /*1040*/  ISETP.GE.AND P0, PT, R0, R9, PT ;  /* 0x000000090000720c */ /* 0x000fda0003f06270 */
[----:B------:R-:W-:Y:S05]  /*1050*/  @P0 BRA `(.L_x_134) ;  /* 0x0000000400d40947 */ /* 0x000fea0003800000 */
[----:B------:R-:W-:Y:S01]  /*1060*/  LOP3.LUT R2, RZ, R0, RZ, 0x33, !PT ;  /* 0x00000000ff027212 */ /* 0x000fe200078e33ff */
[----:B------:R-:W-:Y:S01]  /*1070*/  BSSY.RECONVERGENT B2, `(.L_x_135) ;  /* 0x0000015000027945 */ /* 0x000fe20003800200 */
[----:B------:R-:W-:Y:S02]  /*1080*/  IMAD.MOV.U32 R8, RZ, RZ, R0 ;  /* 0x000000ffff087224 */ /* 0x000fe400078e0000 */
[----:B------:R-:W-:-:S04]  /*1090*/  IADD3 R2, PT, PT, -R23, R20, R2 ;  /* 0x0000001417027210 */ /* 0x000fc80007ffe102 */
[C---:B------:R-:W-:Y:S02]  /*10a0*/  LOP3.LUT R3, R2.reuse, 0x300, RZ, 0xc0, !PT ;  /* 0x0000030002037812 */ /* 0x040fe400078ec0ff */
[----:B------:R-:W-:Y:S02]  /*10b0*/  ISETP.GE.U32.AND P1, PT, R2, 0x300, PT ;  /* 0x000003000200780c */ /* 0x000fe40003f26070 */
[----:B------:R-:W-:-:S13]  /*10c0*/  ISETP.NE.AND P0, PT, R3, 0x300, PT ;  /* 0x000003000300780c */ /* 0x000fda0003f05270 */
[----:B------:R-:W-:Y:S05]  /*10d0*/  @!P0 BRA `(.L_x_136) ;  /* 0x0000000000388947 */ /* 0x000fea0003800000 */
[----:B------:R-:W0:Y:S01]  /*10e0*/  LDC.64 R4, c[0x0][0x380] ;  /* 0x0000e000ff047b82 */ /* 0x000e220000000a00 */
[----:B------:R-:W-:Y:S01]  /*10f0*/  LEA.HI R2, R2, 0x1, RZ, 0x18 ;  /* 0x0000000102027811 */ /* 0x000fe200078fc0ff */
[----:B------:R-:W-:Y:S02]  /*1100*/  IMAD.IADD R7, R0, 0x1, R23 ;  /* 0x0000000100077824 */ /* 0x000fe400078e0217 */
[----:B------:R-:W-:Y:S01]  /*1110*/  IMAD.MOV.U32 R8, RZ, RZ, R0 ;  /* 0x000000ffff087224 */ /* 0x000fe200078e0000 */
[----:B------:R-:W-:-:S05]  /*1120*/  LOP3.LUT R2, R2, 0x3, RZ, 0xc0, !PT ;  /* 0x0000000302027812 */ /* 0x000fca00078ec0ff */
[----:B------:R-:W-:-:S07]  /*1130*/  IMAD.MOV R6, RZ, RZ, -R2 ;  /* 0x000000ffff067224 */ /* 0x000fce00078e0a02 */
.L_x_137:
[----:B0-----:R-:W-:-:S06]  /*1140*/  IMAD.WIDE.U32 R2, R7, 0x4, R4 ;  /* 0x0000000407027825 */ /* 0x001fcc00078e0004 */
[----:B------:R-:W2:Y:S01]  /*1150*/  LDG.E.CONSTANT R2, desc[UR6][R2.64] ;  /* 0x0000000602027981 */ /* 0x000ea2000c1e9900 */
[----:B------:R-:W-:Y:S02]  /*1160*/  VIADD R6, R6, 0x1 ;  /* 0x0000000106067836 */ /* 0x000fe40000000000 */
[----:B------:R-:W-:Y:S02]  /*1170*/  VIADD R8, R8, 0x100 ;  /* 0x0000010008087836 */ /* 0x000fe40000000000 */
[----:B------:R-:W-:Y:S01]  /*1180*/  VIADD R7, R7, 0x100 ;  /* 0x0000010007077836 */ /* 0x000fe20000000000 */
[----:B------:R-:W-:Y:S01]  /*1190*/  ISETP.NE.AND P0, PT, R6, RZ, PT ;  /* 0x000000ff0600720c */ /* 0x000fe20003f05270 */
[----:B--2---:R-:W-:-:S12]  /*11a0*/  IMAD.IADD R21, R2, 0x1, R21 ;  /* 0x0000000102157824 */ /* 0x004fd800078e0215 */
[----:B------:R-:W-:Y:S05]  /*11b0*/  @P0 BRA `(.L_x_137) ;  /* 0xfffffffc00e00947 */ /* 0x000fea000383ffff */
.L_x_136:
[----:B------:R-:W-:Y:S05]  /*11c0*/  BSYNC.RECONVERGENT B2 ;  /* 0x0000000000027941 */ /* 0x000fea0003800200 */
.L_x_135:
[----:B------:R-:W-:Y:S05]  /*11d0*/  @!P1 BRA `(.L_x_134) ;  /* 0x0000000400749947 */ /* 0x000fea0003800000 */
[----:B------:R-:W0:Y:S01]  /*11e0*/  LDCU.64 UR4, c[0x0][0x380] ;  /* 0x00007000ff0477ac */ /* 0x000e220008000a00 */
[----:B------:R-:W-:Y:S01]  /*11f0*/  IMAD.IADD R5, R9, 0x1, -R8 ;  /* 0x0000000109057824 */ /* 0x000fe200078e0a08 */
[C---:B------:R-:W-:Y:S01]  /*1200*/  IADD3 R3, P0, PT, R8.reuse, R23, RZ ;  /* 0x0000001708037210 */ /* 0x040fe20007f1e0ff */
[----:B------:R-:W-:Y:S01]  /*1210*/  BSSY.RECONVERGENT B2, `(.L_x_138) ;  /* 0x0000033000027945 */ /* 0x000fe20003800200 */
[----:B------:R-:W-:Y:S02]  /*1220*/  IMAD.IADD R23, R8, 0x1, R23 ;  /* 0x0000000108177824 */ /* 0x000fe400078e0217 */
[----:B------:R-:W-:Y:S01]  /*1230*/  ISETP.GT.AND P1, PT, R5, 0xc00, PT ;  /* 0x00000c000500780c */ /* 0x000fe20003f24270 */
[----:B------:R-:W-:Y:S01]  /*1240*/  IMAD.X R4, RZ, RZ, RZ, P0 ;  /* 0x000000ffff047224 */ /* 0x000fe200000e06ff */
[----:B0-----:R-:W-:-:S04]  /*1250*/  LEA R2, P0, R3, UR4, 0x2 ;  /* 0x0000000403027c11 */ /* 0x001fc8000f8010ff */
[----:B------:R-:W-:Y:S02]  /*1260*/  LEA.HI.X R3, R3, UR5, R4, 0x2, P0 ;  /* 0x0000000503037c11 */ /* 0x000fe400080f1404 */
[----:B------:R-:W-:-:S05]  /*1270*/  IADD3 R2, P0, PT, R2, 0x800, RZ ;  /* 0x0000080002027810 */ /* 0x000fca0007f1e0ff */
[----:B------:R-:W-:Y:S01]  /*1280*/  IMAD.X R3, RZ, RZ, R3, P0 ;  /* 0x000000ffff037224 */ /* 0x000fe200000e0603 */
[----:B------:R-:W-:Y:S01]  /*1290*/  PLOP3.LUT P0, PT, PT, PT, PT, 0x80, 0x8 ;  /* 0x000000000008781c */ /* 0x000fe20003f0f070 */
[----:B------:R-:W-:-:S12]  /*12a0*/  @!P1 BRA `(.L_x_139) ;  /* 0x0000000000a49947 */ /* 0x000fd80003800000 */
[----:B------:R-:W-:Y:S01]  /*12b0*/  PLOP3.LUT P0, PT, PT, PT, PT, 0x8, 0x80 ;  /* 0x000000000080781c */ /* 0x000fe20003f0e170 */
[----:B------:R-:W-:-:S12]  /*12c0*/  VIADD R11, R9, 0xfffff400 ;  /* 0xfffff400090b7836 */ /* 0x000fd80000000000 */
.L_x_140:
[----:B------:R-:W0:Y:S01]  /*12d0*/  LDC.64 R4, c[0x0][0x380] ;  /* 0x0000e000ff047b82 */ /* 0x000e220000000a00 */
[C---:B------:R-:W-:Y:S01]  /*12e0*/  VIADD R27, R23.reuse, 0x400 ;  /* 0x00000400171b7836 */ /* 0x040fe20000000000 */
[----:B------:R-:W2:Y:S01]  /*12f0*/  LDG.E.CONSTANT R12, desc[UR6][R2.64+-0x400] ;  /* 0xfffc0006020c7981 */ /* 0x000ea2000c1e9900 */
[----:B------:R-:W-:-:S03]  /*1300*/  VIADD R7, R23, 0x800 ;  /* 0x0000080017077836 */ /* 0x000fc60000000000 */
[----:B------:R-:W3:Y:S04]  /*1310*/  LDG.E.CONSTANT R18, desc[UR6][R2.64] ;  /* 0x0000000602127981 */ /* 0x000ee8000c1e9900 */
[----:B------:R-:W3:Y:S04]  /*1320*/  LDG.E.CONSTANT R17, desc[UR6][R2.64+0x400] ;  /* 0x0004000602117981 */ /* 0x000ee8000c1e9900 */
[----:B------:R-:W4:Y:S01]  /*1330*/  LDG.E.CONSTANT R15, desc[UR6][R2.64+0xc00] ;  /* 0x000c0006020f7981 */ /* 0x000f22000c1e9900 */
[----:B------:R-:W-:-:S03]  /*1340*/  VIADD R29, R23, 0xc00 ;  /* 0x00000c00171d7836 */ /* 0x000fc60000000000 */
[----:B------:R-:W5:Y:S04]  /*1350*/  LDG.E.CONSTANT R14, desc[UR6][R2.64+0x1000] ;  /* 0x00100006020e7981 */ /* 0x000f68000c1e9900 */
[----:B------:R-:W5:Y:S01]  /*1360*/  LDG.E.CONSTANT R13, desc[UR6][R2.64+0x1400] ;  /* 0x00140006020d7981 */ /* 0x000f62000c1e9900 */
[----:B0-----:R-:W-:-:S03]  /*1370*/  IMAD.WIDE.U32 R24, R23, 0x4, R4 ;  /* 0x0000000417187825 */ /* 0x001fc600078e0004 */
[----:B------:R-:W5:Y:S04]  /*1380*/  LDG.E.CONSTANT R19, desc[UR6][R2.64+0x1c00] ;  /* 0x001c000602137981 */ /* 0x000f68000c1e9900 */
[----:B------:R-:W2:Y:S01]  /*1390*/  LDG.E.CONSTANT R10, desc[UR6][R24.64] ;  /* 0x00000006180a7981 */ /* 0x000ea2000c1e9900 */
[----:B------:R-:W-:-:S03]  /*13a0*/  IMAD.WIDE.U32 R26, R27, 0x4, R4 ;  /* 0x000000041b1a7825 */ /* 0x000fc600078e0004 */
[----:B------:R-:W5:Y:S01]  /*13b0*/  LDG.E.CONSTANT R20, desc[UR6][R2.64+0x2400] ;  /* 0x0024000602147981 */ /* 0x000f62000c1e9900 */
[----:B------:R-:W-:-:S03]  /*13c0*/  IMAD.WIDE.U32 R6, R7, 0x4, R4 ;  /* 0x0000000407067825 */ /* 0x000fc600078e0004 */
[----:B------:R-:W4:Y:S01]  /*13d0*/  LDG.E.CONSTANT R16, desc[UR6][R26.64] ;  /* 0x000000061a107981 */ /* 0x000f22000c1e9900 */
[----:B------:R-:W-:-:S03]  /*13e0*/  IMAD.WIDE.U32 R4, R29, 0x4, R4 ;  /* 0x000000041d047825 */ /* 0x000fc600078e0004 */
[----:B------:R-:W5:Y:S04]  /*13f0*/  LDG.E.CONSTANT R6, desc[UR6][R6.64] ;  /* 0x0000000606067981 */ /* 0x000f68000c1e9900 */
[----:B------:R-:W5:Y:S04]  /*1400*/  LDG.E.CONSTANT R25, desc[UR6][R2.64+0x2000] ;  /* 0x0020000602197981 */ /* 0x000f68000c1e9900 */
[----:B------:R0:W5:Y:S04]  /*1410*/  LDG.E.CONSTANT R5, desc[UR6][R4.64] ;  /* 0x0000000604057981 */ /* 0x000168000c1e9900 */
[----:B------:R-:W5:Y:S04]  /*1420*/  LDG.E.CONSTANT R24, desc[UR6][R2.64+0x2c00] ;  /* 0x002c000602187981 */ /* 0x000f68000c1e9900 */
[----:B------:R-:W5:Y:S04]  /*1430*/  LDG.E.CONSTANT R27, desc[UR6][R2.64+0x3000] ;  /* 0x00300006021b7981 */ /* 0x000f68000c1e9900 */
[----:B------:R1:W5:Y:S01]  /*1440*/  LDG.E.CONSTANT R22, desc[UR6][R2.64+0x3400] ;  /* 0x0034000602167981 */ /* 0x000362000c1e9900 */
[----:B------:R-:W-:-:S05]  /*1450*/  VIADD R8, R8, 0x1000 ;  /* 0x0000100008087836 */ /* 0x000fca0000000000 */
[----:B------:R-:W-:Y:S02]  /*1460*/  ISETP.GE.AND P1, PT, R8, R11, PT ;  /* 0x0000000b0800720c */ /* 0x000fe40003f26270 */
[----:B0-----:R-:W-:Y:S01]  /*1470*/  IADD3 R4, P2, PT, R2, 0x4000, RZ ;  /* 0x0000400002047810 */ /* 0x001fe20007f5e0ff */
[----:B------:R-:W-:-:S04]  /*1480*/  VIADD R23, R23, 0x1000 ;  /* 0x0000100017177836 */ /* 0x000fc80000000000 */
[----:B-1----:R-:W-:Y:S02]  /*1490*/  IMAD.X R3, RZ, RZ, R3, P2 ;  /* 0x000000ffff037224 */ /* 0x002fe400010e0603 */
[----:B------:R-:W-:Y:S01]  /*14a0*/  IMAD.MOV.U32 R2, RZ, RZ, R4 ;  /* 0x000000ffff027224 */ /* 0x000fe200078e0004 */
[----:B--2---:R-:W-:-:S04]  /*14b0*/  IADD3 R10, PT, PT, R12, R10, R21 ;  /* 0x0000000a0c0a7210 */ /* 0x004fc80007ffe015 */
[----:B---3--:R-:W-:-:S04]  /*14c0*/  IADD3 R10, PT, PT, R17, R18, R10 ;  /* 0x00000012110a7210 */ /* 0x008fc80007ffe00a */
[----:B----4-:R-:W-:-:S04]  /*14d0*/  IADD3 R10, PT, PT, R15, R16, R10 ;  /* 0x000000100f0a7210 */ /* 0x010fc80007ffe00a */
[----:B-----5:R-:W-:-:S04]  /*14e0*/  IADD3 R10, PT, PT, R13, R14, R10 ;  /* 0x0000000e0d0a7210 */ /* 0x020fc80007ffe00a */
[----:B------:R-:W-:-:S04]  /*14f0*/  IADD3 R6, PT, PT, R19, R6, R10 ;  /* 0x0000000613067210 */ /* 0x000fc80007ffe00a */
[----:B------:R-:W-:-:S04]  /*1500*/  IADD3 R6, PT, PT, R20, R25, R6 ;  /* 0x0000001914067210 */ /* 0x000fc80007ffe006 */
[----:B------:R-:W-:-:S04]  /*1510*/  IADD3 R5, PT, PT, R24, R5, R6 ;  /* 0x0000000518057210 */ /* 0x000fc80007ffe006 */
[----:B------:R-:W-:Y:S01]  /*1520*/  IADD3 R21, PT, PT, R22, R27, R5 ;  /* 0x0000001b16157210 */ /* 0x000fe20007ffe005 */
[----:B------:R-:W-:Y:S06]  /*1530*/  @!P1 BRA `(.L_x_140) ;  /* 0xfffffffc00649947 */ /* 0x000fec000383ffff */
.L_x_139:
[----:B------:R-:W-:Y:S05]  /*1540*/  BSYNC.RECONVERGENT B2 ;  /* 0x0000000000027941 */ /* 0x000fea0003800200 */
.L_x_138:
[----:B------:R-:W-:Y:S01]  /*1550*/  IMAD.IADD R4, R9, 0x1, -R8 ;  /* 0x0000000109047824 */ /* 0x000fe200078e0a08 */
[----:B------:R-:W-:Y:S04]  /*1560*/  BSSY.RECONVERGENT B2, `(.L_x_141) ;  /* 0x000001a000027945 */ /* 0x000fe80003800200 */
[----:B------:R-:W-:-:S13]  /*1570*/  ISETP.GT.AND P1, PT, R4, 0x400, PT ;  /* 0x000004000400780c */ /* 0x000fda0003f24270 */
[----:B------:R-:W-:Y:S05]  /*1580*/  @!P1 BRA `(.L_x_142) ;  /* 0x00000000005c9947 */ /* 0x000fea0003800000 */
[----:B------:R-:W0:Y:S01]  /*1590*/  LDC.64 R6, c[0x0][0x380] ;  /* 0x0000e000ff067b82 */ /* 0x000e220000000a00 */
[C---:B------:R-:W-:Y:S01]  /*15a0*/  VIADD R11, R23.reuse, 0x400 ;  /* 0x00000400170b7836 */ /* 0x040fe20000000000 */
[----:B------:R-:W2:Y:S04]  /*15b0*/  LDG.E.CONSTANT R10, desc[UR6][R2.64+-0x400] ;  /* 0xfffc0006020a7981 */ /* 0x000ea8000c1e9900 */
[----:B------:R-:W3:Y:S04]  /*15c0*/  LDG.E.CONSTANT R12, desc[UR6][R2.64+0x400] ;  /* 0x00040006020c7981 */ /* 0x000ee8000c1e9900 */
[----:B------:R-:W4:Y:S04]  /*15d0*/  LDG.E.CONSTANT R13, desc[UR6][R2.64+0xc00] ;  /* 0x000c0006020d7981 */ /* 0x000f28000c1e9900 */
[----:B------:R-:W5:Y:S04]  /*15e0*/  LDG.E.CONSTANT R15, desc[UR6][R2.64+0x1000] ;  /* 0x00100006020f7981 */ /* 0x000f68000c1e9900 */
[----:B------:R1:W5:Y:S01]  /*15f0*/  LDG.E.CONSTANT R14, desc[UR6][R2.64+0x1400] ;  /* 0x00140006020e7981 */ /* 0x000362000c1e9900 */
[----:B0-----:R-:W-:-:S04]  /*1600*/  IMAD.WIDE.U32 R4, R23, 0x4, R6 ;  /* 0x0000000417047825 */ /* 0x001fc800078e0006 */
[----:B------:R-:W-:Y:S02]  /*1610*/  IMAD.WIDE.U32 R6, R11, 0x4, R6 ;  /* 0x000000040b067825 */ /* 0x000fe400078e0006 */
[----:B------:R-:W2:Y:S04]  /*1620*/  LDG.E.CONSTANT R4, desc[UR6][R4.64] ;  /* 0x0000000604047981 */ /* 0x000ea8000c1e9900 */
[----:B------:R-:W3:Y:S04]  /*1630*/  LDG.E.CONSTANT R11, desc[UR6][R2.64] ;  /* 0x00000006020b7981 */ /* 0x000ee8000c1e9900 */
[----:B------:R-:W4:Y:S01]  /*1640*/  LDG.E.CONSTANT R7, desc[UR6][R6.64] ;  /* 0x0000000606077981 */ /* 0x000f22000c1e9900 */
[----:B------:R-:W-:Y:S01]  /*1650*/  PLOP3.LUT P0, PT, PT, PT, PT, 0x8, 0x80 ;  /* 0x000000000080781c */ /* 0x000fe20003f0e170 */
[----:B------:R-:W-:-:S02]  /*1660*/  VIADD R8, R8, 0x800 ;  /* 0x0000080008087836 */ /* 0x000fc40000000000 */
[----:B------:R-:W-:Y:S01]  /*1670*/  VIADD R23, R23, 0x800 ;  /* 0x0000080017177836 */ /* 0x000fe20000000000 */
[----:B--2---:R-:W-:Y:S02]  /*1680*/  IADD3 R10, PT, PT, R10, R4, R21 ;  /* 0x000000040a0a7210 */ /* 0x004fe40007ffe015 */
[----:B------:R-:W-:Y:S02]  /*1690*/  IADD3 R4, P1, PT, R2, 0x2000, RZ ;  /* 0x0000200002047810 */ /* 0x000fe40007f3e0ff */
[----:B---3--:R-:W-:-:S03]  /*16a0*/  IADD3 R10, PT, PT, R12, R11, R10 ;  /* 0x0000000b0c0a7210 */ /* 0x008fc60007ffe00a */
[----:B------:R-:W-:Y:S01]  /*16b0*/  IMAD.X R5, RZ, RZ, R3, P1 ;  /* 0x000000ffff057224 */ /* 0x000fe200008e0603 */
[----:B----4-:R-:W-:Y:S01]  /*16c0*/  IADD3 R10, PT, PT, R13, R7, R10 ;  /* 0x000000070d0a7210 */ /* 0x010fe20007ffe00a */
[----:B-1----:R-:W-:Y:S02]  /*16d0*/  IMAD.MOV.U32 R2, RZ, RZ, R4 ;  /* 0x000000ffff027224 */ /* 0x002fe400078e0004 */
[----:B------:R-:W-:Y:S01]  /*16e0*/  IMAD.MOV.U32 R3, RZ, RZ, R5 ;  /* 0x000000ffff037224 */ /* 0x000fe200078e0005 */
[----:B-----5:R-:W-:-:S07]  /*16f0*/  IADD3 R21, PT, PT, R14, R15, R10 ;  /* 0x0000000f0e157210 */ /* 0x020fce0007ffe00a */
.L_x_142:
[----:B------:R-:W-:Y:S05]  /*1700*/  BSYNC.RECONVERGENT B2 ;  /* 0x0000000000027941 */ /* 0x000fea0003800200 */
.L_x_141:
[----:B------:R-:W-:-:S13]  /*1710*/  ISETP.LT.OR P0, PT, R8, R9, P0 ;  /* 0x000000090800720c */ /* 0x000fda0000701670 */
[----:B------:R-:W-:Y:S05]  /*1720*/  @!P0 BRA `(.L_x_134) ;  /* 0x0000000000208947 */ /* 0x000fea0003800000 */
[----:B------:R-:W0:Y:S01]  /*1730*/  LDC.64 R4, c[0x0][0x380] ;  /* 0x0000e000ff047b82 */ /* 0x000e220000000a00 */
[----:B------:R-:W2:Y:S04]  /*1740*/  LDG.E.CONSTANT R6, desc[UR6][R2.64+-0x400] ;  /* 0xfffc000602067981 */ /* 0x000ea8000c1e9900 */
[----:B------:R-:W3:Y:S04]  /*1750*/  LDG.E.CONSTANT R7, desc[UR6][R2.64] ;  /* 0x0000000602077981 */ /* 0x000ee8000c1e9900 */
[----:B------:R-:W3:Y:S01]  /*1760*/  LDG.E.CONSTANT R8, desc[UR6][R2.64+0x400] ;  /* 0x0004000602087981 */ /* 0x000ee2000c1e9900 */
[----:B0-----:R-:W-:-:S06]  /*1770*/  IMAD.WIDE.U32 R4, R23, 0x4, R4 ;  /* 0x0000000417047825 */ /* 0x001fcc00078e0004 */
[----:B------:R-:W2:Y:S02]  /*1780*/  LDG.E.CONSTANT R4, desc[UR6][R4.64] ;  /* 0x0000000604047981 */ /* 0x000ea4000c1e9900 */
[----:B--2---:R-:W-:-:S04]  /*1790*/  IADD3 R6, PT, PT, R6, R4, R21 ;  /* 0x0000000406067210 */ /* 0x004fc80007ffe015 */
[----:B---3--:R-:W-:-:S07]  /*17a0*/  IADD3 R21, PT, PT, R8, R7, R6 ;  /* 0x0000000708157210 */ /* 0x008fce0007ffe006 */
.L_x_134:
[----:B------:R-:W-:Y:S05]  /*17b0*/  BSYNC.RECONVERGENT B1 ;  /* 0x0000000000017941 */ /* 0x000fea0003800200 */
.L_x_132:
        /* <DEDUP_REMOVED lines=25> */
.L_x_115:
        /* <DEDUP_REMOVED lines=12> */
.L_x_145:
[----:B------:R-:W-:Y:S05]  /*1a10*/  BSYNC.RECONVERGENT B1 ;  /* 0x0000000000017941 */ /* 0x000fea0003800200 */
.L_x_144:
        /* <DEDUP_REMOVED lines=16> */
.L_x_150:
        /* <DEDUP_REMOVED lines=9> */
.L_x_149:
[----:B------:R-:W-:Y:S05]  /*1bb0*/  BSYNC.RECONVERGENT B2 ;  /* 0x0000000000027941 */ /* 0x000fea0003800200 */
.L_x_148:
        /* <DEDUP_REMOVED lines=8> */
.L_x_153:
        /* <DEDUP_REMOVED lines=35> */
.L_x_152:
[----:B------:R-:W-:Y:S05]  /*1e70*/  BSYNC.RECONVERGENT B2 ;  /* 0x0000000000027941 */ /* 0x000fea0003800200 */
.L_x_151:
        /* <DEDUP_REMOVED lines=22> */
.L_x_155:
[----:B------:R-:W-:Y:S05]  /*1fe0*/  BSYNC.RECONVERGENT B2 ;  /* 0x0000000000027941 */ /* 0x000fea0003800200 */
.L_x_154:
        /* <DEDUP_REMOVED lines=10> */
.L_x_147:
[----:B------:R-:W-:Y:S05]  /*2090*/  BSYNC.RECONVERGENT B1 ;  /* 0x0000000000017941 */ /* 0x000fea0003800200 */
.L_x_146:
        /* <DEDUP_REMOVED lines=27> */
.L_x_156:
        /* <DEDUP_REMOVED lines=34> */
[----:B------:R-:W1:Y:S04]  /*2470*/  LDS.128 R4, [UR4+0x10] ;  /* 0x00001004ff047984 */ /* 0x000e680008000c00 */
[----:B0-----:R-:W0:Y:S04]  /*2480*/  LDS R0, [UR4+0xc] ;  /* 0x00000c04ff007984 */ /* 0x001e280008000800 */
[----:B------:R-:W2:Y:S01]  /*2490*/  LDS.64 R8, [UR4+0x20] ;  /* 0x00002004ff087984 */ /* 0x000ea20008000a00 */
[----:B-1----:R-:W-:Y:S02]  /*24a0*/  SEL R4, R4, RZ, P2 ;  /* 0x000000ff04047207 */ /* 0x002fe40001000000 */
[----:B------:R-:W-:-:S02]  /*24b0*/  ISETP.GT.AND P2, PT, R20, 0x60, PT ;  /* 0x000000601400780c */ /* 0x000fc40003f44270 */
[----:B0-----:R-:W-:Y:S02]  /*24c0*/  SEL R0, R0, RZ, P1 ;  /* 0x000000ff00007207 */ /* 0x001fe40000800000 */
        /* <DEDUP_REMOVED lines=13> */
.L_x_143:
[----:B------:R-:W0:Y:S01]  /*25a0*/  S2R R0, SR_TID.X ;  /* 0x0000000000007919 */ /* 0x000e220000002100 */
[----:B------:R-:W0:Y:S02]  /*25b0*/  LDC.64 R2, c[0x0][0x380] ;  /* 0x0000e000ff027b82 */ /* 0x000e240000000a00 */
[----:B0-----:R-:W-:-:S05]  /*25c0*/  IMAD.WIDE.U32 R2, R0, 0x4, R2 ;  /* 0x0000000400027825 */ /* 0x001fca00078e0002 */
[----:B------:R-:W2:Y:S04]  /*25d0*/  LDG.E.CONSTANT R19, desc[UR6][R2.64] ;  /* 0x0000000602137981 */ /* 0x000ea8000c1e9900 */
[----:B------:R-:W2:Y:S04]  /*25e0*/  LDG.E.CONSTANT R4, desc[UR6][R2.64+0x400] ;  /* 0x0004000602047981 */ /* 0x000ea8000c1e9900 */
[----:B------:R-:W2:Y:S04]  /*25f0*/  LDG.E.CONSTANT R5, desc[UR6][R2.64+0x800] ;  /* 0x0008000602057981 */ /* 0x000ea8000c1e9900 */
[----:B------:R-:W3:Y:S04]  /*2600*/  LDG.E.CONSTANT R6, desc[UR6][R2.64+0xc00] ;  /* 0x000c000602067981 */ /* 0x000ee8000c1e9900 */
[----:B------:R-:W3:Y:S04]  /*2610*/  LDG.E.CONSTANT R7, desc[UR6][R2.64+0x1000] ;  /* 0x0010000602077981 */ /* 0x000ee8000c1e9900 */
[----:B------:R-:W4:Y:S04]  /*2620*/  LDG.E.CONSTANT R8, desc[UR6][R2.64+0x1400] ;  /* 0x0014000602087981 */ /* 0x000f28000c1e9900 */
[----:B------:R-:W4:Y:S04]  /*2630*/  LDG.E.CONSTANT R9, desc[UR6][R2.64+0x1800] ;  /* 0x0018000602097981 */ /* 0x000f28000c1e9900 */
[----:B------:R-:W5:Y:S04]  /*2640*/  LDG.E.CONSTANT R10, desc[UR6][R2.64+0x1c00] ;  /* 0x001c0006020a7981 */ /* 0x000f68000c1e9900 */
[----:B------:R-:W5:Y:S04]  /*2650*/  LDG.E.CONSTANT R11, desc[UR6][R2.64+0x2000] ;  /* 0x00200006020b7981 */ /* 0x000f68000c1e9900 */
[----:B------:R-:W5:Y:S04]  /*2660*/  LDG.E.CONSTANT R12, desc[UR6][R2.64+0x2400] ;  /* 0x00240006020c7981 */ /* 0x000f68000c1e9900 */
[----:B------:R-:W5:Y:S04]  /*2670*/  LDG.E.CONSTANT R13, desc[UR6][R2.64+0x2800] ;  /* 0x00280006020d7981 */ /* 0x000f68000c1e9900 */
[----:B------:R-:W5:Y:S04]  /*2680*/  LDG.E.CONSTANT R14, desc[UR6][R2.64+0x2c00] ;  /* 0x002c0006020e7981 */ /* 0x000f68000c1e9900 */
[----:B------:R-:W5:Y:S04]  /*2690*/  LDG.E.CONSTANT R15, desc[UR6][R2.64+0x3000] ;  /* 0x00300006020f7981 */ /* 0x000f68000c1e9900 */
[----:B------:R-:W5:Y:S04]  /*26a0*/  LDG.E.CONSTANT R16, desc[UR6][R2.64+0x3400] ;  /* 0x0034000602107981 */ /* 0x000f68000c1e9900 */
[----:B------:R-:W5:Y:S04]  /*26b0*/  LDG.E.CONSTANT R17, desc[UR6][R2.64+0x3800] ;  /* 0x0038000602117981 */ /* 0x000f68000c1e9900 */
[----:B------:R-:W5:Y:S01]  /*26c0*/  LDG.E.CONSTANT R18, desc[UR6][R2.64+0x3c00] ;  /* 0x003c000602127981 */ /* 0x000f62000c1e9900 */
[----:B------:R-:W-:-:S02]  /*26d0*/  ISETP.GE.U32.AND P0, PT, R20, 0x2000, PT ;  /* 0x000020001400780c */ /* 0x000fc40003f06070 */
[----:B--2---:R-:W-:-:S04]  /*26e0*/  IADD3 R4, PT, PT, R5, R4, R19 ;  /* 0x0000000405047210 */ /* 0x004fc80007ffe013 */
[----:B---3--:R-:W-:-:S04]  /*26f0*/  IADD3 R4, PT, PT, R7, R6, R4 ;  /* 0x0000000607047210 */ /* 0x008fc80007ffe004 */
[----:B----4-:R-:W-:-:S04]  /*2700*/  IADD3 R4, PT, PT, R9, R8, R4 ;  /* 0x0000000809047210 */ /* 0x010fc80007ffe004 */
[----:B-----5:R-:W-:Y:S01]  /*2710*/  IADD3 R4, PT, PT, R11, R10, R4 ;  /* 0x0000000a0b047210 */ /* 0x020fe20007ffe004 */
[----:B------:R-:W-:-:S03]  /*2720*/  IMAD.MOV.U32 R11, RZ, RZ, 0x1000 ;  /* 0x00001000ff0b7424 */ /* 0x000fc600078e00ff */
[----:B------:R-:W-:-:S04]  /*2730*/  IADD3 R4, PT, PT, R13, R12, R4 ;  /* 0x0000000c0d047210 */ /* 0x000fc80007ffe004 */
[----:B------:R-:W-:-:S04]  /*2740*/  IADD3 R4, PT, PT, R15, R14, R4 ;  /* 0x0000000e0f047210 */ /* 0x000fc80007ffe004 */
[----:B------:R-:W-:-:S05]  /*2750*/  IADD3 R17, PT, PT, R17, R16, R4 ;  /* 0x0000001011117210 */ /* 0x000fca0007ffe004 */
[----:B------:R-:W-:Y:S01]  /*2760*/  IMAD.IADD R8, R18, 0x1, R17 ;  /* 0x0000000112087824 */ /* 0x000fe200078e0211 */
[----:B------:R-:W-:Y:S06]  /*2770*/  @!P0 BRA `(.L_x_157) ;  /* 0x00000000008c8947 */ /* 0x000fec0003800000 */
[----:B------:R-:W0:Y:S01]  /*2780*/  LDC R7, c[0x0][0x390] ;  /* 0x0000e400ff077b82 */ /* 0x000e220000000800 */
[----:B------:R-:W-:Y:S02]  /*2790*/  VIADD R6, R20, 0xfffff000 ;  /* 0xfffff00014067836 */ /* 0x000fe40000000000 */
[----:B------:R-:W-:-:S07]  /*27a0*/  IMAD.MOV.U32 R11, RZ, RZ, 0x1000 ;  /* 0x00001000ff0b7424 */ /* 0x000fce00078e00ff */
.L_x_159:
[----:B------:R-:W-:-:S05]  /*27b0*/  IMAD.WIDE R4, R11, 0x4, R2 ;  /* 0x000000040b047825 */ /* 0x000fca00078e0202 */
        /* <DEDUP_REMOVED lines=16> */
[----:B--2---:R-:W-:-:S04]  /*28c0*/  IADD3 R18, PT, PT, R18, R19, R8 ;  /* 0x0000001312127210 */ /* 0x004fc80007ffe008 */
[----:B---3--:R-:W-:Y:S01]  /*28d0*/  IADD3 R18, PT, PT, R21, R20, R18 ;  /* 0x0000001415127210 */ /* 0x008fe20007ffe012 */
[----:B0-----:R-:W-:-:S04]  /*28e0*/  IMAD.MOV.U32 R20, RZ, RZ, R7 ;  /* 0x000000ffff147224 */ /* 0x001fc800078e0007 */
[----:B------:R-:W-:Y:S01]  /*28f0*/  IMAD.IADD R8, R20, 0x1, -R11 ;  /* 0x0000000114087824 */ /* 0x000fe200078e0a0b */
[----:B----4-:R-:W-:-:S04]  /*2900*/  IADD3 R18, PT, PT, R23, R22, R18 ;  /* 0x0000001617127210 */ /* 0x010fc80007ffe012 */
[----:B------:R-:W-:Y:S02]  /*2910*/  ISETP.GE.AND P0, PT, R8, 0x1000, PT ;  /* 0x000010000800780c */ /* 0x000fe40003f06270 */
[----:B-----5:R-:W-:-:S04]  /*2920*/  IADD3 R18, PT, PT, R25, R24, R18 ;  /* 0x0000001819127210 */ /* 0x020fc80007ffe012 */
[----:B------:R-:W-:-:S04]  /*2930*/  IADD3 R14, PT, PT, R14, R17, R18 ;  /* 0x000000110e0e7210 */ /* 0x000fc80007ffe012 */
[----:B------:R-:W-:-:S04]  /*2940*/  IADD3 R12, PT, PT, R15, R12, R14 ;  /* 0x0000000c0f0c7210 */ /* 0x000fc80007ffe00e */
[----:B------:R-:W-:-:S04]  /*2950*/  IADD3 R10, PT, PT, R10, R13, R12 ;  /* 0x0000000d0a0a7210 */ /* 0x000fc80007ffe00c */
[----:B------:R-:W-:Y:S01]  /*2960*/  IADD3 R8, PT, PT, R16, R9, R10 ;  /* 0x0000000910087210 */ /* 0x000fe20007ffe00a */
[----:B------:R-:W-:Y:S06]  /*2970*/  @!P0 BRA `(.L_x_158) ;  /* 0x0000000400fc8947 */ /* 0x000fec0003800000 */
[----:B------:R-:W-:-:S05]  /*2980*/  VIADD R11, R11, 0x1000 ;  /* 0x000010000b0b7836 */ /* 0x000fca0000000000 */
[----:B------:R-:W-:-:S13]  /*2990*/  ISETP.GT.AND P0, PT, R11, R6, PT ;  /* 0x000000060b00720c */ /* 0x000fda0003f04270 */
[----:B------:R-:W-:Y:S05]  /*29a0*/  @!P0 BRA `(.L_x_159) ;  /* 0xfffffffc00808947 */ /* 0x000fea000383ffff */
.L_x_157:
        /* <DEDUP_REMOVED lines=20> */
.L_x_163:
        /* <DEDUP_REMOVED lines=8> */
.L_x_162:
[----:B------:R-:W-:Y:S05]  /*2b70*/  BSYNC.RECONVERGENT B2 ;  /* 0x0000000000027941 */ /* 0x000fea0003800200 */
.L_x_161:
        /* <DEDUP_REMOVED lines=16> */
.L_x_166:
        /* <DEDUP_REMOVED lines=20> */
[----:B------:R-:W5:Y:S04]  /*2dc0*/  LDG.E.CONSTANT R22, desc[UR6][R2.64+0x2400] ;  /* 0x0024000602167981 */ /* 0x000f68000c1e9900 */
[----:B------:R0:W5:Y:S04]  /*2dd0*/  LDG.E.CONSTANT R5, desc[UR6][R4.64] ;  /* 0x0000000604057981 */ /* 0x000168000c1e9900 */
        /* <DEDUP_REMOVED lines=17> */
.L_x_165:
[----:B------:R-:W-:Y:S05]  /*2ef0*/  BSYNC.RECONVERGENT B2 ;  /* 0x0000000000027941 */ /* 0x000fea0003800200 */
.L_x_164:
        /* <DEDUP_REMOVED lines=10> */
[----:B------:R-:W5:Y:S01]  /*2fa0*/  LDG.E.CONSTANT R16, desc[UR6][R2.64+0x1400] ;  /* 0x0014000602107981 */ /* 0x000f62000c1e9900 */
[----:B0-----:R-:W-:-:S04]  /*2fb0*/  IMAD.WIDE.U32 R4, R11, 0x4, R6 ;  /* 0x000000040b047825 */ /* 0x001fc800078e0006 */
[----:B------:R-:W-:Y:S02]  /*2fc0*/  IMAD.WIDE.U32 R6, R13, 0x4, R6 ;  /* 0x000000040d067825 */ /* 0x000fe400078e0006 */
[----:B------:R0:W2:Y:S04]  /*2fd0*/  LDG.E.CONSTANT R5, desc[UR6][R4.64] ;  /* 0x0000000604057981 */ /* 0x0000a8000c1e9900 */
[----:B------:R1:W3:Y:S04]  /*2fe0*/  LDG.E.CONSTANT R13, desc[UR6][R2.64] ;  /* 0x00000006020d7981 */ /* 0x0002e8000c1e9900 */
[----:B------:R-:W4:Y:S01]  /*2ff0*/  LDG.E.CONSTANT R7, desc[UR6][R6.64] ;  /* 0x0000000606077981 */ /* 0x000f22000c1e9900 */
[----:B0-----:R-:W-:Y:S01]  /*3000*/  IADD3 R4, P1, PT, R2, 0x2000, RZ ;  /* 0x0000200002047810 */ /* 0x001fe20007f3e0ff */
[----:B------:R-:W-:Y:S01]  /*3010*/  VIADD R10, R10, 0x800 ;  /* 0x000008000a0a7836 */ /* 0x000fe20000000000 */
[----:B------:R-:W-:Y:S01]  /*3020*/  PLOP3.LUT P0, PT, PT, PT, PT, 0x8, 0x80 ;  /* 0x000000000080781c */ /* 0x000fe20003f0e170 */
[----:B------:R-:W-:-:S02]  /*3030*/  VIADD R11, R11, 0x800 ;  /* 0x000008000b0b7836 */ /* 0x000fc40000000000 */
[----:B-1----:R-:W-:Y:S01]  /*3040*/  IMAD.MOV.U32 R2, RZ, RZ, R4 ;  /* 0x000000ffff027224 */ /* 0x002fe200078e0004 */
[----:B--2---:R-:W-:-:S04]  /*3050*/  IADD3 R12, PT, PT, R12, R5, R8 ;  /* 0x000000050c0c7210 */ /* 0x004fc80007ffe008 */
[----:B---3--:R-:W-:Y:S01]  /*3060*/  IADD3 R12, PT, PT, R14, R13, R12 ;  /* 0x0000000d0e0c7210 */ /* 0x008fe20007ffe00c */
[----:B------:R-:W-:-:S03]  /*3070*/  IMAD.X R5, RZ, RZ, R3, P1 ;  /* 0x000000ffff057224 */ /* 0x000fc600008e0603 */
[----:B----4-:R-:W-:Y:S01]  /*3080*/  IADD3 R12, PT, PT, R15, R7, R12 ;  /* 0x000000070f0c7210 */ /* 0x010fe20007ffe00c */
[----:B------:R-:W-:-:S03]  /*3090*/  IMAD.MOV.U32 R3, RZ, RZ, R5 ;  /* 0x000000ffff037224 */ /* 0x000fc600078e0005 */
[----:B-----5:R-:W-:-:S07]  /*30a0*/  IADD3 R8, PT, PT, R16, R17, R12 ;  /* 0x0000001110087210 */ /* 0x020fce0007ffe00c */
.L_x_168:
[----:B------:R-:W-:Y:S05]  /*30b0*/  BSYNC.RECONVERGENT B2 ;  /* 0x0000000000027941 */ /* 0x000fea0003800200 */
.L_x_167:
        /* <DEDUP_REMOVED lines=10> */
.L_x_160:
[----:B------:R-:W-:Y:S05]  /*3160*/  BSYNC.RECONVERGENT B1 ;  /* 0x0000000000017941 */ /* 0x000fea0003800200 */
.L_x_158:
        /* <DEDUP_REMOVED lines=24> */
.L_x_130:
[----:B------:R-:W-:Y:S05]  /*32f0*/  BSYNC.RECONVERGENT B0 ;  /* 0x0000000000007941 */ /* 0x000fea0003800200 */
.L_x_114:
[----:B------:R-:W-:Y:S05]  /*3300*/  @P0 EXIT ;  /* 0x000000000000094d */ /* 0x000fea0003800000 */
[----:B------:R-:W2:Y:S01]  /*3310*/  LDC.64 R4, c[0x0][0x388] ;  /* 0x0000e200ff047b82 */ /* 0x000ea20000000a00 */
[----:B------:R-:W0:Y:S02]  /*3320*/  LDCU UR4, c[0x0][0x398] ;  /* 0x00007300ff0477ac */ /* 0x000e240008000800 */
[----:B01----:R-:W-:-:S05]  /*3330*/  VIADD R3, R3, UR4 ;  /* 0x0000000403037c36 */ /* 0x003fca0008000000 */
[----:B--2---:R-:W-:Y:S01]  /*3340*/  STG.E desc[UR6][R4.64], R3 ;  /* 0x0000000304007986 */ /* 0x004fe2000c101906 */
[----:B------:R-:W-:Y:S05]  /*3350*/  EXIT ;  /* 0x000000000000794d */ /* 0x000fea0003800000 */
.L_x_169:
        /* <DEDUP_REMOVED lines=10> */
.L_x_656:


//--------------------- .text._ZN3cub18CUB_300001_SM_10006detail6reduce18DeviceReduceKernelINS2_10policy_hubIjyN4cuda3std3__44plusIvEEE10Policy1000EPhyS9_jNS7_10__identityEEEvT0_PT3_T1_NS0_13GridEvenShareISH_EET2_T4_ --------------------------
	.section	.text._ZN3cub18CUB_300001_SM_10006detail6reduce18DeviceReduceKernelINS2_10policy_hubIjyN4cuda3std3__44plusIvEEE10Policy1000EPhyS9_jNS7_10__identityEEEvT0_PT3_T1_NS0_13GridEvenShareISH_EET2_T4_,"ax",@progbits
	.align	128
        .global         _ZN3cub18CUB_300001_SM_10006detail6reduce18DeviceReduceKernelINS2_10policy_hubIjyN4cuda3std3__44plusIvEEE10Policy1000EPhyS9_jNS7_10__identityEEEvT0_PT3_T1_NS0_13GridEvenShareISH_EET2_T4_
        .type           _ZN3cub18CUB_300001_SM_10006detail6reduce18DeviceReduceKernelINS2_10policy_hubIjyN4cuda3std3__44plusIvEEE10Policy1000EPhyS9_jNS7_10__identityEEEvT0_PT3_T1_NS0_13GridEvenShareISH_EET2_T4_,@function
        .size           _ZN3cub18CUB_300001_SM_10006detail6reduce18DeviceReduceKernelINS2_10policy_hubIjyN4cuda3std3__44plusIvEEE10Policy1000EPhyS9_jNS7_10__identityEEEvT0_PT3_T1_NS0_13GridEvenShareISH_EET2_T4_,(.L_x_657 - _ZN3cub18CUB_300001_SM_10006detail6reduce18DeviceReduceKernelINS2_10policy_hubIjyN4cuda3std3__44plusIvEEE10Policy1000EPhyS9_jNS7_10__identityEEEvT0_PT3_T1_NS0_13GridEvenShareISH_EET2_T4_)
        .other          _ZN3cub18CUB_300001_SM_10006detail6reduce18DeviceReduceKernelINS2_10policy_hubIjyN4cuda3std3__44plusIvEEE10Policy1000EPhyS9_jNS7_10__identityEEEvT0_PT3_T1_NS0_13GridEvenShareISH_EET2_T4_,@"STO_CUDA_ENTRY STV_DEFAULT"
_ZN3cub18CUB_300001_SM_10006detail6reduce18DeviceReduceKernelINS2_10policy_hubIjyN4cuda3std3__44plusIvEEE10Policy1000EPhyS9_jNS7_10__identityEEEvT0_PT3_T1_NS0_13GridEvenShareISH_EET2_T4_:
.text._ZN3cub18CUB_300001_SM_10006detail6reduce18DeviceReduceKernelINS2_10policy_hubIjyN4cuda3std3__44plusIvEEE10Policy1000EPhyS9_jNS7_10__identityEEEvT0_PT3_T1_NS0_13GridEvenShareISH_EET2_T4_:
        /* <DEDUP_REMOVED lines=30> */
[----:B------:R0:W5:Y:S01]  /*01e0*/  LDG.E.U8.CONSTANT R10, desc[UR6][R4.64] ;  /* 0x00000006040a7981 */ /* 0x000162000c1e9100 */
[----:B------:R-:W-:-:S07]  /*01f0*/  VIADD R11, R9, 0x100 ;  /* 0x00000100090b7836 */ /* 0x000fce0000000000 */
.L_x_174:
[----:B------:R-:W-:Y:S05]  /*0200*/  BSYNC.RECONVERGENT B1 ;  /* 0x0000000000017941 */ /* 0x000fea0003800200 */
.L_x_173:
[----:B------:R-:W-:Y:S01]  /*0210*/  ISETP.GE.AND P0, PT, R11, R8, PT ;  /* 0x000000080b00720c */ /* 0x000fe20003f06270 */
[----:B------:R-:W-:-:S12]  /*0220*/  BSSY.RECONVERGENT B1, `(.L_x_175) ;  /* 0x000006f000017945 */ /* 0x000fd80003800200 */
[----:B------:R-:W-:Y:S05]  /*0230*/  @P0 BRA `(.L_x_176) ;  /* 0x0000000400b40947 */ /* 0x000fea0003800000 */
[----:B------:R-:W-:Y:S01]  /*0240*/  LOP3.LUT R3, RZ, R11, RZ, 0x33, !PT ;  /* 0x0000000bff037212 */ /* 0x000fe200078e33ff */
[----:B------:R-:W-:Y:S04]  /*0250*/  BSSY.RECONVERGENT B2, `(.L_x_177) ;  /* 0x0000017000027945 */ /* 0x000fe80003800200 */
[----:B------:R-:W-:-:S04]  /*0260*/  IMAD.IADD R2, R3, 0x1, R2 ;  /* 0x0000000103027824 */ /* 0x000fc800078e0202 */
[C---:B0-----:R-:W-:Y:S01]  /*0270*/  IMAD.IADD R4, R2.reuse, 0x1, -R7 ;  /* 0x0000000102047824 */ /* 0x041fe200078e0a07 */
        /* <DEDUP_REMOVED lines=10> */
.L_x_179:
[----:B------:R-:W-:Y:S02]  /*0320*/  IMAD.MOV.U32 R3, RZ, RZ, R6 ;  /* 0x000000ffff037224 */ /* 0x000fe400078e0006 */
[----:B------:R-:W-:-:S05]  /*0330*/  IMAD.MOV.U32 R2, RZ, RZ, R5 ;  /* 0x000000ffff027224 */ /* 0x000fca00078e0005 */
[----:B------:R-:W2:Y:S01]  /*0340*/  LDG.E.U8.CONSTANT R3, desc[UR6][R2.64] ;  /* 0x0000000602037981 */ /* 0x000ea2000c1e9100 */
[----:B------:R-:W-:Y:S01]  /*0350*/  VIADD R4, R4, 0x1 ;  /* 0x0000000104047836 */ /* 0x000fe20000000000 */
[----:B------:R-:W-:Y:S01]  /*0360*/  IADD3 R5, P2, PT, R5, 0x100, RZ ;  /* 0x0000010005057810 */ /* 0x000fe20007f5e0ff */
[----:B------:R-:W-:-:S03]  /*0370*/  VIADD R11, R11, 0x100 ;  /* 0x000001000b0b7836 */ /* 0x000fc60000000000 */
[----:B------:R-:W-:Y:S01]  /*0380*/  ISETP.NE.AND P1, PT, R4, RZ, PT ;  /* 0x000000ff0400720c */ /* 0x000fe20003f25270 */
[----:B------:R-:W-:Y:S02]  /*0390*/  IMAD.X R6, RZ, RZ, R6, P2 ;  /* 0x000000ffff067224 */ /* 0x000fe400010e0606 */
[----:B--2--5:R-:W-:-:S10]  /*03a0*/  IMAD.IADD R10, R3, 0x1, R10 ;  /* 0x00000001030a7824 */ /* 0x024fd400078e020a */
[----:B------:R-:W-:Y:S05]  /*03b0*/  @P1 BRA `(.L_x_179) ;  /* 0xfffffffc00d81947 */ /* 0x000fea000383ffff */
.L_x_178:
[----:B------:R-:W-:Y:S05]  /*03c0*/  BSYNC.RECONVERGENT B2 ;  /* 0x0000000000027941 */ /* 0x000fea0003800200 */
.L_x_177:
        /* <DEDUP_REMOVED lines=11> */
.L_x_182:
[C---:B------:R-:W-:Y:S01]  /*0480*/  IADD3 R26, P1, PT, R11.reuse, R14, RZ ;  /* 0x0000000e0b1a7210 */ /* 0x040fe20007f3e0ff */
[C---:B------:R-:W-:Y:S02]  /*0490*/  VIADD R3, R11.reuse, 0x400 ;  /* 0x000004000b037836 */ /* 0x040fe40000000000 */
[C---:B------:R-:W-:Y:S01]  /*04a0*/  VIADD R7, R11.reuse, 0x800 ;  /* 0x000008000b077836 */ /* 0x040fe20000000000 */
[----:B------:R-:W-:Y:S02]  /*04b0*/  LEA.HI.X.SX32 R27, R11, R16, 0x1, P1 ;  /* 0x000000100b1b7211 */ /* 0x000fe400008f0eff */
[----:B------:R-:W-:-:S03]  /*04c0*/  IADD3 R4, P1, PT, R3, R14, RZ ;  /* 0x0000000e03047210 */ /* 0x000fc60007f3e0ff */
[----:B------:R-:W2:Y:S01]  /*04d0*/  LDG.E.U8.CONSTANT R13, desc[UR6][R26.64] ;  /* 0x000000061a0d7981 */ /* 0x000ea2000c1e9100 */
[----:B------:R-:W-:-:S03]  /*04e0*/  LEA.HI.X.SX32 R5, R3, R16, 0x1, P1 ;  /* 0x0000001003057211 */ /* 0x000fc600008f0eff */
[----:B------:R-:W2:Y:S01]  /*04f0*/  LDG.E.U8.CONSTANT R15, desc[UR6][R26.64+0x100] ;  /* 0x000100061a0f7981 */ /* 0x000ea2000c1e9100 */
[----:B------:R-:W-:-:S03]  /*0500*/  IADD3 R2, P1, PT, R7, R14, RZ ;  /* 0x0000000e07027210 */ /* 0x000fc60007f3e0ff */
[----:B------:R-:W3:Y:S04]  /*0510*/  LDG.E.U8.CONSTANT R17, desc[UR6][R26.64+0x200] ;  /* 0x000200061a117981 */ /* 0x000ee8000c1e9100 */
[----:B------:R-:W3:Y:S01]  /*0520*/  LDG.E.U8.CONSTANT R22, desc[UR6][R26.64+0x300] ;  /* 0x000300061a167981 */ /* 0x000ee2000c1e9100 */
[----:B------:R-:W-:-:S03]  /*0530*/  VIADD R21, R11, 0xc00 ;  /* 0x00000c000b157836 */ /* 0x000fc60000000000 */
[----:B------:R-:W4:Y:S01]  /*0540*/  LDG.E.U8.CONSTANT R20, desc[UR6][R4.64] ;  /* 0x0000000604147981 */ /* 0x000f22000c1e9100 */
[----:B------:R-:W-:-:S03]  /*0550*/  LEA.HI.X.SX32 R3, R7, R16, 0x1, P1 ;  /* 0x0000001007037211 */ /* 0x000fc600008f0eff */
[----:B------:R-:W4:Y:S01]  /*0560*/  LDG.E.U8.CONSTANT R19, desc[UR6][R4.64+0x100] ;  /* 0x0001000604137981 */ /* 0x000f22000c1e9100 */
[----:B------:R-:W-:-:S03]  /*0570*/  IADD3 R6, P1, PT, R21, R14, RZ ;  /* 0x0000000e15067210 */ /* 0x000fc60007f3e0ff */
[----:B------:R-:W4:Y:S04]  /*0580*/  LDG.E.U8.CONSTANT R18, desc[UR6][R4.64+0x200] ;  /* 0x0002000604127981 */ /* 0x000f28000c1e9100 */
[----:B------:R-:W4:Y:S01]  /*0590*/  LDG.E.U8.CONSTANT R25, desc[UR6][R4.64+0x300] ;  /* 0x0003000604197981 */ /* 0x000f22000c1e9100 */
[----:B------:R-:W-:-:S03]  /*05a0*/  LEA.HI.X.SX32 R7, R21, R16, 0x1, P1 ;  /* 0x0000001015077211 */ /* 0x000fc600008f0eff */
[----:B------:R-:W4:Y:S04]  /*05b0*/  LDG.E.U8.CONSTANT R24, desc[UR6][R2.64] ;  /* 0x0000000602187981 */ /* 0x000f28000c1e9100 */
[----:B------:R-:W4:Y:S04]  /*05c0*/  LDG.E.U8.CONSTANT R23, desc[UR6][R2.64+0x100] ;  /* 0x0001000602177981 */ /* 0x000f28000c1e9100 */
[----:B------:R-:W4:Y:S04]  /*05d0*/  LDG.E.U8.CONSTANT R21, desc[UR6][R2.64+0x200] ;  /* 0x0002000602157981 */ /* 0x000f28000c1e9100 */
[----:B------:R-:W4:Y:S04]  /*05e0*/  LDG.E.U8.CONSTANT R29, desc[UR6][R2.64+0x300] ;  /* 0x00030006021d7981 */ /* 0x000f28000c1e9100 */
[----:B------:R-:W4:Y:S04]  /*05f0*/  LDG.E.U8.CONSTANT R28, desc[UR6][R6.64] ;  /* 0x00000006061c7981 */ /* 0x000f28000c1e9100 */
[----:B------:R-:W4:Y:S04]  /*0600*/  LDG.E.U8.CONSTANT R27, desc[UR6][R6.64+0x100] ;  /* 0x00010006061b7981 */ /* 0x000f28000c1e9100 */
[----:B------:R-:W4:Y:S04]  /*0610*/  LDG.E.U8.CONSTANT R26, desc[UR6][R6.64+0x200] ;  /* 0x00020006061a7981 */ /* 0x000f28000c1e9100 */
[----:B------:R-:W4:Y:S01]  /*0620*/  LDG.E.U8.CONSTANT R5, desc[UR6][R6.64+0x300] ;  /* 0x0003000606057981 */ /* 0x000f22000c1e9100 */
        /* <DEDUP_REMOVED lines=11> */
.L_x_181:
[----:B------:R-:W-:Y:S05]  /*06e0*/  BSYNC.RECONVERGENT B2 ;  /* 0x0000000000027941 */ /* 0x000fea0003800200 */
.L_x_180:
        /* <DEDUP_REMOVED lines=8> */
[----:B------:R-:W2:Y:S01]  /*0770*/  LDG.E.U8.CONSTANT R7, desc[UR6][R4.64] ;  /* 0x0000000604077981 */ /* 0x000ea2000c1e9100 */
[----:B------:R-:W-:-:S03]  /*0780*/  LEA.HI.X.SX32 R3, R3, R16, 0x1, P0 ;  /* 0x0000001003037211 */ /* 0x000fc600000f0eff */
[----:B------:R-:W2:Y:S04]  /*0790*/  LDG.E.U8.CONSTANT R6, desc[UR6][R4.64+0x100] ;  /* 0x0001000604067981 */ /* 0x000ea8000c1e9100 */
[----:B------:R-:W3:Y:S04]  /*07a0*/  LDG.E.U8.CONSTANT R13, desc[UR6][R4.64+0x200] ;  /* 0x00020006040d7981 */ /* 0x000ee8000c1e9100 */
[----:B------:R-:W3:Y:S04]  /*07b0*/  LDG.E.U8.CONSTANT R12, desc[UR6][R4.64+0x300] ;  /* 0x00030006040c7981 */ /* 0x000ee8000c1e9100 */
[----:B------:R-:W4:Y:S04]  /*07c0*/  LDG.E.U8.CONSTANT R15, desc[UR6][R2.64] ;  /* 0x00000006020f7981 */ /* 0x000f28000c1e9100 */
[----:B------:R-:W4:Y:S04]  /*07d0*/  LDG.E.U8.CONSTANT R17, desc[UR6][R2.64+0x100] ;  /* 0x0001000602117981 */ /* 0x000f28000c1e9100 */
[----:B------:R-:W4:Y:S04]  /*07e0*/  LDG.E.U8.CONSTANT R19, desc[UR6][R2.64+0x200] ;  /* 0x0002000602137981 */ /* 0x000f28000c1e9100 */
[----:B------:R-:W4:Y:S01]  /*07f0*/  LDG.E.U8.CONSTANT R18, desc[UR6][R2.64+0x300] ;  /* 0x0003000602127981 */ /* 0x000f22000c1e9100 */
[----:B------:R-:W-:Y:S01]  /*0800*/  PLOP3.LUT P0, PT, PT, PT, PT, 0x8, 0x80 ;  /* 0x000000000080781c */ /* 0x000fe20003f0e170 */
[----:B------:R-:W-:Y:S01]  /*0810*/  VIADD R11, R11, 0x800 ;  /* 0x000008000b0b7836 */ /* 0x000fe20000000000 */
[----:B--2--5:R-:W-:-:S04]  /*0820*/  IADD3 R6, PT, PT, R6, R10, R7 ;  /* 0x0000000a06067210 */ /* 0x024fc80007ffe007 */
[----:B---3--:R-:W-:-:S04]  /*0830*/  IADD3 R6, PT, PT, R12, R6, R13 ;  /* 0x000000060c067210 */ /* 0x008fc80007ffe00d */
[----:B----4-:R-:W-:-:S04]  /*0840*/  IADD3 R6, PT, PT, R17, R6, R15 ;  /* 0x0000000611067210 */ /* 0x010fc80007ffe00f */
[----:B------:R-:W-:-:S07]  /*0850*/  IADD3 R10, PT, PT, R18, R6, R19 ;  /* 0x00000006120a7210 */ /* 0x000fce0007ffe013 */
.L_x_184:
[----:B------:R-:W-:Y:S05]  /*0860*/  BSYNC.RECONVERGENT B2 ;  /* 0x0000000000027941 */ /* 0x000fea0003800200 */
.L_x_183:
[----:B------:R-:W-:-:S13]  /*0870*/  ISETP.LT.OR P0, PT, R11, R8, P0 ;  /* 0x000000080b00720c */ /* 0x000fda0000701670 */
[----:B------:R-:W-:Y:S05]  /*0880*/  @!P0 BRA `(.L_x_176) ;  /* 0x0000000000208947 */ /* 0x000fea0003800000 */
[----:B------:R-:W-:-:S04]  /*0890*/  IADD3 R14, P0, PT, R11, R14, RZ ;  /* 0x0000000e0b0e7210 */ /* 0x000fc80007f1e0ff */
[----:B------:R-:W-:-:S05]  /*08a0*/  LEA.HI.X.SX32 R15, R11, R16, 0x1, P0 ;  /* 0x000000100b0f7211 */ /* 0x000fca00000f0eff */
[----:B------:R-:W2:Y:S04]  /*08b0*/  LDG.E.U8.CONSTANT R3, desc[UR6][R14.64] ;  /* 0x000000060e037981 */ /* 0x000ea8000c1e9100 */
[----:B------:R-:W2:Y:S04]  /*08c0*/  LDG.E.U8.CONSTANT R2, desc[UR6][R14.64+0x100] ;  /* 0x000100060e027981 */ /* 0x000ea8000c1e9100 */
[----:B------:R-:W3:Y:S04]  /*08d0*/  LDG.E.U8.CONSTANT R5, desc[UR6][R14.64+0x200] ;  /* 0x000200060e057981 */ /* 0x000ee8000c1e9100 */
[----:B------:R-:W3:Y:S01]  /*08e0*/  LDG.E.U8.CONSTANT R4, desc[UR6][R14.64+0x300] ;  /* 0x000300060e047981 */ /* 0x000ee2000c1e9100 */
[----:B--2--5:R-:W-:-:S04]  /*08f0*/  IADD3 R2, PT, PT, R2, R10, R3 ;  /* 0x0000000a02027210 */ /* 0x024fc80007ffe003 */
[----:B---3--:R-:W-:-:S07]  /*0900*/  IADD3 R10, PT, PT, R4, R2, R5 ;  /* 0x00000002040a7210 */ /* 0x008fce0007ffe005 */
.L_x_176:
[----:B------:R-:W-:Y:S05]  /*0910*/  BSYNC.RECONVERGENT B1 ;  /* 0x0000000000017941 */ /* 0x000fea0003800200 */
.L_x_175:
[----:B------:R-:W-:-:S13]  /*0920*/  ISETP.GE.AND P0, PT, R8, 0x100, PT ;  /* 0x000001000800780c */ /* 0x000fda0003f06270 */
[----:B------:R-:W-:Y:S05]  /*0930*/  @!P0 BRA `(.L_x_185) ;  /* 0x0000000000648947 */ /* 0x000fea0003800000 */
[----:B------:R-:W1:Y:S01]  /*0940*/  S2R R2, SR_LANEID ;  /* 0x0000000000027919 */ /* 0x000e620000000000 */
[----:B-----5:R-:W2:Y:S01]  /*0950*/  REDUX.SUM UR4, R10 ;  /* 0x000000000a0473c4 */ /* 0x020ea2000000c000 */
[----:B-1----:R-:W-:-:S13]  /*0960*/  ISETP.NE.AND P0, PT, R2, RZ, PT ;  /* 0x000000ff0200720c */ /* 0x002fda0003f05270 */
[----:B0-----:R-:W0:Y:S01]  /*0970*/  @!P0 S2R R4, SR_CgaCtaId ;  /* 0x0000000000048919 */ /* 0x001e220000008800 */
[----:B------:R-:W-:Y:S02]  /*0980*/  @!P0 MOV R3, 0x400 ;  /* 0x0000040000038802 */ /* 0x000fe40000000f00 */
[----:B------:R-:W-:-:S04]  /*0990*/  @!P0 SHF.R.U32.HI R2, RZ, 0x3, R9 ;  /* 0x00000003ff028819 */ /* 0x000fc80000011609 */
[----:B------:R-:W-:Y:S02]  /*09a0*/  @!P0 LOP3.LUT R2, R2, 0x7c, RZ, 0xc0, !PT ;  /* 0x0000007c02028812 */ /* 0x000fe400078ec0ff */
[----:B0-----:R-:W-:Y:S01]  /*09b0*/  @!P0 LEA R5, R4, R3, 0x18 ;  /* 0x0000000304058211 */ /* 0x001fe200078ec0ff */
[----:B--2---:R-:W-:-:S04]  /*09c0*/  IMAD.U32 R3, RZ, RZ, UR4 ;  /* 0x00000004ff037e24 */ /* 0x004fc8000f8e00ff */
        /* <DEDUP_REMOVED lines=16> */
.L_x_185:
[----:B------:R-:W-:-:S04]  /*0ad0*/  LOP3.LUT R2, R9, 0x3e0, RZ, 0xc0, !PT ;  /* 0x000003e009027812 */ /* 0x000fc800078ec0ff */
[----:B0-----:R-:W-:Y:S01]  /*0ae0*/  LOP3.LUT R5, RZ, R2, RZ, 0x33, !PT ;  /* 0x00000002ff057212 */ /* 0x001fe200078e33ff */
        /* <DEDUP_REMOVED lines=51> */
.L_x_172:
        /* <DEDUP_REMOVED lines=10> */
[----:B------:R-:W-:Y:S02]  /*0ec0*/  ISETP.GE.U32.AND.EX P0, PT, R15, UR8, PT, P0 ;  /* 0x000000080f007c0c */ /* 0x000fe4000bf06100 */
[--C-:B--2---:R-:W-:Y:S02]  /*0ed0*/  SHF.R.U32.HI R11, RZ, 0x8, R10.reuse ;  /* 0x00000008ff0b7819 */ /* 0x104fe4000001160a */
[----:B------:R-:W-:Y:S02]  /*0ee0*/  SHF.R.U32.HI R12, RZ, 0x10, R10 ;  /* 0x00000010ff0c7819 */ /* 0x000fe4000001160a */
[----:B------:R-:W-:Y:S02]  /*0ef0*/  LOP3.LUT R14, R10, 0xff, RZ, 0xc0, !PT ;  /* 0x000000ff0a0e7812 */ /* 0x000fe400078ec0ff */
[----:B------:R-:W-:Y:S02]  /*0f00*/  LOP3.LUT R11, R11, 0xff, RZ, 0xc0, !PT ;  /* 0x000000ff0b0b7812 */ /* 0x000fe400078ec0ff */
[----:B------:R-:W-:-:S02]  /*0f10*/  LOP3.LUT R12, R12, 0xff, RZ, 0xc0, !PT ;  /* 0x000000ff0c0c7812 */ /* 0x000fc400078ec0ff */
[--C-:B---3--:R-:W-:Y:S02]  /*0f20*/  SHF.R.U32.HI R8, RZ, 0x10, R13.reuse ;  /* 0x00000010ff087819 */ /* 0x108fe4000001160d */
[----:B------:R-:W-:Y:S02]  /*0f30*/  IADD3 R17, PT, PT, R12, R11, R14 ;  /* 0x0000000b0c117210 */ /* 0x000fe40007ffe00e */
[----:B------:R-:W-:Y:S02]  /*0f40*/  SHF.R.U32.HI R11, RZ, 0x8, R13 ;  /* 0x00000008ff0b7819 */ /* 0x000fe4000001160d */
[----:B------:R-:W-:Y:S02]  /*0f50*/  LEA.HI R17, R10, R17, RZ, 0x8 ;  /* 0x000000110a117211 */ /* 0x000fe400078f40ff */
[----:B------:R-:W-:Y:S02]  /*0f60*/  LOP3.LUT R10, R13, 0xff, RZ, 0xc0, !PT ;  /* 0x000000ff0d0a7812 */ /* 0x000fe400078ec0ff */
[----:B------:R-:W-:-:S02]  /*0f70*/  LOP3.LUT R11, R11, 0xff, RZ, 0xc0, !PT ;  /* 0x000000ff0b0b7812 */ /* 0x000fc400078ec0ff */
[----:B------:R-:W-:Y:S02]  /*0f80*/  LOP3.LUT R8, R8, 0xff, RZ, 0xc0, !PT ;  /* 0x000000ff08087812 */ /* 0x000fe400078ec0ff */
[----:B------:R-:W-:Y:S02]  /*0f90*/  IADD3 R11, PT, PT, R11, R10, R17 ;  /* 0x0000000a0b0b7210 */ /* 0x000fe40007ffe011 */
[----:B----4-:R-:W-:-:S03]  /*0fa0*/  SHF.R.U32.HI R9, RZ, 0x10, R5 ;  /* 0x00000010ff097819 */ /* 0x010fc60000011605 */
[----:B------:R-:W-:Y:S01]  /*0fb0*/  IMAD.IADD R10, R8, 0x1, R11 ;  /* 0x00000001080a7824 */ /* 0x000fe200078e020b */
[----:B------:R-:W-:Y:S02]  /*0fc0*/  SHF.R.U32.HI R8, RZ, 0x8, R5 ;  /* 0x00000008ff087819 */ /* 0x000fe40000011605 */
[----:B------:R-:W-:Y:S02]  /*0fd0*/  LOP3.LUT R9, R9, 0xff, RZ, 0xc0, !PT ;  /* 0x000000ff09097812 */ /* 0x000fe400078ec0ff */
[----:B------:R-:W-:Y:S02]  /*0fe0*/  LEA.HI R13, R13, R10, RZ, 0x8 ;  /* 0x0000000a0d0d7211 */ /* 0x000fe400078f40ff */
[----:B------:R-:W-:Y:S02]  /*0ff0*/  LOP3.LUT R10, R5, 0xff, RZ, 0xc0, !PT ;  /* 0x000000ff050a7812 */ /* 0x000fe400078ec0ff */
[----:B------:R-:W-:Y:S02]  /*1000*/  LOP3.LUT R11, R8, 0xff, RZ, 0xc0, !PT ;  /* 0x000000ff080b7812 */ /* 0x000fe400078ec0ff */
[----:B-----5:R-:W-:-:S02]  /*1010*/  SHF.R.U32.HI R8, RZ, 0x8, R6 ;  /* 0x00000008ff087819 */ /* 0x020fc40000011606 */
[----:B------:R-:W-:Y:S02]  /*1020*/  IADD3 R10, PT, PT, R11, R10, R13 ;  /* 0x0000000a0b0a7210 */ /* 0x000fe40007ffe00d */
[----:B------:R-:W-:-:S03]  /*1030*/  LOP3.LUT R8, R8, 0xff, RZ, 0xc0, !PT ;  /* 0x000000ff08087812 */ /* 0x000fc600078ec0ff */
[----:B------:R-:W-:Y:S01]  /*1040*/  IMAD.IADD R10, R9, 0x1, R10 ;  /* 0x00000001090a7824 */ /* 0x000fe200078e020a */
[----:B------:R-:W-:-:S04]  /*1050*/  LOP3.LUT R9, R6, 0xff, RZ, 0xc0, !PT ;  /* 0x000000ff06097812 */ /* 0x000fc800078ec0ff */
[----:B------:R-:W-:Y:S02]  /*1060*/  LEA.HI R10, R5, R10, RZ, 0x8 ;  /* 0x0000000a050a7211 */ /* 0x000fe400078f40ff */
[----:B------:R-:W-:Y:S02]  /*1070*/  SHF.R.U32.HI R5, RZ, 0x10, R6 ;  /* 0x00000010ff057819 */ /* 0x000fe40000011606 */
[----:B------:R-:W-:Y:S02]  /*1080*/  IADD3 R8, PT, PT, R8, R9, R10 ;  /* 0x0000000908087210 */ /* 0x000fe40007ffe00a */
[----:B------:R-:W-:-:S05]  /*1090*/  LOP3.LUT R5, R5, 0xff, RZ, 0xc0, !PT ;  /* 0x000000ff05057812 */ /* 0x000fca00078ec0ff */
[----:B------:R-:W-:-:S05]  /*10a0*/  IMAD.IADD R5, R5, 0x1, R8 ;  /* 0x0000000105057824 */ /* 0x000fca00078e0208 */
[----:B------:R-:W-:Y:S01]  /*10b0*/  LEA.HI R5, R6, R5, RZ, 0x8 ;  /* 0x0000000506057211 */ /* 0x000fe200078f40ff */
        /* <DEDUP_REMOVED lines=14> */
.L_x_189:
        /* <DEDUP_REMOVED lines=8> */
[----:B------:R-:W-:Y:S01]  /*1220*/  IADD3.X R9, PT, PT, R9, UR8, RZ, P2, !PT ;  /* 0x0000000809097c10 */ /* 0x000fe200097fe4ff */
[----:B0-----:R-:W0:Y:S01]  /*1230*/  LDC.64 R2, c[0x0][0x3b8] ;  /* 0x0000ee00ff027b82 */ /* 0x001e220000000a00 */
[--C-:B--2---:R-:W-:Y:S02]  /*1240*/  SHF.R.U32.HI R18, RZ, 0x8, R17.reuse ;  /* 0x00000008ff127819 */ /* 0x104fe40000011611 */
[----:B------:R-:W-:Y:S02]  /*1250*/  LOP3.LUT R20, R17, 0xff, RZ, 0xc0, !PT ;  /* 0x000000ff11147812 */ /* 0x000fe400078ec0ff */
[----:B------:R-:W-:Y:S02]  /*1260*/  LOP3.LUT R19, R18, 0xff, RZ, 0xc0, !PT ;  /* 0x000000ff12137812 */ /* 0x000fe400078ec0ff */
[----:B------:R-:W-:Y:S02]  /*1270*/  SHF.R.U32.HI R18, RZ, 0x10, R17 ;  /* 0x00000010ff127819 */ /* 0x000fe40000011611 */
[----:B------:R-:W-:-:S02]  /*1280*/  IADD3 R19, PT, PT, R19, R20, R5 ;  /* 0x0000001413137210 */ /* 0x000fc40007ffe005 */
[----:B------:R-:W-:Y:S02]  /*1290*/  LOP3.LUT R18, R18, 0xff, RZ, 0xc0, !PT ;  /* 0x000000ff12127812 */ /* 0x000fe400078ec0ff */
[----:B---3--:R-:W-:-:S03]  /*12a0*/  SHF.R.U32.HI R5, RZ, 0x8, R16 ;  /* 0x00000008ff057819 */ /* 0x008fc60000011610 */
[----:B------:R-:W-:Y:S01]  /*12b0*/  IMAD.IADD R18, R18, 0x1, R19 ;  /* 0x0000000112127824 */ /* 0x000fe200078e0213 */
[----:B------:R-:W-:-:S04]  /*12c0*/  LOP3.LUT R19, R16, 0xff, RZ, 0xc0, !PT ;  /* 0x000000ff10137812 */ /* 0x000fc800078ec0ff */
[----:B------:R-:W-:Y:S02]  /*12d0*/  LEA.HI R18, R17, R18, RZ, 0x8 ;  /* 0x0000001211127211 */ /* 0x000fe400078f40ff */
[----:B------:R-:W-:Y:S02]  /*12e0*/  LOP3.LUT R17, R5, 0xff, RZ, 0xc0, !PT ;  /* 0x000000ff05117812 */ /* 0x000fe400078ec0ff */
[----:B------:R-:W-:Y:S02]  /*12f0*/  SHF.R.U32.HI R5, RZ, 0x10, R16 ;  /* 0x00000010ff057819 */ /* 0x000fe40000011610 */
[----:B------:R-:W-:Y:S02]  /*1300*/  IADD3 R18, PT, PT, R17, R19, R18 ;  /* 0x0000001311127210 */ /* 0x000fe40007ffe012 */
[----:B------:R-:W-:-:S05]  /*1310*/  LOP3.LUT R5, R5, 0xff, RZ, 0xc0, !PT ;  /* 0x000000ff05057812 */ /* 0x000fca00078ec0ff */
[----:B------:R-:W-:Y:S01]  /*1320*/  IMAD.IADD R17, R5, 0x1, R18 ;  /* 0x0000000105117824 */ /* 0x000fe200078e0212 */
[----:B----4-:R-:W-:-:S04]  /*1330*/  SHF.R.U32.HI R5, RZ, 0x8, R14 ;  /* 0x00000008ff057819 */ /* 0x010fc8000001160e */
[----:B------:R-:W-:Y:S02]  /*1340*/  LEA.HI R18, R16, R17, RZ, 0x8 ;  /* 0x0000001110127211 */ /* 0x000fe400078f40ff */
[----:B------:R-:W-:Y:S02]  /*1350*/  LOP3.LUT R17, R5, 0xff, RZ, 0xc0, !PT ;  /* 0x000000ff05117812 */ /* 0x000fe400078ec0ff */
[----:B------:R-:W-:Y:S02]  /*1360*/  LOP3.LUT R16, R14, 0xff, RZ, 0xc0, !PT ;  /* 0x000000ff0e107812 */ /* 0x000fe400078ec0ff */
[----:B------:R-:W-:Y:S02]  /*1370*/  SHF.R.U32.HI R5, RZ, 0x10, R14 ;  /* 0x00000010ff057819 */ /* 0x000fe4000001160e */
[----:B------:R-:W-:Y:S02]  /*1380*/  IADD3 R16, PT, PT, R17, R16, R18 ;  /* 0x0000001011107210 */ /* 0x000fe40007ffe012 */
[----:B------:R-:W-:-:S02]  /*1390*/  LOP3.LUT R5, R5, 0xff, RZ, 0xc0, !PT ;  /* 0x000000ff05057812 */ /* 0x000fc400078ec0ff */
[----:B0-----:R-:W-:-:S03]  /*13a0*/  IADD3 R18, P1, PT, -R11, R2, RZ ;  /* 0x000000020b127210 */ /* 0x001fc60007f3e1ff */
[----:B------:R-:W-:Y:S01]  /*13b0*/  IMAD.IADD R17, R5, 0x1, R16 ;  /* 0x0000000105117824 */ /* 0x000fe200078e0210 */
[----:B------:R-:W-:Y:S01]  /*13c0*/  ISETP.GE.U32.AND P0, PT, R18, UR5, PT ;  /* 0x0000000512007c0c */ /* 0x000fe2000bf06070 */
[----:B------:R-:W-:Y:S01]  /*13d0*/  IMAD.X R18, R3, 0x1, ~R12, P1 ;  /* 0x0000000103127824 */ /* 0x000fe200008e0e0c */
[----:B-----5:R-:W-:Y:S02]  /*13e0*/  SHF.R.U32.HI R5, RZ, 0x8, R15 ;  /* 0x00000008ff057819 */ /* 0x020fe4000001160f */
[----:B------:R-:W-:Y:S02]  /*13f0*/  LEA.HI R16, R14, R17, RZ, 0x8 ;  /* 0x000000110e107211 */ /* 0x000fe400078f40ff */
[----:B------:R-:W-:Y:S02]  /*1400*/  LOP3.LUT R17, R5, 0xff, RZ, 0xc0, !PT ;  /* 0x000000ff05117812 */ /* 0x000fe400078ec0ff */
[----:B------:R-:W-:Y:S02]  /*1410*/  ISETP.GE.U32.AND.EX P0, PT, R18, UR8, PT, P0 ;  /* 0x0000000812007c0c */ /* 0x000fe4000bf06100 */
[----:B------:R-:W-:-:S02]  /*1420*/  LOP3.LUT R14, R15, 0xff, RZ, 0xc0, !PT ;  /* 0x000000ff0f0e7812 */ /* 0x000fc400078ec0ff */
[----:B------:R-:W-:Y:S02]  /*1430*/  SHF.R.U32.HI R5, RZ, 0x10, R15 ;  /* 0x00000010ff057819 */ /* 0x000fe4000001160f */
[----:B------:R-:W-:Y:S02]  /*1440*/  IADD3 R14, PT, PT, R17, R14, R16 ;  /* 0x0000000e110e7210 */ /* 0x000fe40007ffe010 */
[----:B------:R-:W-:Y:S02]  /*1450*/  LOP3.LUT R5, R5, 0xff, RZ, 0xc0, !PT ;  /* 0x000000ff05057812 */ /* 0x000fe400078ec0ff */
[----:B------:R-:W-:-:S03]  /*1460*/  IADD3 R7, P1, PT, R7, UR5, RZ ;  /* 0x0000000507077c10 */ /* 0x000fc6000ff3e0ff */
[----:B------:R-:W-:Y:S01]  /*1470*/  IMAD.IADD R14, R5, 0x1, R14 ;  /* 0x00000001050e7824 */ /* 0x000fe200078e020e */
[----:B------:R-:W-:-:S04]  /*1480*/  IADD3.X R6, PT, PT, R6, UR8, RZ, P1, !PT ;  /* 0x0000000806067c10 */ /* 0x000fc80008ffe4ff */
[----:B------:R-:W-:Y:S01]  /*1490*/  LEA.HI R5, R15, R14, RZ, 0x8 ;  /* 0x0000000e0f057211 */ /* 0x000fe200078f40ff */
[----:B------:R-:W-:Y:S06]  /*14a0*/  @!P0 BRA `(.L_x_187) ;  /* 0x0000000400c08947 */ /* 0x000fec0003800000 */
[----:B------:R-:W-:Y:S01]  /*14b0*/  IADD3 R11, P0, PT, R11, UR5, RZ ;  /* 0x000000050b0b7c10 */ /* 0x000fe2000ff1e0ff */
[----:B------:R-:W-:-:S03]  /*14c0*/  UIADD3 UR4, UPT, UPT, UR4, 0x1, URZ ;  /* 0x0000000104047890 */ /* 0x000fc6000fffe0ff */
[----:B------:R-:W-:Y:S02]  /*14d0*/  IADD3.X R12, PT, PT, R12, UR8, RZ, P0, !PT ;  /* 0x000000080c0c7c10 */ /* 0x000fe400087fe4ff */
[----:B------:R-:W-:-:S04]  /*14e0*/  ISETP.GT.U32.AND P0, PT, R11, R10, PT ;  /* 0x0000000a0b00720c */ /* 0x000fc80003f04070 */
[----:B------:R-:W-:-:S13]  /*14f0*/  ISETP.GT.U32.AND.EX P0, PT, R12, R13, PT, P0 ;  /* 0x0000000d0c00720c */ /* 0x000fda0003f04100 */
[----:B------:R-:W-:Y:S05]  /*1500*/  @!P0 BRA `(.L_x_189) ;  /* 0xfffffffc00248947 */ /* 0x000fea000383ffff */
.L_x_188:
        /* <DEDUP_REMOVED lines=24> */
.L_x_193:
        /* <DEDUP_REMOVED lines=8> */
[----:B--2---:R-:W-:-:S10]  /*1710*/  IMAD.IADD R5, R2, 0x1, R5 ;  /* 0x0000000102057824 */ /* 0x004fd400078e0205 */
[----:B------:R-:W-:Y:S05]  /*1720*/  @P0 BRA `(.L_x_193) ;  /* 0xfffffffc00d80947 */ /* 0x000fea000383ffff */
.L_x_192:
[----:B------:R-:W-:Y:S05]  /*1730*/  BSYNC.RECONVERGENT B2 ;  /* 0x0000000000027941 */ /* 0x000fea0003800200 */
.L_x_191:
        /* <DEDUP_REMOVED lines=9> */
.L_x_196:
[----:B------:R-:W-:-:S05]  /*17d0*/  IADD3 R2, P1, PT, R7, R8, RZ ;  /* 0x0000000807027210 */ /* 0x000fca0007f3e0ff */
[----:B------:R-:W-:-:S05]  /*17e0*/  IMAD.X R3, RZ, RZ, R6, P1 ;  /* 0x000000ffff037224 */ /* 0x000fca00008e0606 */
[----:B------:R-:W2:Y:S04]  /*17f0*/  LDG.E.U8.CONSTANT R22, desc[UR6][R2.64] ;  /* 0x0000000602167981 */ /* 0x000ea8000c1e9100 */
[----:B------:R-:W2:Y:S04]  /*1800*/  LDG.E.U8.CONSTANT R23, desc[UR6][R2.64+0x100] ;  /* 0x0001000602177981 */ /* 0x000ea8000c1e9100 */
[----:B------:R-:W3:Y:S04]  /*1810*/  LDG.E.U8.CONSTANT R25, desc[UR6][R2.64+0x200] ;  /* 0x0002000602197981 */ /* 0x000ee8000c1e9100 */
[----:B------:R-:W3:Y:S04]  /*1820*/  LDG.E.U8.CONSTANT R24, desc[UR6][R2.64+0x300] ;  /* 0x0003000602187981 */ /* 0x000ee8000c1e9100 */
[----:B------:R-:W4:Y:S04]  /*1830*/  LDG.E.U8.CONSTANT R27, desc[UR6][R2.64+0x400] ;  /* 0x00040006021b7981 */ /* 0x000f28000c1e9100 */
        /* <DEDUP_REMOVED lines=11> */
[----:B------:R-:W-:Y:S01]  /*18f0*/  VIADD R10, R10, 0x1000 ;  /* 0x000010000a0a7836 */ /* 0x000fe20000000000 */
[----:B------:R-:W-:-:S04]  /*1900*/  IADD3 R7, P2, PT, R7, 0x1000, RZ ;  /* 0x0000100007077810 */ /* 0x000fc80007f5e0ff */
[----:B------:R-:W-:Y:S01]  /*1910*/  ISETP.GE.AND P1, PT, R10, R9, PT ;  /* 0x000000090a00720c */ /* 0x000fe20003f26270 */
[----:B------:R-:W-:Y:S01]  /*1920*/  IMAD.X R6, RZ, RZ, R6, P2 ;  /* 0x000000ffff067224 */ /* 0x000fe200010e0606 */
        /* <DEDUP_REMOVED lines=9> */
.L_x_195:
[----:B------:R-:W-:Y:S05]  /*19c0*/  BSYNC.RECONVERGENT B2 ;  /* 0x0000000000027941 */ /* 0x000fea0003800200 */
.L_x_194:
[----:B------:R-:W-:-:S05]  /*19d0*/  IMAD.IADD R2, R11, 0x1, -R10 ;  /* 0x000000010b027824 */ /* 0x000fca00078e0a0a */
[----:B------:R-:W-:-:S13]  /*19e0*/  ISETP.GT.AND P1, PT, R2, 0x400, PT ;  /* 0x000004000200780c */ /* 0x000fda0003f24270 */
[----:B------:R-:W-:Y:S01]  /*19f0*/  @P1 VIADD R10, R10, 0x800 ;  /* 0x000008000a0a1836 */ /* 0x000fe20000000000 */
[----:B------:R-:W-:Y:S02]  /*1a00*/  @P1 PLOP3.LUT P0, PT, PT, PT, PT, 0x8, 0x80 ;  /* 0x000000000080181c */ /* 0x000fe40003f0e170 */
[----:B------:R-:W-:Y:S02]  /*1a10*/  @P1 IADD3 R2, P2, PT, R8, R7, RZ ;  /* 0x0000000708021210 */ /* 0x000fe40007f5e0ff */
[----:B------:R-:W-:-:S03]  /*1a20*/  ISETP.LT.OR P0, PT, R10, R11, P0 ;  /* 0x0000000b0a00720c */ /* 0x000fc60000701670 */
[----:B------:R-:W-:Y:S01]  /*1a30*/  @P1 IMAD.X R3, RZ, RZ, R6, P2 ;  /* 0x000000ffff031224 */ /* 0x000fe200010e0606 */
[----:B------:R-:W-:-:S04]  /*1a40*/  @P1 IADD3 R7, P2, PT, R7, 0x800, RZ ;  /* 0x0000080007071810 */ /* 0x000fc80007f5e0ff */
[----:B------:R-:W2:Y:S04]  /*1a50*/  @P1 LDG.E.U8.CONSTANT R12, desc[UR6][R2.64] ;  /* 0x00000006020c1981 */ /* 0x000ea8000c1e9100 */
[----:B------:R-:W2:Y:S01]  /*1a60*/  @P1 LDG.E.U8.CONSTANT R13, desc[UR6][R2.64+0x100] ;  /* 0x00010006020d1981 */ /* 0x000ea2000c1e9100 */
[----:B------:R-:W-:-:S03]  /*1a70*/  @P0 IADD3 R8, P3, PT, R7, R8, RZ ;  /* 0x0000000807080210 */ /* 0x000fc60007f7e0ff */
[----:B------:R-:W3:Y:S01]  /*1a80*/  @P1 LDG.E.U8.CONSTANT R15, desc[UR6][R2.64+0x200] ;  /* 0x00020006020f1981 */ /* 0x000ee2000c1e9100 */
[----:B------:R-:W-:-:S03]  /*1a90*/  @P1 IMAD.X R6, RZ, RZ, R6, P2 ;  /* 0x000000ffff061224 */ /* 0x000fc600010e0606 */
[----:B------:R-:W3:Y:S01]  /*1aa0*/  @P1 LDG.E.U8.CONSTANT R14, desc[UR6][R2.64+0x300] ;  /* 0x00030006020e1981 */ /* 0x000ee2000c1e9100 */
[----:B------:R-:W-:-:S03]  /*1ab0*/  @P0 IMAD.X R9, RZ, RZ, R6, P3 ;  /* 0x000000ffff090224 */ /* 0x000fc600018e0606 */
[----:B------:R-:W4:Y:S04]  /*1ac0*/  @P1 LDG.E.U8.CONSTANT R17, desc[UR6][R2.64+0x400] ;  /* 0x0004000602111981 */ /* 0x000f28000c1e9100 */
[----:B------:R-:W4:Y:S04]  /*1ad0*/  @P1 LDG.E.U8.CONSTANT R16, desc[UR6][R2.64+0x500] ;  /* 0x0005000602101981 */ /* 0x000f28000c1e9100 */
[----:B------:R-:W5:Y:S04]  /*1ae0*/  @P1 LDG.E.U8.CONSTANT R19, desc[UR6][R2.64+0x600] ;  /* 0x0006000602131981 */ /* 0x000f68000c1e9100 */
[----:B------:R-:W5:Y:S04]  /*1af0*/  @P1 LDG.E.U8.CONSTANT R18, desc[UR6][R2.64+0x700] ;  /* 0x0007000602121981 */ /* 0x000f68000c1e9100 */
[----:B------:R-:W5:Y:S04]  /*1b00*/  @P0 LDG.E.U8.CONSTANT R6, desc[UR6][R8.64] ;  /* 0x0000000608060981 */ /* 0x000f68000c1e9100 */
[----:B------:R-:W5:Y:S04]  /*1b10*/  @P0 LDG.E.U8.CONSTANT R7, desc[UR6][R8.64+0x100] ;  /* 0x0001000608070981 */ /* 0x000f68000c1e9100 */
[----:B------:R-:W5:Y:S04]  /*1b20*/  @P0 LDG.E.U8.CONSTANT R11, desc[UR6][R8.64+0x200] ;  /* 0x00020006080b0981 */ /* 0x000f68000c1e9100 */
[----:B------:R-:W5:Y:S01]  /*1b30*/  @P0 LDG.E.U8.CONSTANT R10, desc[UR6][R8.64+0x300] ;  /* 0x00030006080a0981 */ /* 0x000f62000c1e9100 */
[----:B--2---:R-:W-:-:S04]  /*1b40*/  @P1 IADD3 R12, PT, PT, R13, R5, R12 ;  /* 0x000000050d0c1210 */ /* 0x004fc80007ffe00c */
[----:B---3--:R-:W-:-:S04]  /*1b50*/  @P1 IADD3 R12, PT, PT, R14, R12, R15 ;  /* 0x0000000c0e0c1210 */ /* 0x008fc80007ffe00f */
[----:B----4-:R-:W-:-:S04]  /*1b60*/  @P1 IADD3 R12, PT, PT, R16, R12, R17 ;  /* 0x0000000c100c1210 */ /* 0x010fc80007ffe011 */
[----:B-----5:R-:W-:-:S04]  /*1b70*/  @P1 IADD3 R5, PT, PT, R18, R12, R19 ;  /* 0x0000000c12051210 */ /* 0x020fc80007ffe013 */
[----:B------:R-:W-:-:S04]  /*1b80*/  @P0 IADD3 R6, PT, PT, R7, R5, R6 ;  /* 0x0000000507060210 */ /* 0x000fc80007ffe006 */
[----:B------:R-:W-:-:S07]  /*1b90*/  @P0 IADD3 R5, PT, PT, R10, R6, R11 ;  /* 0x000000060a050210 */ /* 0x000fce0007ffe00b */
.L_x_190:
[----:B------:R-:W-:Y:S05]  /*1ba0*/  BSYNC.RECONVERGENT B1 ;  /* 0x0000000000017941 */ /* 0x000fea0003800200 */
.L_x_187:
        /* <DEDUP_REMOVED lines=25> */
.L_x_171:
        /* <DEDUP_REMOVED lines=22> */
.L_x_199:
[----:B------:R-:W-:Y:S05]  /*1ea0*/  BSYNC.RECONVERGENT B1 ;  /* 0x0000000000017941 */ /* 0x000fea0003800200 */
.L_x_198:
        /* <DEDUP_REMOVED lines=17> */
.L_x_204:
        /* <DEDUP_REMOVED lines=10> */
.L_x_203:
[----:B------:R-:W-:Y:S05]  /*2060*/  BSYNC.RECONVERGENT B2 ;  /* 0x0000000000027941 */ /* 0x000fea0003800200 */
.L_x_202:
        /* <DEDUP_REMOVED lines=11> */
.L_x_207:
        /* <DEDUP_REMOVED lines=38> */
.L_x_206:
[----:B------:R-:W-:Y:S05]  /*2380*/  BSYNC.RECONVERGENT B2 ;  /* 0x0000000000027941 */ /* 0x000fea0003800200 */
.L_x_205:
        /* <DEDUP_REMOVED lines=23> */
.L_x_209:
[----:B------:R-:W-:Y:S05]  /*2500*/  BSYNC.RECONVERGENT B2 ;  /* 0x0000000000027941 */ /* 0x000fea0003800200 */
.L_x_208:
        /* <DEDUP_REMOVED lines=10> */
.L_x_201:
[----:B------:R-:W-:Y:S05]  /*25b0*/  BSYNC.RECONVERGENT B1 ;  /* 0x0000000000017941 */ /* 0x000fea0003800200 */
.L_x_200:
        /* <DEDUP_REMOVED lines=27> */
.L_x_210:
        /* <DEDUP_REMOVED lines=34> */
[----:B-1----:R-:W0:Y:S04]  /*2990*/  LDS.128 R4, [UR4+0x10] ;  /* 0x00001004ff047984 */ /* 0x002e280008000c00 */
        /* <DEDUP_REMOVED lines=18> */
.L_x_197:
[----:B------:R-:W0:Y:S01]  /*2ac0*/  S2R R7, SR_TID.X ;  /* 0x0000000000077919 */ /* 0x000e220000002100 */
[----:B------:R-:W1:Y:S01]  /*2ad0*/  LDCU UR9, c[0x0][0x384] ;  /* 0x00007080ff0977ac */ /* 0x000e620008000800 */
[----:B0-----:R-:W-:-:S05]  /*2ae0*/  IMAD.IADD R4, R14, 0x1, R7 ;  /* 0x000000010e047824 */ /* 0x001fca00078e0207 */
[----:B------:R-:W-:-:S05]  /*2af0*/  IADD3 R4, P0, PT, R4, UR4, RZ ;  /* 0x0000000404047c10 */ /* 0x000fca000ff1e0ff */
[----:B-1----:R-:W-:-:S05]  /*2b00*/  IMAD.X R5, RZ, RZ, UR9, P0 ;  /* 0x00000009ff057e24 */ /* 0x002fca00080e06ff */
[----:B------:R-:W2:Y:S04]  /*2b10*/  LDG.E.U8.CONSTANT R25, desc[UR6][R4.64] ;  /* 0x0000000604197981 */ /* 0x000ea8000c1e9100 */
        /* <DEDUP_REMOVED lines=15> */
[----:B------:R-:W-:-:S04]  /*2c10*/  ISETP.GE.U32.AND P0, PT, R24, UR5, PT ;  /* 0x0000000518007c0c */ /* 0x000fc8000bf06070 */
[----:B------:R-:W-:Y:S02]  /*2c20*/  ISETP.GE.U32.AND.EX P0, PT, R23, UR8, PT, P0 ;  /* 0x0000000817007c0c */ /* 0x000fe4000bf06100 */
[----:B--2---:R-:W-:-:S04]  /*2c30*/  IADD3 R12, PT, PT, R13, R12, R25 ;  /* 0x0000000c0d0c7210 */ /* 0x004fc80007ffe019 */
[----:B---3--:R-:W-:-:S04]  /*2c40*/  IADD3 R12, PT, PT, R16, R15, R12 ;  /* 0x0000000f100c7210 */ /* 0x008fc80007ffe00c */
[----:B----4-:R-:W-:-:S04]  /*2c50*/  IADD3 R12, PT, PT, R18, R17, R12 ;  /* 0x00000011120c7210 */ /* 0x010fc80007ffe00c */
[----:B-----5:R-:W-:-:S04]  /*2c60*/  IADD3 R12, PT, PT, R20, R19, R12 ;  /* 0x00000013140c7210 */ /* 0x020fc80007ffe00c */
[----:B------:R-:W-:-:S04]  /*2c70*/  IADD3 R12, PT, PT, R22, R12, R21 ;  /* 0x0000000c160c7210 */ /* 0x000fc80007ffe015 */
[----:B------:R-:W-:-:S04]  /*2c80*/  IADD3 R8, PT, PT, R11, R12, R8 ;  /* 0x0000000c0b087210 */ /* 0x000fc80007ffe008 */
        /* <DEDUP_REMOVED lines=16> */
.L_x_213:
[----:B------:R-:W0:Y:S02]  /*2d90*/  S2R R4, SR_TID.X ;  /* 0x0000000000047919 */ /* 0x000e240000002100 */
[----:B0-----:R-:W-:-:S04]  /*2da0*/  IADD3 R4, P0, P1, R11, UR10, R4 ;  /* 0x0000000a0b047c10 */ /* 0x001fc8000f91e004 */
[----:B------:R-:W-:-:S05]  /*2db0*/  IADD3.X R5, PT, PT, R14, UR11, RZ, P0, P1 ;  /* 0x0000000b0e057c10 */ /* 0x000fca00087e24ff */
        /* <DEDUP_REMOVED lines=15> */
[----:B--2---:R-:W-:-:S03]  /*2eb0*/  IADD3 R28, PT, PT, R2, R6, R3 ;  /* 0x00000006021c7210 */ /* 0x004fc60007ffe003 */
[----:B------:R-:W2:Y:S01]  /*2ec0*/  LDG.E.U8.CONSTANT R6, desc[UR6][R4.64+0xe00] ;  /* 0x000e000604067981 */ /* 0x000ea2000c1e9100 */
[----:B------:R-:W0:Y:S01]  /*2ed0*/  LDC.64 R2, c[0x0][0x3b8] ;  /* 0x0000ee00ff027b82 */ /* 0x000e220000000a00 */
[----:B---3--:R-:W-:Y:S01]  /*2ee0*/  IADD3 R15, PT, PT, R16, R28, R15 ;  /* 0x0000001c100f7210 */ /* 0x008fe20007ffe00f */
[----:B------:R-:W-:-:S03]  /*2ef0*/  USHF.R.S32.HI UR8, URZ, 0x1f, UR5 ;  /* 0x0000001fff087899 */ /* 0x000fc60008011405 */
[----:B----4-:R-:W-:Y:S02]  /*2f00*/  IADD3 R15, PT, PT, R18, R15, R17 ;  /* 0x0000000f120f7210 */ /* 0x010fe40007ffe011 */
[----:B0-----:R-:W-:-:S04]  /*2f10*/  IADD3 R16, P1, PT, -R11, R2, RZ ;  /* 0x000000020b107210 */ /* 0x001fc80007f3e1ff */
[----:B------:R-:W-:Y:S01]  /*2f20*/  ISETP.GE.U32.AND P0, PT, R16, UR5, PT ;  /* 0x0000000510007c0c */ /* 0x000fe2000bf06070 */
[----:B------:R-:W-:Y:S01]  /*2f30*/  IMAD.X R16, R3, 0x1, ~R14, P1 ;  /* 0x0000000103107824 */ /* 0x000fe200008e0e0e */
[----:B-----5:R-:W-:-:S04]  /*2f40*/  IADD3 R15, PT, PT, R20, R15, R19 ;  /* 0x0000000f140f7210 */ /* 0x020fc80007ffe013 */
[----:B------:R-:W-:Y:S02]  /*2f50*/  ISETP.GE.U32.AND.EX P0, PT, R16, UR8, PT, P0 ;  /* 0x0000000810007c0c */ /* 0x000fe4000bf06100 */
[----:B------:R-:W-:Y:S02]  /*2f60*/  IADD3 R15, PT, PT, R22, R15, R21 ;  /* 0x0000000f160f7210 */ /* 0x000fe40007ffe015 */
[----:B------:R-:W-:Y:S02]  /*2f70*/  IADD3 R8, P1, PT, R8, UR5, RZ ;  /* 0x0000000508087c10 */ /* 0x000fe4000ff3e0ff */
[----:B------:R-:W-:Y:S02]  /*2f80*/  IADD3 R15, PT, PT, R24, R15, R23 ;  /* 0x0000000f180f7210 */ /* 0x000fe40007ffe017 */
[----:B------:R-:W-:Y:S02]  /*2f90*/  IADD3 R10, P2, PT, R10, UR5, RZ ;  /* 0x000000050a0a7c10 */ /* 0x000fe4000ff5e0ff */
[----:B------:R-:W-:-:S02]  /*2fa0*/  IADD3.X R7, PT, PT, R7, UR8, RZ, P1, !PT ;  /* 0x0000000807077c10 */ /* 0x000fc40008ffe4ff */
[----:B------:R-:W-:Y:S02]  /*2fb0*/  IADD3 R15, PT, PT, R26, R15, R25 ;  /* 0x0000000f1a0f7210 */ /* 0x000fe40007ffe019 */
[----:B------:R-:W-:Y:S02]  /*2fc0*/  IADD3.X R9, PT, PT, R9, UR8, RZ, P2, !PT ;  /* 0x0000000809097c10 */ /* 0x000fe400097fe4ff */
[----:B--2---:R-:W-:Y:S01]  /*2fd0*/  IADD3 R6, PT, PT, R27, R15, R6 ;  /* 0x0000000f1b067210 */ /* 0x004fe20007ffe006 */
[----:B------:R-:W-:Y:S06]  /*2fe0*/  @!P0 BRA `(.L_x_211) ;  /* 0x0000000400c48947 */ /* 0x000fec0003800000 */
[----:B------:R-:W-:Y:S01]  /*2ff0*/  IADD3 R11, P0, PT, R11, UR5, RZ ;  /* 0x000000050b0b7c10 */ /* 0x000fe2000ff1e0ff */
[----:B------:R-:W-:-:S03]  /*3000*/  UIADD3 UR4, UPT, UPT, UR4, 0x1, URZ ;  /* 0x0000000104047890 */ /* 0x000fc6000fffe0ff */
[----:B------:R-:W-:Y:S02]  /*3010*/  IADD3.X R14, PT, PT, R14, UR8, RZ, P0, !PT ;  /* 0x000000080e0e7c10 */ /* 0x000fe400087fe4ff */
[----:B------:R-:W-:-:S04]  /*3020*/  ISETP.GT.U32.AND P0, PT, R11, R12, PT ;  /* 0x0000000c0b00720c */ /* 0x000fc80003f04070 */
[----:B------:R-:W-:-:S13]  /*3030*/  ISETP.GT.U32.AND.EX P0, PT, R14, R13, PT, P0 ;  /* 0x0000000d0e00720c */ /* 0x000fda0003f04100 */
[----:B------:R-:W-:Y:S05]  /*3040*/  @!P0 BRA `(.L_x_213) ;  /* 0xfffffffc00508947 */ /* 0x000fea000383ffff */
.L_x_212:
        /* <DEDUP_REMOVED lines=25> */
.L_x_217:
        /* <DEDUP_REMOVED lines=10> */
.L_x_216:
[----:B------:R-:W-:Y:S05]  /*3280*/  BSYNC.RECONVERGENT B2 ;  /* 0x0000000000027941 */ /* 0x000fea0003800200 */
.L_x_215:
        /* <DEDUP_REMOVED lines=9> */
.L_x_220:
        /* <DEDUP_REMOVED lines=31> */
.L_x_219:
[----:B------:R-:W-:Y:S05]  /*3510*/  BSYNC.RECONVERGENT B2 ;  /* 0x0000000000027941 */ /* 0x000fea0003800200 */
.L_x_218:
        /* <DEDUP_REMOVED lines=29> */
.L_x_214:
[----:B------:R-:W-:Y:S05]  /*36f0*/  BSYNC.RECONVERGENT B1 ;  /* 0x0000000000017941 */ /* 0x000fea0003800200 */
.L_x_211:
        /* <DEDUP_REMOVED lines=25> */
.L_x_186:
[----:B------:R-:W-:Y:S05]  /*3890*/  BSYNC.RECONVERGENT B0 ;  /* 0x0000000000007941 */ /* 0x000fea0003800200 */
.L_x_170:
[----:B------:R-:W-:Y:S05]  /*38a0*/  @P0 EXIT ;  /* 0x000000000000094d */ /* 0x000fea0003800000 */
[----:B------:R-:W2:Y:S02]  /*38b0*/  LDC.64 R4, c[0x0][0x388] ;  /* 0x0000e200ff047b82 */ /* 0x000ea40000000a00 */
[----:B--2---:R-:W-:-:S05]  /*38c0*/  IMAD.WIDE.U32 R4, R0, 0x4, R4 ;  /* 0x0000000400047825 */ /* 0x004fca00078e0004 */
[----:B------:R-:W-:Y:S01]  /*38d0*/  STG.E desc[UR6][R4.64], R3 ;  /* 0x0000000304007986 */ /* 0x000fe2000c101906 */
[----:B------:R-:W-:Y:S05]  /*38e0*/  EXIT ;  /* 0x000000000000794d */ /* 0x000fea0003800000 */
.L_x_221:
        /* <DEDUP_REMOVED lines=9> */
.L_x_657:


//--------------------- .text._ZN3cub18CUB_300001_SM_10006detail6reduce28DeviceReduceSingleTileKernelINS2_10policy_hubIjyN4cuda3std3__44plusIvEEE10Policy1000EPhPjyS9_jjNS7_10__identityEEEvT0_T1_T2_T3_T4_T6_ --------------------------
	.section	.text._ZN3cub18CUB_300001_SM_10006detail6reduce28DeviceReduceSingleTileKernelINS2_10policy_hubIjyN4cuda3std3__44plusIvEEE10Policy1000EPhPjyS9_jjNS7_10__identityEEEvT0_T1_T2_T3_T4_T6_,"ax",@progbits
	.align	128
        .global         _ZN3cub18CUB_300001_SM_10006detail6reduce28DeviceReduceSingleTileKernelINS2_10policy_hubIjyN4cuda3std3__44plusIvEEE10Policy1000EPhPjyS9_jjNS7_10__identityEEEvT0_T1_T2_T3_T4_T6_
        .type           _ZN3cub18CUB_300001_SM_10006detail6reduce28DeviceReduceSingleTileKernelINS2_10policy_hubIjyN4cuda3std3__44plusIvEEE10Policy1000EPhPjyS9_jjNS7_10__identityEEEvT0_T1_T2_T3_T4_T6_,@function
        .size           _ZN3cub18CUB_300001_SM_10006detail6reduce28DeviceReduceSingleTileKernelINS2_10policy_hubIjyN4cuda3std3__44plusIvEEE10Policy1000EPhPjyS9_jjNS7_10__identityEEEvT0_T1_T2_T3_T4_T6_,(.L_x_658 - _ZN3cub18CUB_300001_SM_10006detail6reduce28DeviceReduceSingleTileKernelINS2_10policy_hubIjyN4cuda3std3__44plusIvEEE10Policy1000EPhPjyS9_jjNS7_10__identityEEEvT0_T1_T2_T3_T4_T6_)
        .other          _ZN3cub18CUB_300001_SM_10006detail6reduce28DeviceReduceSingleTileKernelINS2_10policy_hubIjyN4cuda3std3__44plusIvEEE10Policy1000EPhPjyS9_jjNS7_10__identityEEEvT0_T1_T2_T3_T4_T6_,@"STO_CUDA_ENTRY STV_DEFAULT"
_ZN3cub18CUB_300001_SM_10006detail6reduce28DeviceReduceSingleTileKernelINS2_10policy_hubIjyN4cuda3std3__44plusIvEEE10Policy1000EPhPjyS9_jjNS7_10__identityEEEvT0_T1_T2_T3_T4_T6_:
.text._ZN3cub18CUB_300001_SM_10006detail6reduce28DeviceReduceSingleTileKernelINS2_10policy_hubIjyN4cuda3std3__44plusIvEEE10Policy1000EPhPjyS9_jjNS7_10__identityEEEvT0_T1_T2_T3_T4_T6_:
        /* <DEDUP_REMOVED lines=15> */
.L_x_222:
        /* <DEDUP_REMOVED lines=17> */
[----:B------:R0:W5:Y:S01]  /*0200*/  LDG.E.U8.CONSTANT R10, desc[UR6][R4.64] ;  /* 0x00000006040a7981 */ /* 0x000162000c1e9100 */
[----:B------:R-:W-:-:S07]  /*0210*/  VIADD R11, R3, 0x100 ;  /* 0x00000100030b7836 */ /* 0x000fce0000000000 */
.L_x_227:
[----:B------:R-:W-:Y:S05]  /*0220*/  BSYNC.RECONVERGENT B1 ;  /* 0x0000000000017941 */ /* 0x000fea0003800200 */
.L_x_226:
[----:B------:R-:W-:Y:S01]  /*0230*/  ISETP.GE.U32.AND P0, PT, R11, R2, PT ;  /* 0x000000020b00720c */ /* 0x000fe20003f06070 */
        /* <DEDUP_REMOVED lines=15> */
.L_x_232:
        /* <DEDUP_REMOVED lines=10> */
.L_x_231:
[----:B------:R-:W-:Y:S05]  /*03d0*/  BSYNC.RECONVERGENT B2 ;  /* 0x0000000000027941 */ /* 0x000fea0003800200 */
.L_x_230:
        /* <DEDUP_REMOVED lines=8> */
.L_x_235:
[C---:B------:R-:W-:Y:S01]  /*0460*/  IADD3 R22, P1, PT, R11.reuse, UR4, RZ ;  /* 0x000000040b167c10 */ /* 0x040fe2000ff3e0ff */
[C---:B------:R-:W-:Y:S02]  /*0470*/  VIADD R4, R11.reuse, 0x400 ;  /* 0x000004000b047836 */ /* 0x040fe40000000000 */
[C---:B------:R-:W-:Y:S01]  /*0480*/  VIADD R5, R11.reuse, 0x800 ;  /* 0x000008000b057836 */ /* 0x040fe20000000000 */
[----:B------:R-:W-:Y:S02]  /*0490*/  LEA.HI.X.SX32 R23, R11, UR8, 0x1, P1 ;  /* 0x000000080b177c11 */ /* 0x000fe400088f0eff */
[----:B------:R-:W-:-:S03]  /*04a0*/  IADD3 R8, P1, PT, R4, UR4, RZ ;  /* 0x0000000404087c10 */ /* 0x000fc6000ff3e0ff */
[----:B------:R-:W2:Y:S01]  /*04b0*/  LDG.E.U8.CONSTANT R17, desc[UR6][R22.64] ;  /* 0x0000000616117981 */ /* 0x000ea2000c1e9100 */
[----:B------:R-:W-:-:S03]  /*04c0*/  LEA.HI.X.SX32 R9, R4, UR8, 0x1, P1 ;  /* 0x0000000804097c11 */ /* 0x000fc600088f0eff */
[----:B------:R-:W2:Y:S01]  /*04d0*/  LDG.E.U8.CONSTANT R16, desc[UR6][R22.64+0x100] ;  /* 0x0001000616107981 */ /* 0x000ea2000c1e9100 */
[----:B------:R-:W-:-:S03]  /*04e0*/  IADD3 R4, P1, PT, R5, UR4, RZ ;  /* 0x0000000405047c10 */ /* 0x000fc6000ff3e0ff */
[----:B------:R-:W3:Y:S04]  /*04f0*/  LDG.E.U8.CONSTANT R15, desc[UR6][R22.64+0x200] ;  /* 0x00020006160f7981 */ /* 0x000ee8000c1e9100 */
[----:B------:R-:W3:Y:S01]  /*0500*/  LDG.E.U8.CONSTANT R26, desc[UR6][R22.64+0x300] ;  /* 0x00030006161a7981 */ /* 0x000ee2000c1e9100 */
[----:B------:R-:W-:-:S03]  /*0510*/  VIADD R7, R11, 0xc00 ;  /* 0x00000c000b077836 */ /* 0x000fc60000000000 */
[----:B------:R-:W4:Y:S01]  /*0520*/  LDG.E.U8.CONSTANT R18, desc[UR6][R8.64] ;  /* 0x0000000608127981 */ /* 0x000f22000c1e9100 */
[----:B------:R-:W-:-:S03]  /*0530*/  LEA.HI.X.SX32 R5, R5, UR8, 0x1, P1 ;  /* 0x0000000805057c11 */ /* 0x000fc600088f0eff */
[----:B------:R-:W4:Y:S01]  /*0540*/  LDG.E.U8.CONSTANT R19, desc[UR6][R8.64+0x100] ;  /* 0x0001000608137981 */ /* 0x000f22000c1e9100 */
[----:B------:R-:W-:-:S03]  /*0550*/  IADD3 R6, P1, PT, R7, UR4, RZ ;  /* 0x0000000407067c10 */ /* 0x000fc6000ff3e0ff */
[----:B------:R-:W4:Y:S04]  /*0560*/  LDG.E.U8.CONSTANT R14, desc[UR6][R8.64+0x200] ;  /* 0x00020006080e7981 */ /* 0x000f28000c1e9100 */
[----:B------:R-:W4:Y:S01]  /*0570*/  LDG.E.U8.CONSTANT R25, desc[UR6][R8.64+0x300] ;  /* 0x0003000608197981 */ /* 0x000f22000c1e9100 */
[----:B------:R-:W-:-:S03]  /*0580*/  LEA.HI.X.SX32 R7, R7, UR8, 0x1, P1 ;  /* 0x0000000807077c11 */ /* 0x000fc600088f0eff */
        /* <DEDUP_REMOVED lines=19> */
.L_x_234:
[----:B------:R-:W-:Y:S05]  /*06c0*/  BSYNC.RECONVERGENT B2 ;  /* 0x0000000000027941 */ /* 0x000fea0003800200 */
.L_x_233:
        /* <DEDUP_REMOVED lines=9> */
[----:B------:R-:W2:Y:S01]  /*0760*/  LDG.E.U8.CONSTANT R9, desc[UR6][R6.64] ;  /* 0x0000000606097981 */ /* 0x000ea2000c1e9100 */
[----:B------:R-:W-:-:S03]  /*0770*/  LEA.HI.X.SX32 R5, R5, UR5, 0x1, P0 ;  /* 0x0000000505057c11 */ /* 0x000fc600080f0eff */
        /* <DEDUP_REMOVED lines=13> */
.L_x_237:
[----:B------:R-:W-:Y:S05]  /*0850*/  BSYNC.RECONVERGENT B2 ;  /* 0x0000000000027941 */ /* 0x000fea0003800200 */
.L_x_236:
[----:B------:R-:W-:-:S13]  /*0860*/  ISETP.LT.OR P0, PT, R11, R2, P0 ;  /* 0x000000020b00720c */ /* 0x000fda0000701670 */
[----:B------:R-:W-:Y:S05]  /*0870*/  @!P0 BRA `(.L_x_229) ;  /* 0x0000000000248947 */ /* 0x000fea0003800000 */
[----:B------:R-:W0:Y:S01]  /*0880*/  LDCU UR5, c[0x0][0x384] ;  /* 0x00007080ff0577ac */ /* 0x000e220008000800 */
[----:B------:R-:W-:-:S04]  /*0890*/  IADD3 R4, P0, PT, R11, UR4, RZ ;  /* 0x000000040b047c10 */ /* 0x000fc8000ff1e0ff */
[----:B0-----:R-:W-:-:S05]  /*08a0*/  LEA.HI.X.SX32 R5, R11, UR5, 0x1, P0 ;  /* 0x000000050b057c11 */ /* 0x001fca00080f0eff */
[----:B------:R-:W2:Y:S04]  /*08b0*/  LDG.E.U8.CONSTANT R7, desc[UR6][R4.64] ;  /* 0x0000000604077981 */ /* 0x000ea8000c1e9100 */
[----:B------:R-:W2:Y:S04]  /*08c0*/  LDG.E.U8.CONSTANT R6, desc[UR6][R4.64+0x100] ;  /* 0x0001000604067981 */ /* 0x000ea8000c1e9100 */
[----:B------:R-:W3:Y:S04]  /*08d0*/  LDG.E.U8.CONSTANT R9, desc[UR6][R4.64+0x200] ;  /* 0x0002000604097981 */ /* 0x000ee8000c1e9100 */
[----:B------:R-:W3:Y:S01]  /*08e0*/  LDG.E.U8.CONSTANT R8, desc[UR6][R4.64+0x300] ;  /* 0x0003000604087981 */ /* 0x000ee2000c1e9100 */
[----:B--2--5:R-:W-:-:S04]  /*08f0*/  IADD3 R6, PT, PT, R6, R10, R7 ;  /* 0x0000000a06067210 */ /* 0x024fc80007ffe007 */
[----:B---3--:R-:W-:-:S07]  /*0900*/  IADD3 R10, PT, PT, R8, R6, R9 ;  /* 0x00000006080a7210 */ /* 0x008fce0007ffe009 */
.L_x_229:
[----:B------:R-:W-:Y:S05]  /*0910*/  BSYNC.RECONVERGENT B1 ;  /* 0x0000000000017941 */ /* 0x000fea0003800200 */
.L_x_228:
[----:B------:R-:W-:-:S04]  /*0920*/  ISETP.GE.U32.AND P0, PT, R2, 0x100, PT ;  /* 0x000001000200780c */ /* 0x000fc80003f06070 */
[----:B------:R-:W-:-:S13]  /*0930*/  ISETP.GE.U32.AND.EX P0, PT, R0, RZ, PT, P0 ;  /* 0x000000ff0000720c */ /* 0x000fda0003f06100 */
[----:B------:R-:W-:Y:S05]  /*0940*/  @!P0 BRA `(.L_x_238) ;  /* 0x0000000000648947 */ /* 0x000fea0003800000 */
[----:B------:R-:W1:Y:S01]  /*0950*/  S2R R0, SR_LANEID ;  /* 0x0000000000007919 */ /* 0x000e620000000000 */
[----:B-----5:R-:W0:Y:S01]  /*0960*/  REDUX.SUM UR4, R10 ;  /* 0x000000000a0473c4 */ /* 0x020e22000000c000 */
[----:B------:R-:W-:Y:S01]  /*0970*/  ISETP.NE.AND P4, PT, R3, RZ, PT ;  /* 0x000000ff0300720c */ /* 0x000fe20003f85270 */
[----:B0-----:R-:W-:Y:S01]  /*0980*/  IMAD.U32 R5, RZ, RZ, UR4 ;  /* 0x00000004ff057e24 */ /* 0x001fe2000f8e00ff */
[----:B-1----:R-:W-:-:S13]  /*0990*/  ISETP.NE.AND P0, PT, R0, RZ, PT ;  /* 0x000000ff0000720c */ /* 0x002fda0003f05270 */
        /* <DEDUP_REMOVED lines=20> */
.L_x_238:
[C---:B0-----:R-:W-:Y:S02]  /*0ae0*/  LOP3.LUT R4, R3.reuse, 0x3e0, RZ, 0xc0, !PT ;  /* 0x000003e003047812 */ /* 0x041fe400078ec0ff */
[----:B------:R-:W-:Y:S02]  /*0af0*/  ISETP.NE.AND P4, PT, R3, RZ, PT ;  /* 0x000000ff0300720c */ /* 0x000fe40003f85270 */
[----:B------:R-:W-:Y:S01]  /*0b00*/  LOP3.LUT R7, RZ, R4, RZ, 0x33, !PT ;  /* 0x00000004ff077212 */ /* 0x000fe200078e33ff */
[----:B------:R-:W-:-:S04]  /*0b10*/  VIADD R5, R4, 0x20 ;  /* 0x0000002004057836 */ /* 0x000fc80000000000 */
[----:B------:R-:W-:Y:S01]  /*0b20*/  IMAD.IADD R7, R7, 0x1, R2 ;  /* 0x0000000107077824 */ /* 0x000fe200078e0202 */
[----:B------:R-:W-:Y:S02]  /*0b30*/  ISETP.GT.U32.AND P0, PT, R5, R2, PT ;  /* 0x000000020500720c */ /* 0x000fe40003f04070 */
        /* <DEDUP_REMOVED lines=38> */
[----:B------:R-:W4:Y:S04]  /*0da0*/  LDS R3, [UR4+0xc] ;  /* 0x00000c04ff037984 */ /* 0x000f280008000800 */
[----:B------:R-:W1:Y:S01]  /*0db0*/  LDS.64 R6, [UR4+0x20] ;  /* 0x00002004ff067984 */ /* 0x000e620008000a00 */
[----:B0-----:R-:W-:Y:S02]  /*0dc0*/  SEL R8, R8, RZ, P0 ;  /* 0x000000ff08087207 */ /* 0x001fe40000000000 */
[----:B------:R-:W-:-:S02]  /*0dd0*/  ISETP.GT.U32.AND P0, PT, R2, 0xe0, PT ;  /* 0x000000e00200780c */ /* 0x000fc40003f04070 */
[----:B----4-:R-:W-:Y:S02]  /*0de0*/  SEL R4, R3, RZ, P6 ;  /* 0x000000ff03047207 */ /* 0x010fe40003000000 */
[----:B------:R-:W-:Y:S02]  /*0df0*/  SEL R9, R9, RZ, P5 ;  /* 0x000000ff09097207 */ /* 0x000fe40002800000 */
[----:B------:R-:W-:Y:S02]  /*0e00*/  IADD3 R4, PT, PT, R8, R4, R5 ;  /* 0x0000000408047210 */ /* 0x000fe40007ffe005 */
[----:B------:R-:W-:Y:S02]  /*0e10*/  SEL R10, R10, RZ, P2 ;  /* 0x000000ff0a0a7207 */ /* 0x000fe40001000000 */
[----:B------:R-:W-:Y:S02]  /*0e20*/  ISETP.GT.U32.AND.EX P0, PT, R0, RZ, PT, P0 ;  /* 0x000000ff0000720c */ /* 0x000fe40003f04100 */
[----:B------:R-:W-:-:S02]  /*0e30*/  SEL R11, R11, RZ, P3 ;  /* 0x000000ff0b0b7207 */ /* 0x000fc40001800000 */
[----:B------:R-:W-:Y:S02]  /*0e40*/  IADD3 R4, PT, PT, R10, R4, R9 ;  /* 0x000000040a047210 */ /* 0x000fe40007ffe009 */
[----:B-1----:R-:W-:Y:S02]  /*0e50*/  SEL R6, R6, RZ, P1 ;  /* 0x000000ff06067207 */ /* 0x002fe40000800000 */
[----:B------:R-:W-:Y:S02]  /*0e60*/  SEL R7, R7, RZ, P0 ;  /* 0x000000ff07077207 */ /* 0x000fe40000000000 */
[----:B------:R-:W-:-:S05]  /*0e70*/  IADD3 R4, PT, PT, R6, R4, R11 ;  /* 0x0000000406047210 */ /* 0x000fca0007ffe00b */
[----:B------:R-:W-:Y:S01]  /*0e80*/  IMAD.IADD R5, R4, 0x1, R7 ;  /* 0x0000000104057824 */ /* 0x000fe200078e0207 */
[----:B------:R-:W-:Y:S06]  /*0e90*/  BRA `(.L_x_239) ;  /* 0x00000028003c7947 */ /* 0x000fec0003800000 */
.L_x_225:
        /* <DEDUP_REMOVED lines=11> */
[----:B------:R-:W-:Y:S02]  /*0f50*/  ISETP.GE.U32.AND P0, PT, R15, 0x1000, PT ;  /* 0x000010000f00780c */ /* 0x000fe40003f06070 */
[--C-:B--2---:R-:W-:Y:S02]  /*0f60*/  SHF.R.U32.HI R9, RZ, 0x8, R8.reuse ;  /* 0x00000008ff097819 */ /* 0x104fe40000011608 */
[----:B------:R-:W-:Y:S02]  /*0f70*/  SHF.R.U32.HI R10, RZ, 0x10, R8 ;  /* 0x00000010ff0a7819 */ /* 0x000fe40000011608 */
[----:B------:R-:W-:Y:S02]  /*0f80*/  LOP3.LUT R12, R8, 0xff, RZ, 0xc0, !PT ;  /* 0x000000ff080c7812 */ /* 0x000fe400078ec0ff */
[----:B------:R-:W-:Y:S02]  /*0f90*/  LOP3.LUT R9, R9, 0xff, RZ, 0xc0, !PT ;  /* 0x000000ff09097812 */ /* 0x000fe400078ec0ff */
[----:B------:R-:W-:-:S04]  /*0fa0*/  LOP3.LUT R10, R10, 0xff, RZ, 0xc0, !PT ;  /* 0x000000ff0a0a7812 */ /* 0x000fc800078ec0ff */
[----:B------:R-:W-:Y:S02]  /*0fb0*/  IADD3 R13, PT, PT, R10, R9, R12 ;  /* 0x000000090a0d7210 */ /* 0x000fe40007ffe00c */
[--C-:B---3--:R-:W-:Y:S02]  /*0fc0*/  SHF.R.U32.HI R9, RZ, 0x8, R11.reuse ;  /* 0x00000008ff097819 */ /* 0x108fe4000001160b */
[----:B------:R-:W-:Y:S02]  /*0fd0*/  LEA.HI R13, R8, R13, RZ, 0x8 ;  /* 0x0000000d080d7211 */ /* 0x000fe400078f40ff */
[----:B------:R-:W-:Y:S02]  /*0fe0*/  LOP3.LUT R10, R11, 0xff, RZ, 0xc0, !PT ;  /* 0x000000ff0b0a7812 */ /* 0x000fe400078ec0ff */
[----:B------:R-:W-:Y:S02]  /*0ff0*/  LOP3.LUT R9, R9, 0xff, RZ, 0xc0, !PT ;  /* 0x000000ff09097812 */ /* 0x000fe400078ec0ff */
[----:B------:R-:W-:-:S02]  /*1000*/  SHF.R.U32.HI R8, RZ, 0x10, R11 ;  /* 0x00000010ff087819 */ /* 0x000fc4000001160b */
[----:B------:R-:W-:Y:S02]  /*1010*/  IADD3 R9, PT, PT, R9, R10, R13 ;  /* 0x0000000a09097210 */ /* 0x000fe40007ffe00d */
[----:B------:R-:W-:-:S05]  /*1020*/  LOP3.LUT R8, R8, 0xff, RZ, 0xc0, !PT ;  /* 0x000000ff08087812 */ /* 0x000fca00078ec0ff */
[----:B------:R-:W-:Y:S01]  /*1030*/  IMAD.IADD R10, R8, 0x1, R9 ;  /* 0x00000001080a7824 */ /* 0x000fe200078e0209 */
[--C-:B----4-:R-:W-:Y:S02]  /*1040*/  SHF.R.U32.HI R8, RZ, 0x8, R7.reuse ;  /* 0x00000008ff087819 */ /* 0x110fe40000011607 */
[----:B------:R-:W-:Y:S02]  /*1050*/  SHF.R.U32.HI R9, RZ, 0x10, R7 ;  /* 0x00000010ff097819 */ /* 0x000fe40000011607 */
[----:B------:R-:W-:Y:S02]  /*1060*/  LEA.HI R12, R11, R10, RZ, 0x8 ;  /* 0x0000000a0b0c7211 */ /* 0x000fe400078f40ff */
[----:B------:R-:W-:Y:S02]  /*1070*/  LOP3.LUT R10, R7, 0xff, RZ, 0xc0, !PT ;  /* 0x000000ff070a7812 */ /* 0x000fe400078ec0ff */
[----:B------:R-:W-:Y:S02]  /*1080*/  LOP3.LUT R11, R8, 0xff, RZ, 0xc0, !PT ;  /* 0x000000ff080b7812 */ /* 0x000fe400078ec0ff */
[----:B------:R-:W-:-:S02]  /*1090*/  LOP3.LUT R9, R9, 0xff, RZ, 0xc0, !PT ;  /* 0x000000ff09097812 */ /* 0x000fc400078ec0ff */
[----:B------:R-:W-:Y:S02]  /*10a0*/  IADD3 R10, PT, PT, R11, R10, R12 ;  /* 0x0000000a0b0a7210 */ /* 0x000fe40007ffe00c */
[----:B-----5:R-:W-:-:S03]  /*10b0*/  SHF.R.U32.HI R8, RZ, 0x8, R6 ;  /* 0x00000008ff087819 */ /* 0x020fc60000011606 */
[----:B------:R-:W-:Y:S01]  /*10c0*/  IMAD.IADD R10, R9, 0x1, R10 ;  /* 0x00000001090a7824 */ /* 0x000fe200078e020a */
[----:B------:R-:W-:-:S04]  /*10d0*/  LOP3.LUT R9, R6, 0xff, RZ, 0xc0, !PT ;  /* 0x000000ff06097812 */ /* 0x000fc800078ec0ff */
[----:B------:R-:W-:Y:S02]  /*10e0*/  LEA.HI R11, R7, R10, RZ, 0x8 ;  /* 0x0000000a070b7211 */ /* 0x000fe400078f40ff */
[----:B------:R-:W-:Y:S02]  /*10f0*/  LOP3.LUT R10, R8, 0xff, RZ, 0xc0, !PT ;  /* 0x000000ff080a7812 */ /* 0x000fe400078ec0ff */
[----:B------:R-:W-:Y:S02]  /*1100*/  IADD3.X R8, PT, PT, R0, -0x1, RZ, P1, !PT ;  /* 0xffffffff00087810 */ /* 0x000fe40000ffe4ff */
[----:B------:R-:W-:Y:S02]  /*1110*/  SHF.R.U32.HI R7, RZ, 0x10, R6 ;  /* 0x00000010ff077819 */ /* 0x000fe40000011606 */
[----:B------:R-:W-:Y:S02]  /*1120*/  ISETP.GE.U32.AND.EX P0, PT, R8, RZ, PT, P0 ;  /* 0x000000ff0800720c */ /* 0x000fe40003f06100 */
[----:B------:R-:W-:-:S02]  /*1130*/  IADD3 R10, PT, PT, R10, R9, R11 ;  /* 0x000000090a0a7210 */ /* 0x000fc40007ffe00b */
[----:B------:R-:W-:-:S05]  /*1140*/  LOP3.LUT R7, R7, 0xff, RZ, 0xc0, !PT ;  /* 0x000000ff07077812 */ /* 0x000fca00078ec0ff */
[----:B------:R-:W-:-:S05]  /*1150*/  IMAD.IADD R7, R7, 0x1, R10 ;  /* 0x0000000107077824 */ /* 0x000fca00078e020a */
[----:B------:R-:W-:Y:S01]  /*1160*/  LEA.HI R9, R6, R7, RZ, 0x8 ;  /* 0x0000000706097211 */ /* 0x000fe200078f40ff */
[----:B------:R-:W-:Y:S06]  /*1170*/  @!P0 BRA `(.L_x_240) ;  /* 0x0000000000d88947 */ /* 0x000fec0003800000 */
[----:B------:R-:W0:Y:S01]  /*1180*/  LDC.64 R6, c[0x0][0x390] ;  /* 0x0000e400ff067b82 */ /* 0x000e220000000a00 */
[----:B------:R-:W-:Y:S01]  /*1190*/  UMOV UR5, 0x1000 ;  /* 0x0000100000057882 */ /* 0x000fe20000000000 */
[----:B------:R-:W-:-:S05]  /*11a0*/  UMOV UR4, URZ ;  /* 0x000000ff00047c82 */ /* 0x000fca0008000000 */
.L_x_242:
[----:B------:R-:W-:-:S04]  /*11b0*/  IADD3 R12, P0, PT, R4, UR5, RZ ;  /* 0x00000005040c7c10 */ /* 0x000fc8000ff1e0ff */
[----:B------:R-:W-:-:S05]  /*11c0*/  IADD3.X R13, PT, PT, R5, UR4, RZ, P0, !PT ;  /* 0x00000004050d7c10 */ /* 0x000fca00087fe4ff */
[----:B------:R-:W2:Y:S04]  /*11d0*/  LDG.E.CONSTANT R11, desc[UR6][R12.64] ;  /* 0x000000060c0b7981 */ /* 0x000ea8000c1e9900 */
[----:B------:R-:W3:Y:S04]  /*11e0*/  LDG.E.CONSTANT R2, desc[UR6][R12.64+0x400] ;  /* 0x000400060c027981 */ /* 0x000ee8000c1e9900 */
[----:B------:R-:W4:Y:S04]  /*11f0*/  LDG.E.CONSTANT R0, desc[UR6][R12.64+0x800] ;  /* 0x000800060c007981 */ /* 0x000f28000c1e9900 */
[----:B------:R1:W5:Y:S01]  /*1200*/  LDG.E.CONSTANT R10, desc[UR6][R12.64+0xc00] ;  /* 0x000c00060c0a7981 */ /* 0x000362000c1e9900 */
[----:B--2---:R-:W-:-:S02]  /*1210*/  SHF.R.U32.HI R14, RZ, 0x8, R11 ;  /* 0x00000008ff0e7819 */ /* 0x004fc4000001160b */
[----:B------:R-:W-:Y:S02]  /*1220*/  LOP3.LUT R16, R11, 0xff, RZ, 0xc0, !PT ;  /* 0x000000ff0b107812 */ /* 0x000fe400078ec0ff */
[----:B------:R-:W-:Y:S02]  /*1230*/  LOP3.LUT R17, R14, 0xff, RZ, 0xc0, !PT ;  /* 0x000000ff0e117812 */ /* 0x000fe400078ec0ff */
[----:B------:R-:W-:Y:S02]  /*1240*/  SHF.R.U32.HI R14, RZ, 0x10, R11 ;  /* 0x00000010ff0e7819 */ /* 0x000fe4000001160b */
[----:B------:R-:W-:Y:S02]  /*1250*/  IADD3 R17, PT, PT, R17, R16, R9 ;  /* 0x0000001011117210 */ /* 0x000fe40007ffe009 */
[----:B------:R-:W-:Y:S02]  /*1260*/  LOP3.LUT R14, R14, 0xff, RZ, 0xc0, !PT ;  /* 0x000000ff0e0e7812 */ /* 0x000fe400078ec0ff */
[----:B---3--:R-:W-:-:S03]  /*1270*/  SHF.R.U32.HI R9, RZ, 0x8, R2 ;  /* 0x00000008ff097819 */ /* 0x008fc60000011602 */
[----:B------:R-:W-:Y:S01]  /*1280*/  IMAD.IADD R14, R14, 0x1, R17 ;  /* 0x000000010e0e7824 */ /* 0x000fe200078e0211 */
[----:B-1----:R-:W-:Y:S02]  /*1290*/  LOP3.LUT R12, R9, 0xff, RZ, 0xc0, !PT ;  /* 0x000000ff090c7812 */ /* 0x002fe400078ec0ff */
[----:B------:R-:W-:Y:S02]  /*12a0*/  SHF.R.U32.HI R9, RZ, 0x10, R2 ;  /* 0x00000010ff097819 */ /* 0x000fe40000011602 */
[----:B------:R-:W-:Y:S02]  /*12b0*/  LEA.HI R14, R11, R14, RZ, 0x8 ;  /* 0x0000000e0b0e7211 */ /* 0x000fe400078f40ff */
[----:B------:R-:W-:Y:S02]  /*12c0*/  LOP3.LUT R11, R2, 0xff, RZ, 0xc0, !PT ;  /* 0x000000ff020b7812 */ /* 0x000fe400078ec0ff */
[----:B------:R-:W-:Y:S02]  /*12d0*/  LOP3.LUT R9, R9, 0xff, RZ, 0xc0, !PT ;  /* 0x000000ff09097812 */ /* 0x000fe400078ec0ff */
[----:B------:R-:W-:-:S05]  /*12e0*/  IADD3 R12, PT, PT, R12, R11, R14 ;  /* 0x0000000b0c0c7210 */ /* 0x000fca0007ffe00e */
[----:B------:R-:W-:Y:S01]  /*12f0*/  IMAD.IADD R11, R9, 0x1, R12 ;  /* 0x00000001090b7824 */ /* 0x000fe200078e020c */
[----:B----4-:R-:W-:-:S04]  /*1300*/  SHF.R.U32.HI R9, RZ, 0x8, R0 ;  /* 0x00000008ff097819 */ /* 0x010fc80000011600 */
[----:B------:R-:W-:Y:S02]  /*1310*/  LEA.HI R13, R2, R11, RZ, 0x8 ;  /* 0x0000000b020d7211 */ /* 0x000fe400078f40ff */
[----:B------:R-:W-:Y:S02]  /*1320*/  LOP3.LUT R11, R0, 0xff, RZ, 0xc0, !PT ;  /* 0x000000ff000b7812 */ /* 0x000fe400078ec0ff */
[----:B------:R-:W-:Y:S02]  /*1330*/  SHF.R.U32.HI R2, RZ, 0x10, R0 ;  /* 0x00000010ff027819 */ /* 0x000fe40000011600 */
[----:B------:R-:W-:Y:S02]  /*1340*/  LOP3.LUT R12, R9, 0xff, RZ, 0xc0, !PT ;  /* 0x000000ff090c7812 */ /* 0x000fe400078ec0ff */
[----:B------:R-:W-:Y:S02]  /*1350*/  LOP3.LUT R2, R2, 0xff, RZ, 0xc0, !PT ;  /* 0x000000ff02027812 */ /* 0x000fe400078ec0ff */
[----:B------:R-:W-:-:S02]  /*1360*/  IADD3 R11, PT, PT, R12, R11, R13 ;  /* 0x0000000b0c0b7210 */ /* 0x000fc40007ffe00d */
[----:B-----5:R-:W-:-:S03]  /*1370*/  SHF.R.U32.HI R9, RZ, 0x8, R10 ;  /* 0x00000008ff097819 */ /* 0x020fc6000001160a */
[----:B------:R-:W-:Y:S01]  /*1380*/  IMAD.IADD R11, R2, 0x1, R11 ;  /* 0x00000001020b7824 */ /* 0x000fe200078e020b */
[----:B------:R-:W-:Y:S01]  /*1390*/  LOP3.LUT R12, R9, 0xff, RZ, 0xc0, !PT ;  /* 0x000000ff090c7812 */ /* 0x000fe200078ec0ff */
[----:B0-----:R-:W-:Y:S01]  /*13a0*/  IMAD.MOV.U32 R2, RZ, RZ, R6 ;  /* 0x000000ffff027224 */ /* 0x001fe200078e0006 */
[----:B------:R-:W-:Y:S02]  /*13b0*/  SHF.R.U32.HI R9, RZ, 0x10, R10 ;  /* 0x00000010ff097819 */ /* 0x000fe4000001160a */
[----:B------:R-:W-:Y:S01]  /*13c0*/  LEA.HI R13, R0, R11, RZ, 0x8 ;  /* 0x0000000b000d7211 */ /* 0x000fe200078f40ff */
[----:B------:R-:W-:Y:S01]  /*13d0*/  IMAD.MOV.U32 R0, RZ, RZ, R7 ;  /* 0x000000ffff007224 */ /* 0x000fe200078e0007 */
[----:B------:R-:W-:Y:S02]  /*13e0*/  IADD3 R14, P1, PT, R2, -UR5, RZ ;  /* 0x80000005020e7c10 */ /* 0x000fe4000ff3e0ff */
[----:B------:R-:W-:Y:S02]  /*13f0*/  LOP3.LUT R11, R10, 0xff, RZ, 0xc0, !PT ;  /* 0x000000ff0a0b7812 */ /* 0x000fe400078ec0ff */
[----:B------:R-:W-:-:S02]  /*1400*/  ISETP.GE.U32.AND P0, PT, R14, 0x1000, PT ;  /* 0x000010000e00780c */ /* 0x000fc40003f06070 */
[----:B------:R-:W-:Y:S02]  /*1410*/  IADD3.X R14, PT, PT, R0, ~UR4, RZ, P1, !PT ;  /* 0x80000004000e7c10 */ /* 0x000fe40008ffe4ff */
[----:B------:R-:W-:Y:S02]  /*1420*/  IADD3 R12, PT, PT, R12, R11, R13 ;  /* 0x0000000b0c0c7210 */ /* 0x000fe40007ffe00d */
[----:B------:R-:W-:Y:S02]  /*1430*/  ISETP.GE.U32.AND.EX P0, PT, R14, RZ, PT, P0 ;  /* 0x000000ff0e00720c */ /* 0x000fe40003f06100 */
[----:B------:R-:W-:-:S05]  /*1440*/  LOP3.LUT R9, R9, 0xff, RZ, 0xc0, !PT ;  /* 0x000000ff09097812 */ /* 0x000fca00078ec0ff */
[----:B------:R-:W-:-:S05]  /*1450*/  IMAD.IADD R9, R9, 0x1, R12 ;  /* 0x0000000109097824 */ /* 0x000fca00078e020c */
[----:B------:R-:W-:Y:S01]  /*1460*/  LEA.HI R9, R10, R9, RZ, 0x8 ;  /* 0x000000090a097211 */ /* 0x000fe200078f40ff */
[----:B------:R-:W-:Y:S06]  /*1470*/  @!P0 BRA `(.L_x_241) ;  /* 0x0000000400c48947 */ /* 0x000fec0003800000 */
[----:B------:R-:W-:-:S04]  /*1480*/  UIADD3 UR5, UP0, UPT, UR5, 0x1000, URZ ;  /* 0x0000100005057890 */ /* 0x000fc8000ff1e0ff */
[----:B------:R-:W-:Y:S02]  /*1490*/  UIADD3.X UR4, UPT, UPT, URZ, UR4, URZ, UP0, !UPT ;  /* 0x00000004ff047290 */ /* 0x000fe400087fe4ff */
[----:B------:R-:W-:-:S04]  /*14a0*/  ISETP.LT.U32.AND P0, PT, R15, UR5, PT ;  /* 0x000000050f007c0c */ /* 0x000fc8000bf01070 */
[----:B------:R-:W-:-:S05]  /*14b0*/  IMAD.U32 R11, RZ, RZ, UR4 ;  /* 0x00000004ff0b7e24 */ /* 0x000fca000f8e00ff */
[----:B------:R-:W-:-:S13]  /*14c0*/  ISETP.GT.U32.AND.EX P0, PT, R11, R8, PT, P0 ;  /* 0x000000080b00720c */ /* 0x000fda0003f04100 */
[----:B------:R-:W-:Y:S05]  /*14d0*/  @!P0 BRA `(.L_x_242) ;  /* 0xfffffffc00348947 */ /* 0x000fea000383ffff */
.L_x_240:
        /* <DEDUP_REMOVED lines=23> */
.L_x_246:
[----:B------:R-:W-:-:S06]  /*1650*/  IMAD.MOV.U32 R4, RZ, RZ, R6 ;  /* 0x000000ffff047224 */ /* 0x000fcc00078e0006 */
[----:B------:R0:W2:Y:S01]  /*1660*/  LDG.E.U8.CONSTANT R4, desc[UR6][R4.64] ;  /* 0x0000000604047981 */ /* 0x0000a2000c1e9100 */
[----:B------:R-:W-:Y:S01]  /*1670*/  VIADD R2, R2, 0x1 ;  /* 0x0000000102027836 */ /* 0x000fe20000000000 */
[----:B------:R-:W-:Y:S01]  /*1680*/  IADD3 R6, P2, PT, R6, 0x100, RZ ;  /* 0x0000010006067810 */ /* 0x000fe20007f5e0ff */
[----:B------:R-:W-:-:S03]  /*1690*/  VIADD R7, R7, 0x100 ;  /* 0x0000010007077836 */ /* 0x000fc60000000000 */
[----:B------:R-:W-:Y:S01]  /*16a0*/  ISETP.NE.AND P0, PT, R2, RZ, PT ;  /* 0x000000ff0200720c */ /* 0x000fe20003f05270 */
[----:B0-----:R-:W-:Y:S02]  /*16b0*/  IMAD.X R5, RZ, RZ, R5, P2 ;  /* 0x000000ffff057224 */ /* 0x001fe400010e0605 */
[----:B--2---:R-:W-:-:S10]  /*16c0*/  IMAD.IADD R9, R4, 0x1, R9 ;  /* 0x0000000104097824 */ /* 0x004fd400078e0209 */
[----:B------:R-:W-:Y:S05]  /*16d0*/  @P0 BRA `(.L_x_246) ;  /* 0xfffffffc00dc0947 */ /* 0x000fea000383ffff */
.L_x_245:
[----:B------:R-:W-:Y:S05]  /*16e0*/  BSYNC.RECONVERGENT B2 ;  /* 0x0000000000027941 */ /* 0x000fea0003800200 */
.L_x_244:
        /* <DEDUP_REMOVED lines=11> */
.L_x_249:
        /* <DEDUP_REMOVED lines=18> */
[----:B--2---:R-:W-:Y:S02]  /*18c0*/  IADD3 R10, PT, PT, R12, R9, R10 ;  /* 0x000000090c0a7210 */ /* 0x004fe40007ffe00a */
[----:B------:R-:W-:-:S05]  /*18d0*/  IADD3 R12, P2, PT, R4, 0x1000, RZ ;  /* 0x00001000040c7810 */ /* 0x000fca0007f5e0ff */
[----:B0-----:R-:W-:Y:S01]  /*18e0*/  IMAD.X R5, RZ, RZ, R5, P2 ;  /* 0x000000ffff057224 */ /* 0x001fe200010e0605 */
[----:B---3--:R-:W-:Y:S01]  /*18f0*/  IADD3 R10, PT, PT, R14, R10, R15 ;  /* 0x0000000a0e0a7210 */ /* 0x008fe20007ffe00f */
[----:B------:R-:W-:-:S03]  /*1900*/  IMAD.MOV.U32 R4, RZ, RZ, R12 ;  /* 0x000000ffff047224 */ /* 0x000fc600078e000c */
[----:B----4-:R-:W-:-:S04]  /*1910*/  IADD3 R10, PT, PT, R16, R10, R17 ;  /* 0x0000000a100a7210 */ /* 0x010fc80007ffe011 */
[----:B-----5:R-:W-:-:S04]  /*1920*/  IADD3 R10, PT, PT, R18, R10, R19 ;  /* 0x0000000a120a7210 */ /* 0x020fc80007ffe013 */
[----:B------:R-:W-:-:S04]  /*1930*/  IADD3 R10, PT, PT, R20, R10, R21 ;  /* 0x0000000a140a7210 */ /* 0x000fc80007ffe015 */
[----:B------:R-:W-:-:S04]  /*1940*/  IADD3 R10, PT, PT, R22, R10, R23 ;  /* 0x0000000a160a7210 */ /* 0x000fc80007ffe017 */
[----:B------:R-:W-:-:S04]  /*1950*/  IADD3 R8, PT, PT, R8, R10, R13 ;  /* 0x0000000a08087210 */ /* 0x000fc80007ffe00d */
[----:B------:R-:W-:Y:S01]  /*1960*/  IADD3 R9, PT, PT, R11, R8, R2 ;  /* 0x000000080b097210 */ /* 0x000fe20007ffe002 */
[----:B------:R-:W-:Y:S06]  /*1970*/  @!P1 BRA `(.L_x_249) ;  /* 0xfffffffc00889947 */ /* 0x000fec000383ffff */
.L_x_248:
[----:B------:R-:W-:Y:S05]  /*1980*/  BSYNC.RECONVERGENT B2 ;  /* 0x0000000000027941 */ /* 0x000fea0003800200 */
.L_x_247:
[----:B------:R-:W-:Y:S01]  /*1990*/  IMAD.IADD R2, R0, 0x1, -R7 ;  /* 0x0000000100027824 */ /* 0x000fe200078e0a07 */
[----:B------:R-:W-:Y:S04]  /*19a0*/  BSSY.RECONVERGENT B2, `(.L_x_250) ;  /* 0x0000015000027945 */ /* 0x000fe80003800200 */
[----:B------:R-:W-:-:S13]  /*19b0*/  ISETP.GT.AND P1, PT, R2, 0x400, PT ;  /* 0x000004000200780c */ /* 0x000fda0003f24270 */
[----:B------:R-:W-:Y:S05]  /*19c0*/  @!P1 BRA `(.L_x_251) ;  /* 0x0000000000489947 */ /* 0x000fea0003800000 */
[----:B------:R-:W2:Y:S04]  /*19d0*/  LDG.E.U8.CONSTANT R2, desc[UR6][R4.64] ;  /* 0x0000000604027981 */ /* 0x000ea8000c1e9100 */
[----:B------:R-:W2:Y:S04]  /*19e0*/  LDG.E.U8.CONSTANT R6, desc[UR6][R4.64+0x100] ;  /* 0x0001000604067981 */ /* 0x000ea8000c1e9100 */
[----:B------:R-:W3:Y:S04]  /*19f0*/  LDG.E.U8.CONSTANT R11, desc[UR6][R4.64+0x200] ;  /* 0x00020006040b7981 */ /* 0x000ee8000c1e9100 */
[----:B------:R-:W3:Y:S04]  /*1a00*/  LDG.E.U8.CONSTANT R8, desc[UR6][R4.64+0x300] ;  /* 0x0003000604087981 */ /* 0x000ee8000c1e9100 */
[----:B------:R-:W4:Y:S04]  /*1a10*/  LDG.E.U8.CONSTANT R13, desc[UR6][R4.64+0x400] ;  /* 0x00040006040d7981 */ /* 0x000f28000c1e9100 */
[----:B------:R-:W4:Y:S04]  /*1a20*/  LDG.E.U8.CONSTANT R10, desc[UR6][R4.64+0x500] ;  /* 0x00050006040a7981 */ /* 0x000f28000c1e9100 */
[----:B------:R-:W5:Y:S04]  /*1a30*/  LDG.E.U8.CONSTANT R15, desc[UR6][R4.64+0x600] ;  /* 0x00060006040f7981 */ /* 0x000f68000c1e9100 */
[----:B------:R0:W5:Y:S01]  /*1a40*/  LDG.E.U8.CONSTANT R12, desc[UR6][R4.64+0x700] ;  /* 0x00070006040c7981 */ /* 0x000162000c1e9100 */
[----:B------:R-:W-:Y:S01]  /*1a50*/  PLOP3.LUT P0, PT, PT, PT, PT, 0x8, 0x80 ;  /* 0x000000000080781c */ /* 0x000fe20003f0e170 */
[----:B------:R-:W-:Y:S01]  /*1a60*/  VIADD R7, R7, 0x800 ;  /* 0x0000080007077836 */ /* 0x000fe20000000000 */
[----:B--2---:R-:W-:-:S02]  /*1a70*/  IADD3 R2, PT, PT, R6, R9, R2 ;  /* 0x0000000906027210 */ /* 0x004fc40007ffe002 */
[----:B------:R-:W-:-:S05]  /*1a80*/  IADD3 R6, P1, PT, R4, 0x800, RZ ;  /* 0x0000080004067810 */ /* 0x000fca0007f3e0ff */
[----:B0-----:R-:W-:Y:S01]  /*1a90*/  IMAD.MOV.U32 R4, RZ, RZ, R6 ;  /* 0x000000ffff047224 */ /* 0x001fe200078e0006 */
[----:B---3--:R-:W-:Y:S01]  /*1aa0*/  IADD3 R2, PT, PT, R8, R2, R11 ;  /* 0x0000000208027210 */ /* 0x008fe20007ffe00b */
[----:B------:R-:W-:-:S04]  /*1ab0*/  IMAD.X R11, RZ, RZ, R5, P1 ;  /* 0x000000ffff0b7224 */ /* 0x000fc800008e0605 */
[----:B------:R-:W-:Y:S01]  /*1ac0*/  IMAD.MOV.U32 R5, RZ, RZ, R11 ;  /* 0x000000ffff057224 */ /* 0x000fe200078e000b */
[----:B----4-:R-:W-:-:S04]  /*1ad0*/  IADD3 R2, PT, PT, R10, R2, R13 ;  /* 0x000000020a027210 */ /* 0x010fc80007ffe00d */
[----:B-----5:R-:W-:-:S07]  /*1ae0*/  IADD3 R9, PT, PT, R12, R2, R15 ;  /* 0x000000020c097210 */ /* 0x020fce0007ffe00f */
.L_x_251:
[----:B------:R-:W-:Y:S05]  /*1af0*/  BSYNC.RECONVERGENT B2 ;  /* 0x0000000000027941 */ /* 0x000fea0003800200 */
.L_x_250:
[----:B------:R-:W-:-:S13]  /*1b00*/  ISETP.LT.OR P0, PT, R7, R0, P0 ;  /* 0x000000000700720c */ /* 0x000fda0000701670 */
[----:B------:R-:W-:Y:S05]  /*1b10*/  @!P0 BRA `(.L_x_243) ;  /* 0x0000000000188947 */ /* 0x000fea0003800000 */
[----:B------:R-:W2:Y:S04]  /*1b20*/  LDG.E.U8.CONSTANT R0, desc[UR6][R4.64] ;  /* 0x0000000604007981 */ /* 0x000ea8000c1e9100 */
[----:B------:R-:W2:Y:S04]  /*1b30*/  LDG.E.U8.CONSTANT R2, desc[UR6][R4.64+0x100] ;  /* 0x0001000604027981 */ /* 0x000ea8000c1e9100 */
[----:B------:R-:W3:Y:S04]  /*1b40*/  LDG.E.U8.CONSTANT R7, desc[UR6][R4.64+0x200] ;  /* 0x0002000604077981 */ /* 0x000ee8000c1e9100 */
[----:B------:R-:W3:Y:S01]  /*1b50*/  LDG.E.U8.CONSTANT R6, desc[UR6][R4.64+0x300] ;  /* 0x0003000604067981 */ /* 0x000ee2000c1e9100 */
[----:B--2---:R-:W-:-:S04]  /*1b60*/  IADD3 R0, PT, PT, R2, R9, R0 ;  /* 0x0000000902007210 */ /* 0x004fc80007ffe000 */
[----:B---3--:R-:W-:-:S07]  /*1b70*/  IADD3 R9, PT, PT, R6, R0, R7 ;  /* 0x0000000006097210 */ /* 0x008fce0007ffe007 */
.L_x_243:
[----:B------:R-:W-:Y:S05]  /*1b80*/  BSYNC.RECONVERGENT B1 ;  /* 0x0000000000017941 */ /* 0x000fea0003800200 */
.L_x_241:
[----:B------:R-:W0:Y:S01]  /*1b90*/  S2R R0, SR_LANEID ;  /* 0x0000000000007919 */ /* 0x000e220000000000 */
[----:B------:R-:W1:Y:S01]  /*1ba0*/  REDUX.SUM UR4, R9 ;  /* 0x00000000090473c4 */ /* 0x000e62000000c000 */
[----:B------:R-:W-:Y:S02]  /*1bb0*/  ISETP.NE.AND P4, PT, R3, RZ, PT ;  /* 0x000000ff0300720c */ /* 0x000fe40003f85270 */
        /* <DEDUP_REMOVED lines=22> */
.L_x_224:
        /* <DEDUP_REMOVED lines=15> */
.L_x_254:
[----:B------:R-:W-:Y:S05]  /*1e10*/  BSYNC.RECONVERGENT B1 ;  /* 0x0000000000017941 */ /* 0x000fea0003800200 */
.L_x_253:
        /* <DEDUP_REMOVED lines=16> */
.L_x_259:
        /* <DEDUP_REMOVED lines=10> */
.L_x_258:
[----:B------:R-:W-:Y:S05]  /*1fc0*/  BSYNC.RECONVERGENT B2 ;  /* 0x0000000000027941 */ /* 0x000fea0003800200 */
.L_x_257:
        /* <DEDUP_REMOVED lines=8> */
.L_x_262:
        /* <DEDUP_REMOVED lines=38> */
.L_x_261:
[----:B------:R-:W-:Y:S05]  /*22b0*/  BSYNC.RECONVERGENT B2 ;  /* 0x0000000000027941 */ /* 0x000fea0003800200 */
.L_x_260:
        /* <DEDUP_REMOVED lines=24> */
.L_x_264:
[----:B------:R-:W-:Y:S05]  /*2440*/  BSYNC.RECONVERGENT B2 ;  /* 0x0000000000027941 */ /* 0x000fea0003800200 */
.L_x_263:
        /* <DEDUP_REMOVED lines=11> */
.L_x_256:
[----:B------:R-:W-:Y:S05]  /*2500*/  BSYNC.RECONVERGENT B1 ;  /* 0x0000000000017941 */ /* 0x000fea0003800200 */
.L_x_255:
[----:B------:R-:W-:-:S04]  /*2510*/  ISETP.GE.U32.AND P0, PT, R2, 0x100, PT ;  /* 0x000001000200780c */ /* 0x000fc80003f06070 */
[----:B------:R-:W-:-:S13]  /*2520*/  ISETP.GE.U32.AND.EX P0, PT, R0, RZ, PT, P0 ;  /* 0x000000ff0000720c */ /* 0x000fda0003f06100 */
[----:B------:R-:W-:Y:S05]  /*2530*/  @!P0 BRA `(.L_x_265) ;  /* 0x0000000000648947 */ /* 0x000fea0003800000 */
[----:B------:R-:W1:Y:S01]  /*2540*/  S2R R0, SR_LANEID ;  /* 0x0000000000007919 */ /* 0x000e620000000000 */
[----:B-----5:R-:W2:Y:S01]  /*2550*/  REDUX.SUM UR4, R10 ;  /* 0x000000000a0473c4 */ /* 0x020ea2000000c000 */
[----:B------:R-:W-:Y:S02]  /*2560*/  ISETP.NE.AND P4, PT, R3, RZ, PT ;  /* 0x000000ff0300720c */ /* 0x000fe40003f85270 */
        /* <DEDUP_REMOVED lines=22> */
.L_x_265:
        /* <DEDUP_REMOVED lines=60> */
.L_x_252:
[----:B------:R-:W0:Y:S01]  /*2a90*/  S2R R9, SR_TID.X ;  /* 0x0000000000097919 */ /* 0x000e220000002100 */
[----:B------:R-:W1:Y:S01]  /*2aa0*/  LDCU UR5, c[0x0][0x384] ;  /* 0x00007080ff0577ac */ /* 0x000e620008000800 */
[----:B0-----:R-:W-:-:S05]  /*2ab0*/  IADD3 R4, P0, PT, R9, UR4, RZ ;  /* 0x0000000409047c10 */ /* 0x001fca000ff1e0ff */
        /* <DEDUP_REMOVED lines=17> */
[----:B------:R-:W-:Y:S01]  /*2bd0*/  UMOV UR5, 0x1000 ;  /* 0x0000100000057882 */ /* 0x000fe20000000000 */
[----:B------:R-:W-:Y:S01]  /*2be0*/  UMOV UR4, URZ ;  /* 0x000000ff00047c82 */ /* 0x000fe20008000000 */
[----:B--2---:R-:W-:-:S04]  /*2bf0*/  IADD3 R3, PT, PT, R6, R3, R21 ;  /* 0x0000000306037210 */ /* 0x004fc80007ffe015 */
[----:B---3--:R-:W-:Y:S02]  /*2c00*/  IADD3 R3, PT, PT, R10, R7, R3 ;  /* 0x000000070a037210 */ /* 0x008fe40007ffe003 */
[----:B------:R-:W-:-:S04]  /*2c10*/  IADD3 R10, P1, PT, R2, -0x1000, RZ ;  /* 0xfffff000020a7810 */ /* 0x000fc80007f3e0ff */
[----:B------:R-:W-:Y:S02]  /*2c20*/  ISETP.GE.U32.AND P0, PT, R10, 0x1000, PT ;  /* 0x000010000a00780c */ /* 0x000fe40003f06070 */
[----:B----4-:R-:W-:Y:S02]  /*2c30*/  IADD3 R3, PT, PT, R12, R11, R3 ;  /* 0x0000000b0c037210 */ /* 0x010fe40007ffe003 */
[----:B------:R-:W-:-:S04]  /*2c40*/  IADD3.X R11, PT, PT, R0, -0x1, RZ, P1, !PT ;  /* 0xffffffff000b7810 */ /* 0x000fc80000ffe4ff */
[----:B------:R-:W-:Y:S02]  /*2c50*/  ISETP.GE.U32.AND.EX P0, PT, R11, RZ, PT, P0 ;  /* 0x000000ff0b00720c */ /* 0x000fe40003f06100 */
[----:B-----5:R-:W-:-:S04]  /*2c60*/  IADD3 R3, PT, PT, R14, R13, R3 ;  /* 0x0000000d0e037210 */ /* 0x020fc80007ffe003 */
[----:B------:R-:W-:-:S04]  /*2c70*/  IADD3 R3, PT, PT, R16, R3, R15 ;  /* 0x0000000310037210 */ /* 0x000fc80007ffe00f */
[----:B------:R-:W-:-:S04]  /*2c80*/  IADD3 R3, PT, PT, R18, R3, R17 ;  /* 0x0000000312037210 */ /* 0x000fc80007ffe011 */
[----:B------:R-:W-:-:S05]  /*2c90*/  IADD3 R3, PT, PT, R20, R3, R19 ;  /* 0x0000000314037210 */ /* 0x000fca0007ffe013 */
[----:B------:R-:W-:Y:S01]  /*2ca0*/  IMAD.IADD R8, R8, 0x1, R3 ;  /* 0x0000000108087824 */ /* 0x000fe200078e0203 */
[----:B------:R-:W-:Y:S06]  /*2cb0*/  @!P0 BRA `(.L_x_266) ;  /* 0x0000000000a48947 */ /* 0x000fec0003800000 */
[----:B------:R-:W0:Y:S01]  /*2cc0*/  LDC.64 R2, c[0x0][0x390] ;  /* 0x0000e400ff027b82 */ /* 0x000e220000000a00 */
[----:B------:R-:W-:Y:S01]  /*2cd0*/  UMOV UR5, 0x1000 ;  /* 0x0000100000057882 */ /* 0x000fe20000000000 */
[----:B------:R-:W-:-:S05]  /*2ce0*/  UMOV UR4, URZ ;  /* 0x000000ff00047c82 */ /* 0x000fca0008000000 */
.L_x_268:
[----:B------:R-:W-:-:S04]  /*2cf0*/  IADD3 R6, P0, PT, R4, UR5, RZ ;  /* 0x0000000504067c10 */ /* 0x000fc8000ff1e0ff */
[----:B------:R-:W-:-:S05]  /*2d00*/  IADD3.X R7, PT, PT, R5, UR4, RZ, P0, !PT ;  /* 0x0000000405077c10 */ /* 0x000fca00087fe4ff */
        /* <DEDUP_REMOVED lines=16> */
[----:B--2---:R-:W-:-:S02]  /*2e10*/  IADD3 R20, PT, PT, R20, R8, R23 ;  /* 0x0000000814147210 */ /* 0x004fc40007ffe017 */
[----:B0-----:R-:W-:-:S04]  /*2e20*/  IADD3 R8, P1, PT, R2, -UR5, RZ ;  /* 0x8000000502087c10 */ /* 0x001fc8000ff3e0ff */
[----:B------:R-:W-:Y:S02]  /*2e30*/  ISETP.GE.U32.AND P0, PT, R8, 0x1000, PT ;  /* 0x000010000800780c */ /* 0x000fe40003f06070 */
[----:B---3--:R-:W-:-:S04]  /*2e40*/  IADD3 R20, PT, PT, R25, R20, R22 ;  /* 0x0000001419147210 */ /* 0x008fc80007ffe016 */
[----:B----4-:R-:W-:-:S04]  /*2e50*/  IADD3 R20, PT, PT, R27, R20, R24 ;  /* 0x000000141b147210 */ /* 0x010fc80007ffe018 */
[----:B-----5:R-:W-:Y:S01]  /*2e60*/  IADD3 R20, PT, PT, R21, R20, R0 ;  /* 0x0000001415147210 */ /* 0x020fe20007ffe000 */
[----:B------:R-:W-:-:S05]  /*2e70*/  IMAD.MOV.U32 R0, RZ, RZ, R3 ;  /* 0x000000ffff007224 */ /* 0x000fca00078e0003 */
[----:B------:R-:W-:Y:S02]  /*2e80*/  IADD3.X R8, PT, PT, R0, ~UR4, RZ, P1, !PT ;  /* 0x8000000400087c10 */ /* 0x000fe40008ffe4ff */
[----:B------:R-:W-:Y:S02]  /*2e90*/  IADD3 R12, PT, PT, R19, R20, R12 ;  /* 0x00000014130c7210 */ /* 0x000fe40007ffe00c */
[----:B------:R-:W-:Y:S02]  /*2ea0*/  ISETP.GE.U32.AND.EX P0, PT, R8, RZ, PT, P0 ;  /* 0x000000ff0800720c */ /* 0x000fe40003f06100 */
[----:B------:R-:W-:-:S04]  /*2eb0*/  IADD3 R12, PT, PT, R16, R12, R15 ;  /* 0x0000000c100c7210 */ /* 0x000fc80007ffe00f */
[----:B------:R-:W-:-:S04]  /*2ec0*/  IADD3 R12, PT, PT, R14, R12, R17 ;  /* 0x0000000c0e0c7210 */ /* 0x000fc80007ffe011 */
[----:B------:R-:W-:-:S03]  /*2ed0*/  IADD3 R8, PT, PT, R18, R12, R13 ;  /* 0x0000000c12087210 */ /* 0x000fc60007ffe00d */
[----:B------:R-:W-:Y:S05]  /*2ee0*/  @!P0 BRA `(.L_x_267) ;  /* 0x0000000400c88947 */ /* 0x000fea0003800000 */
[----:B------:R-:W-:-:S04]  /*2ef0*/  UIADD3 UR5, UP0, UPT, UR5, 0x1000, URZ ;  /* 0x0000100005057890 */ /* 0x000fc8000ff1e0ff */
[----:B------:R-:W-:Y:S02]  /*2f00*/  UIADD3.X UR4, UPT, UPT, URZ, UR4, URZ, UP0, !UPT ;  /* 0x00000004ff047290 */ /* 0x000fe400087fe4ff */
[----:B------:R-:W-:-:S04]  /*2f10*/  ISETP.LT.U32.AND P0, PT, R10, UR5, PT ;  /* 0x000000050a007c0c */ /* 0x000fc8000bf01070 */
[----:B------:R-:W-:-:S05]  /*2f20*/  IMAD.U32 R6, RZ, RZ, UR4 ;  /* 0x00000004ff067e24 */ /* 0x000fca000f8e00ff */
[----:B------:R-:W-:-:S13]  /*2f30*/  ISETP.GT.U32.AND.EX P0, PT, R6, R11, PT, P0 ;  /* 0x0000000b0600720c */ /* 0x000fda0003f04100 */
[----:B------:R-:W-:Y:S05]  /*2f40*/  @!P0 BRA `(.L_x_268) ;  /* 0xfffffffc00688947 */ /* 0x000fea000383ffff */
.L_x_266:
        /* <DEDUP_REMOVED lines=23> */
.L_x_272:
        /* <DEDUP_REMOVED lines=10> */
.L_x_271:
[----:B------:R-:W-:Y:S05]  /*3160*/  BSYNC.RECONVERGENT B2 ;  /* 0x0000000000027941 */ /* 0x000fea0003800200 */
.L_x_270:
        /* <DEDUP_REMOVED lines=11> */
.L_x_275:
        /* <DEDUP_REMOVED lines=30> */
.L_x_274:
[----:B------:R-:W-:Y:S05]  /*3400*/  BSYNC.RECONVERGENT B2 ;  /* 0x0000000000027941 */ /* 0x000fea0003800200 */
.L_x_273:
        /* <DEDUP_REMOVED lines=14> */
[----:B--2---:R-:W-:-:S04]  /*34f0*/  IADD3 R4, PT, PT, R4, R8, R7 ;  /* 0x0000000804047210 */ /* 0x004fc80007ffe007 */
[----:B---3--:R-:W-:Y:S02]  /*3500*/  IADD3 R4, PT, PT, R6, R4, R11 ;  /* 0x0000000406047210 */ /* 0x008fe40007ffe00b */
[----:B------:R-:W-:-:S05]  /*3510*/  IADD3 R6, P1, PT, R2, 0x800, RZ ;  /* 0x0000080002067810 */ /* 0x000fca0007f3e0ff */
[----:B------:R-:W-:Y:S01]  /*3520*/  IMAD.X R7, RZ, RZ, R3, P1 ;  /* 0x000000ffff077224 */ /* 0x000fe200008e0603 */
[----:B----4-:R-:W-:Y:S01]  /*3530*/  IADD3 R4, PT, PT, R10, R4, R13 ;  /* 0x000000040a047210 */ /* 0x010fe20007ffe00d */
[----:B0-----:R-:W-:Y:S02]  /*3540*/  IMAD.MOV.U32 R2, RZ, RZ, R6 ;  /* 0x000000ffff027224 */ /* 0x001fe400078e0006 */
[----:B------:R-:W-:Y:S01]  /*3550*/  IMAD.MOV.U32 R3, RZ, RZ, R7 ;  /* 0x000000ffff037224 */ /* 0x000fe200078e0007 */
[----:B-----5:R-:W-:-:S07]  /*3560*/  IADD3 R8, PT, PT, R12, R4, R15 ;  /* 0x000000040c087210 */ /* 0x020fce0007ffe00f */
.L_x_277:
[----:B------:R-:W-:Y:S05]  /*3570*/  BSYNC.RECONVERGENT B2 ;  /* 0x0000000000027941 */ /* 0x000fea0003800200 */
.L_x_276:
        /* <DEDUP_REMOVED lines=8> */
.L_x_269:
[----:B------:R-:W-:Y:S05]  /*3600*/  BSYNC.RECONVERGENT B1 ;  /* 0x0000000000017941 */ /* 0x000fea0003800200 */
.L_x_267:
        /* <DEDUP_REMOVED lines=24> */
.L_x_239:
[----:B------:R-:W-:Y:S05]  /*3790*/  BSYNC.RECONVERGENT B0 ;  /* 0x0000000000007941 */ /* 0x000fea0003800200 */
.L_x_223:
[----:B------:R-:W-:Y:S05]  /*37a0*/  @P4 EXIT ;  /* 0x000000000000494d */ /* 0x000fea0003800000 */
[----:B------:R-:W5:Y:S01]  /*37b0*/  LDC.64 R2, c[0x0][0x388] ;  /* 0x0000e200ff027b82 */ /* 0x000f620000000a00 */
[----:B------:R-:W0:Y:S02]  /*37c0*/  LDCU UR4, c[0x0][0x39c] ;  /* 0x00007380ff0477ac */ /* 0x000e240008000800 */
[----:B01234-:R-:W-:-:S05]  /*37d0*/  VIADD R5, R5, UR4 ;  /* 0x0000000405057c36 */ /* 0x01ffca0008000000 */
[----:B-----5:R-:W-:Y:S01]  /*37e0*/  STG.E desc[UR6][R2.64], R5 ;  /* 0x0000000502007986 */ /* 0x020fe2000c101906 */
[----:B------:R-:W-:Y:S05]  /*37f0*/  EXIT ;  /* 0x000000000000794d */ /* 0x000fea0003800000 */
.L_x_278:
        /* <DEDUP_REMOVED lines=16> */
.L_x_658:


//--------------------- .text._ZN3cub18CUB_300001_SM_10006detail6select23DeviceSelectSweepKernelINS2_10policy_hubIjhiLb0ELNS0_10SelectImplE0EE10Policy1000EPKjPKhPjSC_NS0_13ScanTileStateIiLb1EEENS0_8NullTypeESF_iNS2_19streaming_context_tIlLb1EEELS5_0EEEvT0_T1_T2_T3_T4_T5_T6_T7_iT8_NS1_7vsmem_tE --------------------------
	.section	.text._ZN3cub18CUB_300001_SM_10006detail6select23DeviceSelectSweepKernelINS2_10policy_hubIjhiLb0ELNS0_10SelectImplE0EE10Policy1000EPKjPKhPjSC_NS0_13ScanTileStateIiLb1EEENS0_8NullTypeESF_iNS2_19streaming_context_tIlLb1EEELS5_0EEEvT0_T1_T2_T3_T4_T5_T6_T7_iT8_NS1_7vsmem_tE,"ax",@progbits
	.align	128
        .global         _ZN3cub18CUB_300001_SM_10006detail6select23DeviceSelectSweepKernelINS2_10policy_hubIjhiLb0ELNS0_10SelectImplE0EE10Policy1000EPKjPKhPjSC_NS0_13ScanTileStateIiLb1EEENS0_8NullTypeESF_iNS2_19streaming_context_tIlLb1EEELS5_0EEEvT0_T1_T2_T3_T4_T5_T6_T7_iT8_NS1_7vsmem_tE
        .type           _ZN3cub18CUB_300001_SM_10006detail6select23DeviceSelectSweepKernelINS2_10policy_hubIjhiLb0ELNS0_10SelectImplE0EE10Policy1000EPKjPKhPjSC_NS0_13ScanTileStateIiLb1EEENS0_8NullTypeESF_iNS2_19streaming_context_tIlLb1EEELS5_0EEEvT0_T1_T2_T3_T4_T5_T6_T7_iT8_NS1_7vsmem_tE,@function
        .size           _ZN3cub18CUB_300001_SM_10006detail6select23DeviceSelectSweepKernelINS2_10policy_hubIjhiLb0ELNS0_10SelectImplE0EE10Policy1000EPKjPKhPjSC_NS0_13ScanTileStateIiLb1EEENS0_8NullTypeESF_iNS2_19streaming_context_tIlLb1EEELS5_0EEEvT0_T1_T2_T3_T4_T5_T6_T7_iT8_NS1_7vsmem_tE,(.L_x_659 - _ZN3cub18CUB_300001_SM_10006detail6select23DeviceSelectSweepKernelINS2_10policy_hubIjhiLb0ELNS0_10SelectImplE0EE10Policy1000EPKjPKhPjSC_NS0_13ScanTileStateIiLb1EEENS0_8NullTypeESF_iNS2_19streaming_context_tIlLb1EEELS5_0EEEvT0_T1_T2_T3_T4_T5_T6_T7_iT8_NS1_7vsmem_tE)
        .other          _ZN3cub18CUB_300001_SM_10006detail6select23DeviceSelectSweepKernelINS2_10policy_hubIjhiLb0ELNS0_10SelectImplE0EE10Policy1000EPKjPKhPjSC_NS0_13ScanTileStateIiLb1EEENS0_8NullTypeESF_iNS2_19streaming_context_tIlLb1EEELS5_0EEEvT0_T1_T2_T3_T4_T5_T6_T7_iT8_NS1_7vsmem_tE,@"STO_CUDA_ENTRY STV_DEFAULT"
_ZN3cub18CUB_300001_SM_10006detail6select23DeviceSelectSweepKernelINS2_10policy_hubIjhiLb0ELNS0_10SelectImplE0EE10Policy1000EPKjPKhPjSC_NS0_13ScanTileStateIiLb1EEENS0_8NullTypeESF_iNS2_19streaming_context_tIlLb1EEELS5_0EEEvT0_T1_T2_T3_T4_T5_T6_T7_iT8_NS1_7vsmem_tE:
.text._ZN3cub18CUB_300001_SM_10006detail6select23DeviceSelectSweepKernelINS2_10policy_hubIjhiLb0ELNS0_10SelectImplE0EE10Policy1000EPKjPKhPjSC_NS0_13ScanTileStateIiLb1EEENS0_8NullTypeESF_iNS2_19streaming_context_tIlLb1EEELS5_0EEEvT0_T1_T2_T3_T4_T5_T6_T7_iT8_NS1_7vsmem_tE:
[----:B------:R-:W0:Y:S08]  /*0000*/  LDC R1, c[0x0][0x37c] ;  /* 0x0000df00ff017b82 */ /* 0x000e300000000800 */
[----:B------:R-:W-:Y:S01]  /*0010*/  S2UR UR4, SR_CTAID.X ;  /* 0x00000000000479c3 */ /* 0x000fe20000002500 */
[----:B------:R-:W1:Y:S01]  /*0020*/  LDCU UR5, c[0x0][0x374] ;  /* 0x00006e80ff0577ac */ /* 0x000e620008000800 */
[----:B0-----:R-:W-:Y:S01]  /*0030*/  VIADD R1, R1, 0xfffffff8 ;  /* 0xfffffff801017836 */ /* 0x001fe20000000000 */
[----:B------:R-:W0:Y:S05]  /*0040*/  LDCU UR7, c[0x0][0x3b0] ;  /* 0x00007600ff0777ac */ /* 0x000e2a0008000800 */
[----:B------:R-:W1:Y:S01]  /*0050*/  S2UR UR6, SR_CTAID.Y ;  /* 0x00000000000679c3 */ /* 0x000e620000002600 */
[----:B------:R-:W2:Y:S01]  /*0060*/  LDCU.64 UR8, c[0x0][0x358] ;  /* 0x00006b00ff0877ac */ /* 0x000ea20008000a00 */
[----:B-1----:R-:W-:-:S02]  /*0070*/  UIMAD UR4, UR4, UR5, UR6 ;  /* 0x00000005040472a4 */ /* 0x002fc4000f8e0206 */
[----:B0-----:R-:W-:Y:S02]  /*0080*/  UIADD3 UR5, UPT, UPT, UR7, -0x1, URZ ;  /* 0xffffffff07057890 */ /* 0x001fe4000fffe0ff */
[----:B------:R-:W-:Y:S02]  /*0090*/  UIMAD UR7, UR4, 0x1c00, URZ ;  /* 0x00001c00040778a4 */ /* 0x000fe4000f8e02ff */
[----:B------:R-:W-:Y:S02]  /*00a0*/  UISETP.GE.AND UP0, UPT, UR4, UR5, UPT ;  /* 0x000000050400728c */ /* 0x000fe4000bf06270 */
[----:B------:R-:W-:-:S07]  /*00b0*/  IMAD.U32 R38, RZ, RZ, UR4 ;  /* 0x00000004ff267e24 */ /* 0x000fce000f8e00ff */
[----:B--2---:R-:W-:Y:S05]  /*00c0*/  BRA.U UP0, `(.L_x_279) ;  /* 0x0000005100607547 */ /* 0x004fea000b800000 */
[----:B------:R-:W-:-:S13]  /*00d0*/  ISETP.NE.AND P0, PT, R38, RZ, PT ;  /* 0x000000ff2600720c */ /* 0x000fda0003f05270 */
[----:B------:R-:W-:Y:S05]  /*00e0*/  @P0 BRA `(.L_x_280) ;  /* 0x0000002000f00947 */ /* 0x000fea0003800000 */
[----:B------:R-:W0:Y:S01]  /*00f0*/  S2R R60, SR_TID.X ;  /* 0x00000000003c7919 */ /* 0x000e220000002100 */
[----:B------:R-:W1:Y:S01]  /*0100*/  LDC.64 R4, c[0x0][0x3c8] ;  /* 0x0000f200ff047b82 */ /* 0x000e620000000a00 */
[----:B------:R-:W2:Y:S01]  /*0110*/  LDCU.U8 UR6, c[0x0][0x3b8] ;  /* 0x00007700ff0677ac */ /* 0x000ea20008000000 */
[----:B------:R-:W3:Y:S01]  /*0120*/  LDCU.64 UR4, c[0x0][0x380] ;  /* 0x00007000ff0477ac */ /* 0x000ee20008000a00 */
[----:B------:R-:W4:Y:S01]  /*0130*/  LDCU.64 UR10, c[0x0][0x388] ;  /* 0x00007100ff0a77ac */ /* 0x000f220008000a00 */
[----:B--2---:R-:W-:-:S04]  /*0140*/  ISETP.NE.AND P0, PT, RZ, UR6, PT ;  /* 0x00000006ff007c0c */ /* 0x004fc8000bf05270 */
[----:B-1----:R-:W-:Y:S01]  /*0150*/  SEL R3, R4, RZ, !P0 ;  /* 0x000000ff04037207 */ /* 0x002fe20004000000 */
[----:B0-----:R-:W-:-:S05]  /*0160*/  IMAD R0, R60, 0xe, RZ ;  /* 0x0000000e3c007824 */ /* 0x001fca00078e02ff */
[----:B------:R-:W-:Y:S02]  /*0170*/  IADD3 R0, P1, P2, R0, UR7, R3 ;  /* 0x0000000700007c10 */ /* 0x000fe4000fa3e003 */
[----:B------:R-:W-:Y:S02]  /*0180*/  SEL R3, R5, RZ, !P0 ;  /* 0x000000ff05037207 */ /* 0x000fe40004000000 */
[C---:B---3--:R-:W-:Y:S02]  /*0190*/  LEA R14, P0, R0.reuse, UR4, 0x2 ;  /* 0x00000004000e7c11 */ /* 0x048fe4000f8010ff */
[----:B------:R-:W-:Y:S02]  /*01a0*/  IADD3.X R3, PT, PT, RZ, R3, RZ, P1, P2 ;  /* 0x00000003ff037210 */ /* 0x000fe40000fe44ff */
[C---:B----4-:R-:W-:Y:S02]  /*01b0*/  IADD3 R12, P1, PT, R0.reuse, UR10, RZ ;  /* 0x0000000a000c7c10 */ /* 0x050fe4000ff3e0ff */
[----:B------:R-:W-:-:S02]  /*01c0*/  LEA.HI.X R15, R0, UR5, R3, 0x2, P0 ;  /* 0x00000005000f7c11 */ /* 0x000fc400080f1403 */
[----:B------:R-:W-:-:S03]  /*01d0*/  IADD3.X R13, PT, PT, R3, UR11, RZ, P1, !PT ;  /* 0x0000000b030d7c10 */ /* 0x000fc60008ffe4ff */
[----:B------:R-:W5:Y:S04]  /*01e0*/  LDG.E R55, desc[UR8][R14.64] ;  /* 0x000000080e377981 */ /* 0x000f68000c1e1900 */
        /* <DEDUP_REMOVED lines=12> */
[----:B------:R0:W5:Y:S01]  /*02b0*/  LDG.E R9, desc[UR8][R14.64+0x34] ;  /* 0x000034080e097981 */ /* 0x000162000c1e1900 */
[----:B------:R-:W-:Y:S06]  /*02c0*/  BAR.SYNC.DEFER_BLOCKING 0x0 ;  /* 0x0000000000007b1d */ /* 0x000fec0000010000 */
[----:B------:R-:W2:Y:S04]  /*02d0*/  LDG.E.U8 R58, desc[UR8][R12.64] ;  /* 0x000000080c3a7981 */ /* 0x000ea8000c1e1100 */
[----:B------:R-:W3:Y:S04]  /*02e0*/  LDG.E.U8 R56, desc[UR8][R12.64+0x1] ;  /* 0x000001080c387981 */ /* 0x000ee8000c1e1100 */
[----:B------:R-:W4:Y:S04]  /*02f0*/  LDG.E.U8 R52, desc[UR8][R12.64+0x2] ;  /* 0x000002080c347981 */ /* 0x000f28000c1e1100 */
        /* <DEDUP_REMOVED lines=8> */
[----:B------:R-:W4:Y:S01]  /*0380*/  LDG.E.U8 R33, desc[UR8][R12.64+0xb] ;  /* 0x00000b080c217981 */ /* 0x000f22000c1e1100 */
[----:B0-----:R-:W-:Y:S01]  /*0390*/  IMAD.MOV.U32 R14, RZ, RZ, 0x2 ;  /* 0x00000002ff0e7424 */ /* 0x001fe200078e00ff */
[----:B------:R-:W-:-:S02]  /*03a0*/  LOP3.LUT R16, R16, 0xffffffef, RZ, 0xc0, !PT ;  /* 0xffffffef10107812 */ /* 0x000fc400078ec0ff */
[----:B------:R-:W4:Y:S04]  /*03b0*/  LDG.E.U8 R34, desc[UR8][R12.64+0xc] ;  /* 0x00000c080c227981 */ /* 0x000f28000c1e1100 */
[----:B------:R0:W4:Y:S02]  /*03c0*/  LDG.E.U8 R35, desc[UR8][R12.64+0xd] ;  /* 0x00000d080c237981 */ /* 0x000124000c1e1100 */
[----:B0-----:R-:W0:Y:S01]  /*03d0*/  S2R R13, SR_LANEID ;  /* 0x00000000000d7919 */ /* 0x001e220000000000 */
[----:B------:R-:W1:Y:S01]  /*03e0*/  S2UR UR5, SR_CgaCtaId ;  /* 0x00000000000579c3 */ /* 0x000e620000008800 */
[----:B------:R-:W-:Y:S01]  /*03f0*/  UMOV UR4, 0x400 ;  /* 0x0000040000047882 */ /* 0x000fe20000000000 */
[----:B--2---:R-:W-:Y:S02]  /*0400*/  ISETP.NE.AND P0, PT, R58, RZ, PT ;  /* 0x000000ff3a00720c */ /* 0x004fe40003f05270 */
[----:B---3--:R-:W-:-:S02]  /*0410*/  ISETP.NE.AND P4, PT, R56, RZ, PT ;  /* 0x000000ff3800720c */ /* 0x008fc40003f85270 */
[----:B------:R-:W-:Y:S02]  /*0420*/  SEL R54, RZ, 0x1, !P0 ;  /* 0x00000001ff367807 */ /* 0x000fe40004000000 */
[----:B----4-:R-:W-:Y:S02]  /*0430*/  ISETP.NE.AND P3, PT, R52, RZ, PT ;  /* 0x000000ff3400720c */ /* 0x010fe40003f65270 */
[----:B------:R-:W-:-:S05]  /*0440*/  ISETP.NE.AND P2, PT, R49, RZ, PT ;  /* 0x000000ff3100720c */ /* 0x000fca0003f45270 */
[----:B------:R-:W-:Y:S01]  /*0450*/  @!P0 IMAD.MOV R14, RZ, RZ, 0x1 ;  /* 0x00000001ff0e8424 */ /* 0x000fe200078e02ff */
[----:B------:R-:W-:Y:S01]  /*0460*/  ISETP.NE.AND P1, PT, R10, RZ, PT ;  /* 0x000000ff0a00720c */ /* 0x000fe20003f25270 */
[----:B------:R-:W-:Y:S01]  /*0470*/  @!P4 IMAD.MOV R14, RZ, RZ, R54 ;  /* 0x000000ffff0ec224 */ /* 0x000fe200078e0236 */
[----:B------:R-:W-:-:S03]  /*0480*/  ISETP.NE.AND P4, PT, R11, RZ, PT ;  /* 0x000000ff0b00720c */ /* 0x000fc60003f85270 */
[----:B------:R-:W-:Y:S01]  /*0490*/  VIADD R15, R14, 0x1 ;  /* 0x000000010e0f7836 */ /* 0x000fe20000000000 */
[----:B------:R-:W-:Y:S01]  /*04a0*/  @P3 LOP3.LUT R16, R16, 0x10, RZ, 0xfc, !PT ;  /* 0x0000001010103812 */ /* 0x000fe200078efcff */
[----:B------:R-:W-:Y:S01]  /*04b0*/  @!P3 IMAD.MOV R15, RZ, RZ, R14 ;  /* 0x000000ffff0fb224 */ /* 0x000fe200078e020e */
[----:B------:R-:W-:Y:S02]  /*04c0*/  ISETP.NE.AND P3, PT, R28, RZ, PT ;  /* 0x000000ff1c00720c */ /* 0x000fe40003f65270 */
[----:B------:R-:W-:Y:S01]  /*04d0*/  LOP3.LUT R16, R16, 0xfffffff7, RZ, 0xc0, !PT ;  /* 0xfffffff710107812 */ /* 0x000fe200078ec0ff */
[----:B------:R-:W-:Y:S02]  /*04e0*/  VIADD R14, R15, 0x1 ;  /* 0x000000010f0e7836 */ /* 0x000fe40000000000 */
[----:B------:R-:W-:Y:S01]  /*04f0*/  @!P2 IMAD.MOV R14, RZ, RZ, R15 ;  /* 0x000000ffff0ea224 */ /* 0x000fe200078e020f */
[----:B------:R-:W-:Y:S02]  /*0500*/  @P2 LOP3.LUT R16, R16, 0x8, RZ, 0xfc, !PT ;  /* 0x0000000810102812 */ /* 0x000fe400078efcff */
[----:B------:R-:W-:Y:S01]  /*0510*/  ISETP.NE.AND P2, PT, R29, RZ, PT ;  /* 0x000000ff1d00720c */ /* 0x000fe20003f45270 */
[----:B------:R-:W-:Y:S01]  /*0520*/  VIADD R36, R14, 0x1 ;  /* 0x000000010e247836 */ /* 0x000fe20000000000 */
[----:B------:R-:W-:Y:S01]  /*0530*/  LOP3.LUT R16, R16, 0xfffffffb, RZ, 0xc0, !PT ;  /* 0xfffffffb10107812 */ /* 0x000fe200078ec0ff */
[----:B------:R-:W-:Y:S01]  /*0540*/  @!P1 IMAD.MOV R36, RZ, RZ, R14 ;  /* 0x000000ffff249224 */ /* 0x000fe200078e020e */
[----:B------:R-:W-:Y:S01]  /*0550*/  BAR.SYNC.DEFER_BLOCKING 0x0 ;  /* 0x0000000000007b1d */ /* 0x000fe20000010000 */
[----:B------:R-:W-:-:S02]  /*0560*/  ISETP.NE.AND P1, PT, R30, RZ, PT ;  /* 0x000000ff1e00720c */ /* 0x000fc40003f25270 */
[----:B------:R-:W-:Y:S01]  /*0570*/  VIADD R14, R36, 0x1 ;  /* 0x00000001240e7836 */ /* 0x000fe20000000000 */
[----:B------:R-:W-:Y:S01]  /*0580*/  ISETP.NE.AND P5, PT, R31, RZ, PT ;  /* 0x000000ff1f00720c */ /* 0x000fe20003fa5270 */
[----:B------:R-:W-:-:S04]  /*0590*/  @!P4 IMAD.MOV R14, RZ, RZ, R36 ;  /* 0x000000ffff0ec224 */ /* 0x000fc800078e0224 */
[----:B------:R-:W-:Y:S02]  /*05a0*/  VIADD R15, R14, 0x1 ;  /* 0x000000010e0f7836 */ /* 0x000fe40000000000 */
[----:B------:R-:W-:-:S04]  /*05b0*/  @!P3 IMAD.MOV R15, RZ, RZ, R14 ;  /* 0x000000ffff0fb224 */ /* 0x000fc800078e020e */
[----:B------:R-:W-:Y:S02]  /*05c0*/  VIADD R14, R15, 0x1 ;  /* 0x000000010f0e7836 */ /* 0x000fe40000000000 */
[----:B------:R-:W-:Y:S01]  /*05d0*/  @!P2 IMAD.MOV R14, RZ, RZ, R15 ;  /* 0x000000ffff0ea224 */ /* 0x000fe200078e020f */
[----:B------:R-:W-:-:S03]  /*05e0*/  @P5 LOP3.LUT R16, R16, 0x4, RZ, 0xfc, !PT ;  /* 0x0000000410105812 */ /* 0x000fc600078efcff */
[----:B------:R-:W-:Y:S01]  /*05f0*/  VIADD R15, R14, 0x1 ;  /* 0x000000010e0f7836 */ /* 0x000fe20000000000 */
[----:B------:R-:W-:Y:S01]  /*0600*/  LOP3.LUT R16, R16, 0xfffffffd, RZ, 0xc0, !PT ;  /* 0xfffffffd10107812 */ /* 0x000fe200078ec0ff */
[----:B------:R-:W-:-:S04]  /*0610*/  @!P1 IMAD.MOV R15, RZ, RZ, R14 ;  /* 0x000000ffff0f9224 */ /* 0x000fc800078e020e */
[----:B------:R-:W-:Y:S02]  /*0620*/  VIADD R14, R15, 0x1 ;  /* 0x000000010f0e7836 */ /* 0x000fe40000000000 */
[----:B------:R-:W-:Y:S01]  /*0630*/  @!P5 IMAD.MOV R14, RZ, RZ, R15 ;  /* 0x000000ffff0ed224 */ /* 0x000fe200078e020f */
[----:B------:R-:W-:-:S03]  /*0640*/  ISETP.NE.AND P5, PT, R32, RZ, PT ;  /* 0x000000ff2000720c */ /* 0x000fc60003fa5270 */
[----:B------:R-:W-:-:S10]  /*0650*/  VIADD R15, R14, 0x1 ;  /* 0x000000010e0f7836 */ /* 0x000fd40000000000 */
[----:B------:R-:W-:Y:S01]  /*0660*/  @P5 LOP3.LUT R16, R16, 0x2, RZ, 0xfc, !PT ;  /* 0x0000000210105812 */ /* 0x000fe200078efcff */
[----:B------:R-:W-:Y:S01]  /*0670*/  @!P5 IMAD.MOV R15, RZ, RZ, R14 ;  /* 0x000000ffff0fd224 */ /* 0x000fe200078e020e */
[----:B------:R-:W-:-:S03]  /*0680*/  ISETP.NE.AND P5, PT, R33, RZ, PT ;  /* 0x000000ff2100720c */ /* 0x000fc60003fa5270 */
[----:B------:R-:W-:-:S10]  /*0690*/  VIADD R44, R15, 0x1 ;  /* 0x000000010f2c7836 */ /* 0x000fd40000000000 */
[----:B------:R-:W-:Y:S01]  /*06a0*/  @!P5 IMAD.MOV R44, RZ, RZ, R15 ;  /* 0x000000ffff2cd224 */ /* 0x000fe200078e020f */
[----:B------:R-:W-:-:S03]  /*06b0*/  ISETP.NE.AND P5, PT, R34, RZ, PT ;  /* 0x000000ff2200720c */ /* 0x000fc60003fa5270 */
[----:B------:R-:W-:-:S10]  /*06c0*/  VIADD R45, R44, 0x1 ;  /* 0x000000012c2d7836 */ /* 0x000fd40000000000 */
[----:B------:R-:W-:Y:S01]  /*06d0*/  @!P5 IMAD.MOV R45, RZ, RZ, R44 ;  /* 0x000000ffff2dd224 */ /* 0x000fe200078e022c */
[----:B------:R-:W-:-:S03]  /*06e0*/  ISETP.NE.AND P5, PT, R35, RZ, PT ;  /* 0x000000ff2300720c */ /* 0x000fc60003fa5270 */
[----:B------:R-:W-:-:S10]  /*06f0*/  VIADD R14, R45, 0x1 ;  /* 0x000000012d0e7836 */ /* 0x000fd40000000000 */
[----:B------:R-:W-:-:S05]  /*0700*/  @!P5 IMAD.MOV R14, RZ, RZ, R45 ;  /* 0x000000ffff0ed224 */ /* 0x000fca00078e022d */
[----:B------:R-:W2:Y:S02]  /*0710*/  SHFL.UP P6, R15, R14, 0x1, RZ ;  /* 0x042000000e0f7989 */ /* 0x000ea400000c00ff */
[----:B--2---:R-:W-:-:S05]  /*0720*/  @P6 IMAD.IADD R15, R15, 0x1, R14 ;  /* 0x000000010f0f6824 */ /* 0x004fca00078e020e */
[----:B------:R-:W2:Y:S02]  /*0730*/  SHFL.UP P6, R16, R15, 0x2, RZ ;  /* 0x044000000f107989 */ /* 0x000ea400000c00ff */
[----:B--2---:R-:W-:-:S05]  /*0740*/  @P6 IMAD.IADD R16, R15, 0x1, R16 ;  /* 0x000000010f106824 */ /* 0x004fca00078e0210 */
[----:B------:R-:W2:Y:S02]  /*0750*/  SHFL.UP P6, R17, R16, 0x4, RZ ;  /* 0x0480000010117989 */ /* 0x000ea400000c00ff */
[----:B--2---:R-:W-:-:S05]  /*0760*/  @P6 IMAD.IADD R17, R16, 0x1, R17 ;  /* 0x0000000110116824 */ /* 0x004fca00078e0211 */
[----:B------:R-:W2:Y:S01]  /*0770*/  SHFL.UP P6, R18, R17, 0x8, RZ ;  /* 0x0500000011127989 */ /* 0x000ea200000c00ff */
[----:B------:R-:W-:Y:S02]  /*0780*/  VIADD R12, R45, 0x1 ;  /* 0x000000012d0c7836 */ /* 0x000fe40000000000 */
[----:B------:R-:W-:Y:S02]  /*0790*/  @!P5 IMAD.MOV R12, RZ, RZ, R45 ;  /* 0x000000ffff0cd224 */ /* 0x000fe400078e022d */
[----:B--2---:R-:W-:-:S05]  /*07a0*/  @P6 IMAD.IADD R18, R17, 0x1, R18 ;  /* 0x0000000111126824 */ /* 0x004fca00078e0212 */
[----:B------:R-:W2:Y:S01]  /*07b0*/  SHFL.UP P5, R19, R18, 0x10, RZ ;  /* 0x0600000012137989 */ /* 0x000ea200000a00ff */
[----:B-1----:R-:W-:Y:S01]  /*07c0*/  ULEA UR4, UR5, UR4, 0x18 ;  /* 0x0000000405047291 */ /* 0x002fe2000f8ec0ff */
[----:B------:R-:W-:Y:S01]  /*07d0*/  SHF.R.U32.HI R37, RZ, 0x5, R60 ;  /* 0x00000005ff257819 */ /* 0x000fe2000001163c */
[----:B--2---:R-:W-:Y:S01]  /*07e0*/  @P5 IMAD.IADD R19, R18, 0x1, R19 ;  /* 0x0000000112135824 */ /* 0x004fe200078e0213 */
[----:B0-----:R-:W-:-:S13]  /*07f0*/  ISETP.NE.AND P5, PT, R13, 0x1f, PT ;  /* 0x0000001f0d00780c */ /* 0x001fda0003fa5270 */
[----:B------:R-:W-:-:S05]  /*0800*/  @!P5 LEA R16, R37, UR4, 0x2 ;  /* 0x000000042510dc11 */ /* 0x000fca000f8e10ff */
[----:B------:R-:W-:Y:S01]  /*0810*/  @!P5 STS [R16], R19 ;  /* 0x000000131000d388 */ /* 0x000fe20000000800 */
[----:B------:R-:W-:Y:S01]  /*0820*/  IMAD.IADD R12, R19, 0x1, -R12 ;  /* 0x00000001130c7824 */ /* 0x000fe200078e0a0c */
[----:B------:R-:W-:Y:S01]  /*0830*/  BAR.SYNC.DEFER_BLOCKING 0x0 ;  /* 0x0000000000007b1d */ /* 0x000fe20000010000 */
[----:B------:R-:W-:-:S04]  /*0840*/  ISETP.NE.AND P5, PT, R13, RZ, PT ;  /* 0x000000ff0d00720c */ /* 0x000fc80003fa5270 */
[----:B------:R-:W-:Y:S02]  /*0850*/  SEL R57, R12, RZ, P5 ;  /* 0x000000ff0c397207 */ /* 0x000fe40002800000 */
[----:B------:R-:W0:Y:S01]  /*0860*/  LDS.128 R12, [UR4] ;  /* 0x00000004ff0c7984 */ /* 0x000e220008000c00 */
[----:B------:R-:W-:Y:S01]  /*0870*/  ISETP.NE.AND P5, PT, R37, 0x2, PT ;  /* 0x000000022500780c */ /* 0x000fe20003fa5270 */
[----:B0-----:R-:W-:-:S05]  /*0880*/  IMAD.IADD R17, R12, 0x1, R13 ;  /* 0x000000010c117824 */ /* 0x001fca00078e020d */
[----:B------:R-:W-:Y:S01]  /*0890*/  SEL R18, R17, R12, !P5 ;  /* 0x0000000c11127207 */ /* 0x000fe20006800000 */
[----:B------:R-:W-:Y:S01]  /*08a0*/  IMAD.IADD R17, R14, 0x1, R17 ;  /* 0x000000010e117824 */ /* 0x000fe200078e0211 */
[----:B------:R-:W-:-:S03]  /*08b0*/  ISETP.NE.AND P5, PT, R37, 0x3, PT ;  /* 0x000000032500780c */ /* 0x000fc60003fa5270 */
[----:B------:R-:W-:Y:S01]  /*08c0*/  IMAD.IADD R21, R15, 0x1, R17 ;  /* 0x000000010f157824 */ /* 0x000fe200078e0211 */
[----:B------:R-:W-:Y:S02]  /*08d0*/  SEL R18, R17, R18, !P5 ;  /* 0x0000001211127207 */ /* 0x000fe40006800000 */
[----:B------:R-:W-:-:S04]  /*08e0*/  ISETP.NE.AND P5, PT, R37, 0x4, PT ;  /* 0x000000042500780c */ /* 0x000fc80003fa5270 */
[----:B------:R-:W-:Y:S02]  /*08f0*/  SEL R20, R21, R18, !P5 ;  /* 0x0000001215147207 */ /* 0x000fe40006800000 */
[----:B------:R-:W0:Y:S01]  /*0900*/  LDS.128 R16, [UR4+0x10] ;  /* 0x00001004ff107984 */ /* 0x000e220008000c00 */
[----:B------:R-:W-:Y:S01]  /*0910*/  ISETP.NE.AND P5, PT, R37, 0x5, PT ;  /* 0x000000052500780c */ /* 0x000fe20003fa5270 */
[----:B0-----:R-:W-:-:S05]  /*0920*/  IMAD.IADD R21, R21, 0x1, R16 ;  /* 0x0000000115157824 */ /* 0x001fca00078e0210 */
[----:B------:R-:W-:Y:S01]  /*0930*/  SEL R20, R21, R20, !P5 ;  /* 0x0000001415147207 */ /* 0x000fe20006800000 */
[----:B------:R-:W-:Y:S01]  /*0940*/  IMAD.IADD R21, R17, 0x1, R21 ;  /* 0x0000000111157824 */ /* 0x000fe200078e0215 */
[----:B------:R-:W-:-:S04]  /*0950*/  ISETP.NE.AND P5, PT, R37, 0x6, PT ;  /* 0x000000062500780c */ /* 0x000fc80003fa5270 */
        /* <DEDUP_REMOVED lines=26> */
[----:B------:R-:W-:Y:S02]  /*0b00*/  SEL R38, R39, R38, !P5 ;  /* 0x0000002627267207 */ /* 0x000fe40006800000 */
[----:B------:R-:W-:-:S13]  /*0b10*/  ISETP.NE.AND P5, PT, R37, 0xf, PT ;  /* 0x0000000f2500780c */ /* 0x000fda0003fa5270 */
[----:B------:R-:W-:Y:S01]  /*0b20*/  @!P5 IMAD.IADD R38, R26, 0x1, R39 ;  /* 0x000000011a26d824 */ /* 0x000fe200078e0227 */
[----:B------:R-:W-:-:S04]  /*0b30*/  ISETP.GE.U32.AND P5, PT, R60, 0x20, PT ;  /* 0x000000203c00780c */ /* 0x000fc80003fa6070 */
[----:B------:R-:W-:-:S05]  /*0b40*/  SEL R38, R38, RZ, P5 ;  /* 0x000000ff26267207 */ /* 0x000fca0002800000 */
[----:B------:R-:W-:Y:S01]  /*0b50*/  IMAD.IADD R57, R38, 0x1, R57 ;  /* 0x0000000126397824 */ /* 0x000fe200078e0239 */
[----:B------:R-:W-:-:S03]  /*0b60*/  IADD3 R39, PT, PT, R14, R13, R12 ;  /* 0x0000000d0e277210 */ /* 0x000fc60007ffe00c */
[----:B------:R-:W-:Y:S01]  /*0b70*/  IMAD.IADD R36, R36, 0x1, R57 ;  /* 0x0000000124247824 */ /* 0x000fe200078e0239 */
[----:B------:R-:W-:-:S03]  /*0b80*/  IADD3 R39, PT, PT, R16, R39, R15 ;  /* 0x0000002710277210 */ /* 0x000fc60007ffe00f */
[----:B------:R-:W-:Y:S02]  /*0b90*/  VIADD R37, R36, 0x1 ;  /* 0x0000000124257836 */ /* 0x000fe40000000000 */
[----:B------:R-:W-:Y:S01]  /*0ba0*/  @!P4 IMAD.MOV R37, RZ, RZ, R36 ;  /* 0x000000ffff25c224 */ /* 0x000fe200078e0224 */
[----:B------:R-:W-:Y:S02]  /*0bb0*/  IADD3 R39, PT, PT, R18, R39, R17 ;  /* 0x0000002712277210 */ /* 0x000fe40007ffe011 */
[----:B------:R-:W-:Y:S01]  /*0bc0*/  ISETP.NE.AND P6, PT, R56, RZ, PT ;  /* 0x000000ff3800720c */ /* 0x000fe20003fc5270 */
[----:B------:R-:W-:Y:S02]  /*0bd0*/  VIADD R38, R37, 0x1 ;  /* 0x0000000125267836 */ /* 0x000fe40000000000 */
[----:B------:R-:W-:Y:S01]  /*0be0*/  @!P3 IMAD.MOV R38, RZ, RZ, R37 ;  /* 0x000000ffff26b224 */ /* 0x000fe200078e0225 */
[----:B------:R-:W-:-:S03]  /*0bf0*/  IADD3 R40, PT, PT, R20, R39, R19 ;  /* 0x0000002714287210 */ /* 0x000fc60007ffe013 */
[----:B------:R-:W-:Y:S02]  /*0c00*/  VIADD R39, R38, 0x1 ;  /* 0x0000000126277836 */ /* 0x000fe40000000000 */
[----:B------:R-:W-:Y:S01]  /*0c10*/  @!P2 IMAD.MOV R39, RZ, RZ, R38 ;  /* 0x000000ffff27a224 */ /* 0x000fe200078e0226 */
[----:B------:R-:W-:Y:S02]  /*0c20*/  ISETP.NE.AND P2, PT, R60, RZ, PT ;  /* 0x000000ff3c00720c */ /* 0x000fe40003f45270 */
[----:B------:R-:W-:Y:S01]  /*0c30*/  IADD3 R40, PT, PT, R22, R40, R21 ;  /* 0x0000002816287210 */ /* 0x000fe20007ffe015 */
[----:B------:R-:W-:-:S03]  /*0c40*/  VIADD R42, R54, 0x1 ;  /* 0x00000001362a7836 */ /* 0x000fc60000000000 */
[----:B------:R-:W-:Y:S01]  /*0c50*/  IADD3 R41, PT, PT, R24, R40, R23 ;  /* 0x0000002818297210 */ /* 0x000fe20007ffe017 */
[----:B------:R-:W-:Y:S02]  /*0c60*/  @!P6 IMAD.MOV R42, RZ, RZ, R54 ;  /* 0x000000ffff2ae224 */ /* 0x000fe400078e0236 */
[----:B------:R-:W-:Y:S01]  /*0c70*/  VIADD R40, R39, 0x1 ;  /* 0x0000000127287836 */ /* 0x000fe20000000000 */
[----:B------:R-:W-:Y:S01]  /*0c80*/  IADD3 R41, PT, PT, R26, R41, R25 ;  /* 0x000000291a297210 */ /* 0x000fe20007ffe019 */
[----:B------:R-:W-:Y:S01]  /*0c90*/  IMAD.IADD R51, R57, 0x1, R42 ;  /* 0x0000000139337824 */ /* 0x000fe200078e022a */
[----:B------:R-:W-:Y:S01]  /*0ca0*/  BSSY.RECONVERGENT B0, `(.L_x_281) ;  /* 0x0000013000007945 */ /* 0x000fe20003800200 */
[----:B------:R-:W-:Y:S02]  /*0cb0*/  @!P1 IMAD.MOV R40, RZ, RZ, R39 ;  /* 0x000000ffff289224 */ /* 0x000fe400078e0227 */
[----:B------:R-:W-:Y:S02]  /*0cc0*/  IMAD.IADD R59, R27, 0x1, R41 ;  /* 0x000000011b3b7824 */ /* 0x000fe400078e0229 */
[----:B------:R-:W-:-:S02]  /*0cd0*/  VIADD R47, R51, 0x1 ;  /* 0x00000001332f7836 */ /* 0x000fc40000000000 */
[----:B------:R-:W-:Y:S01]  /*0ce0*/  VIADD R41, R40, 0x1 ;  /* 0x0000000128297836 */ /* 0x000fe20000000000 */
[----:B------:R-:W-:Y:S06]  /*0cf0*/  @P2 BRA `(.L_x_282) ;  /* 0x0000000000342947 */ /* 0x000fec0003800000 */
[----:B------:R-:W-:Y:S01]  /*0d00*/  IADD3 R42, PT, PT, R14, R13, R12 ;  /* 0x0000000d0e2a7210 */ /* 0x000fe20007ffe00c */
[----:B-----5:R0:W-:Y:S03]  /*0d10*/  STL.64 [R1], R2 ;  /* 0x0000000201007387 */ /* 0x0201e60000100a00 */
[----:B------:R-:W-:-:S04]  /*0d20*/  IADD3 R42, PT, PT, R16, R42, R15 ;  /* 0x0000002a102a7210 */ /* 0x000fc80007ffe00f */
[----:B------:R-:W-:-:S04]  /*0d30*/  IADD3 R42, PT, PT, R18, R42, R17 ;  /* 0x0000002a122a7210 */ /* 0x000fc80007ffe011 */
[----:B------:R-:W-:Y:S01]  /*0d40*/  IADD3 R42, PT, PT, R20, R42, R19 ;  /* 0x0000002a142a7210 */ /* 0x000fe20007ffe013 */
[----:B0-----:R-:W0:Y:S03]  /*0d50*/  LDC.64 R2, c[0x0][0x3a0] ;  /* 0x0000e800ff027b82 */ /* 0x001e260000000a00 */
[----:B------:R-:W-:-:S04]  /*0d60*/  IADD3 R42, PT, PT, R22, R42, R21 ;  /* 0x0000002a162a7210 */ /* 0x000fc80007ffe015 */
[----:B------:R-:W-:-:S04]  /*0d70*/  IADD3 R42, PT, PT, R24, R42, R23 ;  /* 0x0000002a182a7210 */ /* 0x000fc80007ffe017 */
[----:B------:R-:W-:-:S05]  /*0d80*/  IADD3 R42, PT, PT, R26, R42, R25 ;  /* 0x0000002a1a2a7210 */ /* 0x000fca0007ffe019 */
[----:B------:R-:W-:Y:S02]  /*0d90*/  IMAD.IADD R43, R27, 0x1, R42 ;  /* 0x000000011b2b7824 */ /* 0x000fe400078e022a */
[----:B------:R-:W-:-:S05]  /*0da0*/  IMAD.MOV.U32 R42, RZ, RZ, 0x65 ;  /* 0x00000065ff2a7424 */ /* 0x000fca00078e00ff */
[----:B0-----:R0:W-:Y:S04]  /*0db0*/  ST.E.64.STRONG.GPU desc[UR8][R2.64+0x100], R42 ;  /* 0x0001002a02007985 */ /* 0x0011e8000c10fb08 */
[----:B0-----:R0:W5:Y:S02]  /*0dc0*/  LDL.LU.64 R2, [R1] ;  /* 0x0000000001027983 */ /* 0x0011640000300a00 */
.L_x_282:
[----:B------:R-:W-:Y:S05]  /*0dd0*/  BSYNC.RECONVERGENT B0 ;  /* 0x0000000000007941 */ /* 0x000fea0003800200 */
.L_x_281:
[----:B------:R-:W-:Y:S01]  /*0de0*/  ISETP.NE.AND P1, PT, R31, RZ, PT ;  /* 0x000000ff1f00720c */ /* 0x000fe20003f25270 */
[--C-:B------:R-:W-:Y:S01]  /*0df0*/  IMAD.IADD R54, R54, 0x1, R57.reuse ;  /* 0x0000000136367824 */ /* 0x100fe200078e0239 */
[----:B------:R-:W-:Y:S01]  /*0e00*/  ISETP.NE.AND P2, PT, R52, RZ, PT ;  /* 0x000000ff3400720c */ /* 0x000fe20003f45270 */
[--C-:B------:R-:W-:Y:S01]  /*0e10*/  IMAD.IADD R44, R44, 0x1, R57.reuse ;  /* 0x000000012c2c7824 */ /* 0x100fe200078e0239 */
[----:B------:R-:W-:Y:S01]  /*0e20*/  ISETP.NE.AND P3, PT, R49, RZ, PT ;  /* 0x000000ff3100720c */ /* 0x000fe20003f65270 */
[----:B------:R-:W-:-:S08]  /*0e30*/  IMAD.IADD R45, R45, 0x1, R57 ;  /* 0x000000012d2d7824 */ /* 0x000fd000078e0239 */
[----:B------:R-:W-:Y:S01]  /*0e40*/  @!P1 IMAD.MOV R41, RZ, RZ, R40 ;  /* 0x000000ffff299224 */ /* 0x000fe200078e0228 */
[----:B------:R-:W-:Y:S01]  /*0e50*/  ISETP.GT.AND P1, PT, R59, 0x200, PT ;  /* 0x000002003b00780c */ /* 0x000fe20003f24270 */
[----:B------:R-:W-:Y:S01]  /*0e60*/  @!P2 IMAD.MOV R47, RZ, RZ, R51 ;  /* 0x000000ffff2fa224 */ /* 0x000fe200078e0233 */
[----:B------:R-:W-:Y:S01]  /*0e70*/  ISETP.NE.AND P2, PT, R32, RZ, PT ;  /* 0x000000ff2000720c */ /* 0x000fe20003f45270 */
[----:B------:R-:W-:Y:S02]  /*0e80*/  VIADD R43, R41, 0x1 ;  /* 0x00000001292b7836 */ /* 0x000fe40000000000 */
[----:B------:R-:W-:Y:S02]  /*0e90*/  VIADD R42, R47, 0x1 ;  /* 0x000000012f2a7836 */ /* 0x000fe40000000000 */
[----:B------:R-:W-:-:S08]  /*0ea0*/  @!P3 IMAD.MOV R42, RZ, RZ, R47 ;  /* 0x000000ffff2ab224 */ /* 0x000fd000078e022f */
[----:B------:R-:W-:Y:S01]  /*0eb0*/  @!P2 IMAD.MOV R43, RZ, RZ, R41 ;  /* 0x000000ffff2ba224 */ /* 0x000fe200078e0229 */
[----:B------:R-:W-:Y:S06]  /*0ec0*/  @P1 BRA `(.L_x_283) ;  /* 0x0000000c00401947 */ /* 0x000fec0003800000 */
[----:B------:R-:W-:Y:S04]  /*0ed0*/  BSSY.RECONVERGENT B0, `(.L_x_284) ;  /* 0x000000d000007945 */ /* 0x000fe80003800200 */
[----:B------:R-:W-:Y:S05]  /*0ee0*/  @!P0 BRA `(.L_x_285) ;  /* 0x00000000002c8947 */ /* 0x000fea0003800000 */
[----:B------:R-:W-:Y:S01]  /*0ef0*/  UISETP.NE.AND UP0, UPT, UR6, URZ, UPT ;  /* 0x000000ff0600728c */ /* 0x000fe2000bf05270 */
[----:B------:R-:W-:Y:S01]  /*0f00*/  CS2R R12, SRZ ;  /* 0x00000000000c7805 */ /* 0x000fe2000001ff00 */
[----:B------:R-:W1:Y:S07]  /*0f10*/  LDCU.64 UR4, c[0x0][0x390] ;  /* 0x00007200ff0477ac */ /* 0x000e6e0008000a00 */
[----:B------:R-:W-:Y:S05]  /*0f20*/  BRA.U UP0, `(.L_x_286) ;  /* 0x0000000100087547 */ /* 0x000fea000b800000 */
[----:B------:R-:W2:Y:S02]  /*0f30*/  LDC.64 R12, c[0x0][0x3d0] ;  /* 0x0000f400ff0c7b82 */ /* 0x000ea40000000a00 */
[----:B--2---:R-:W5:Y:S02]  /*0f40*/  LDG.E.64 R12, desc[UR8][R12.64] ;  /* 0x000000080c0c7981 */ /* 0x004f64000c1e1b00 */
.L_x_286:
[----:B-----5:R-:W-:-:S04]  /*0f50*/  IADD3 R14, P0, PT, R57, R12, RZ ;  /* 0x0000000c390e7210 */ /* 0x020fc80007f1e0ff */
[----:B------:R-:W-:Y:S02]  /*0f60*/  LEA.HI.X.SX32 R13, R57, R13, 0x1, P0 ;  /* 0x0000000d390d7211 */ /* 0x000fe400000f0eff */
[----:B-1----:R-:W-:-:S04]  /*0f70*/  LEA R12, P0, R14, UR4, 0x2 ;  /* 0x000000040e0c7c11 */ /* 0x002fc8000f8010ff */
[----:B------:R-:W-:-:S05]  /*0f80*/  LEA.HI.X R13, R14, UR5, R13, 0x2, P0 ;  /* 0x000000050e0d7c11 */ /* 0x000fca00080f140d */
[----:B------:R1:W-:Y:S04]  /*0f90*/  STG.E desc[UR8][R12.64], R55 ;  /* 0x000000370c007986 */ /* 0x0003e8000c101908 */
.L_x_285:
[----:B------:R-:W-:Y:S05]  /*0fa0*/  BSYNC.RECONVERGENT B0 ;  /* 0x0000000000007941 */ /* 0x000fea0003800200 */
.L_x_284:
[----:B------:R-:W-:Y:S01]  /*0fb0*/  ISETP.NE.AND P0, PT, R56, RZ, PT ;  /* 0x000000ff3800720c */ /* 0x000fe20003f05270 */
[----:B------:R-:W-:-:S12]  /*0fc0*/  BSSY.RECONVERGENT B0, `(.L_x_287) ;  /* 0x000000d000007945 */ /* 0x000fd80003800200 */
[----:B------:R-:W-:Y:S05]  /*0fd0*/  @!P0 BRA `(.L_x_288) ;  /* 0x00000000002c8947 */ /* 0x000fea0003800000 */
[----:B------:R-:W-:Y:S01]  /*0fe0*/  UISETP.NE.AND UP0, UPT, UR6, URZ, UPT ;  /* 0x000000ff0600728c */ /* 0x000fe2000bf05270 */
[----:B-1----:R-:W-:Y:S01]  /*0ff0*/  CS2R R12, SRZ ;  /* 0x00000000000c7805 */ /* 0x002fe2000001ff00 */
[----:B------:R-:W1:Y:S07]  /*1000*/  LDCU.64 UR4, c[0x0][0x390] ;  /* 0x00007200ff0477ac */ /* 0x000e6e0008000a00 */
[----:B------:R-:W-:Y:S05]  /*1010*/  BRA.U UP0, `(.L_x_289) ;  /* 0x0000000100087547 */ /* 0x000fea000b800000 */
[----:B------:R-:W2:Y:S02]  /*1020*/  LDC.64 R12, c[0x0][0x3d0] ;  /* 0x0000f400ff0c7b82 */ /* 0x000ea40000000a00 */
[----:B--2---:R-:W5:Y:S02]  /*1030*/  LDG.E.64 R12, desc[UR8][R12.64] ;  /* 0x000000080c0c7981 */ /* 0x004f64000c1e1b00 */
.L_x_289:
[----:B-----5:R-:W-:-:S04]  /*1040*/  IADD3 R14, P0, PT, R54, R12, RZ ;  /* 0x0000000c360e7210 */ /* 0x020fc80007f1e0ff */
[----:B------:R-:W-:Y:S02]  /*1050*/  LEA.HI.X.SX32 R13, R54, R13, 0x1, P0 ;  /* 0x0000000d360d7211 */ /* 0x000fe400000f0eff */
[----:B-1----:R-:W-:-:S04]  /*1060*/  LEA R12, P0, R14, UR4, 0x2 ;  /* 0x000000040e0c7c11 */ /* 0x002fc8000f8010ff */
[----:B------:R-:W-:-:S05]  /*1070*/  LEA.HI.X R13, R14, UR5, R13, 0x2, P0 ;  /* 0x000000050e0d7c11 */ /* 0x000fca00080f140d */
[----:B------:R2:W-:Y:S04]  /*1080*/  STG.E desc[UR8][R12.64], R53 ;  /* 0x000000350c007986 */ /* 0x0005e8000c101908 */
.L_x_288:
[----:B------:R-:W-:Y:S05]  /*1090*/  BSYNC.RECONVERGENT B0 ;  /* 0x0000000000007941 */ /* 0x000fea0003800200 */
.L_x_287:
[----:B------:R-:W-:Y:S01]  /*10a0*/  ISETP.NE.AND P0, PT, R52, RZ, PT ;  /* 0x000000ff3400720c */ /* 0x000fe20003f05270 */
[----:B------:R-:W-:-:S12]  /*10b0*/  BSSY.RECONVERGENT B0, `(.L_x_290) ;  /* 0x000000d000007945 */ /* 0x000fd80003800200 */
[----:B------:R-:W-:Y:S05]  /*10c0*/  @!P0 BRA `(.L_x_291) ;  /* 0x00000000002c8947 */ /* 0x000fea0003800000 */
[----:B------:R-:W-:Y:S01]  /*10d0*/  UISETP.NE.AND UP0, UPT, UR6, URZ, UPT ;  /* 0x000000ff0600728c */ /* 0x000fe2000bf05270 */
[----:B-12---:R-:W-:Y:S01]  /*10e0*/  CS2R R12, SRZ ;  /* 0x00000000000c7805 */ /* 0x006fe2000001ff00 */
[----:B------:R-:W1:Y:S07]  /*10f0*/  LDCU.64 UR4, c[0x0][0x390] ;  /* 0x00007200ff0477ac */ /* 0x000e6e0008000a00 */
[----:B------:R-:W-:Y:S05]  /*1100*/  BRA.U UP0, `(.L_x_292) ;  /* 0x0000000100087547 */ /* 0x000fea000b800000 */
[----:B------:R-:W2:Y:S02]  /*1110*/  LDC.64 R12, c[0x0][0x3d0] ;  /* 0x0000f400ff0c7b82 */ /* 0x000ea40000000a00 */
[----:B--2---:R-:W5:Y:S02]  /*1120*/  LDG.E.64 R12, desc[UR8][R12.64] ;  /* 0x000000080c0c7981 */ /* 0x004f64000c1e1b00 */
.L_x_292:
[----:B-----5:R-:W-:-:S04]  /*1130*/  IADD3 R14, P0, PT, R51, R12, RZ ;  /* 0x0000000c330e7210 */ /* 0x020fc80007f1e0ff */
[----:B------:R-:W-:Y:S02]  /*1140*/  LEA.HI.X.SX32 R13, R51, R13, 0x1, P0 ;  /* 0x0000000d330d7211 */ /* 0x000fe400000f0eff */
[----:B-1----:R-:W-:-:S04]  /*1150*/  LEA R12, P0, R14, UR4, 0x2 ;  /* 0x000000040e0c7c11 */ /* 0x002fc8000f8010ff */
[----:B------:R-:W-:-:S05]  /*1160*/  LEA.HI.X R13, R14, UR5, R13, 0x2, P0 ;  /* 0x000000050e0d7c11 */ /* 0x000fca00080f140d */
[----:B------:R3:W-:Y:S04]  /*1170*/  STG.E desc[UR8][R12.64], R48 ;  /* 0x000000300c007986 */ /* 0x0007e8000c101908 */
.L_x_291:
[----:B------:R-:W-:Y:S05]  /*1180*/  BSYNC.RECONVERGENT B0 ;  /* 0x0000000000007941 */ /* 0x000fea0003800200 */
.L_x_290:
[----:B------:R-:W-:Y:S01]  /*1190*/  ISETP.NE.AND P0, PT, R49, RZ, PT ;  /* 0x000000ff3100720c */ /* 0x000fe20003f05270 */
[----:B------:R-:W-:-:S12]  /*11a0*/  BSSY.RECONVERGENT B0, `(.L_x_293) ;  /* 0x000000d000007945 */ /* 0x000fd80003800200 */
[----:B------:R-:W-:Y:S05]  /*11b0*/  @!P0 BRA `(.L_x_294) ;  /* 0x00000000002c8947 */ /* 0x000fea0003800000 */
[----:B------:R-:W-:Y:S01]  /*11c0*/  UISETP.NE.AND UP0, UPT, UR6, URZ, UPT ;  /* 0x000000ff0600728c */ /* 0x000fe2000bf05270 */
[----:B-123--:R-:W-:Y:S01]  /*11d0*/  CS2R R12, SRZ ;  /* 0x00000000000c7805 */ /* 0x00efe2000001ff00 */
[----:B------:R-:W1:Y:S07]  /*11e0*/  LDCU.64 UR4, c[0x0][0x390] ;  /* 0x00007200ff0477ac */ /* 0x000e6e0008000a00 */
[----:B------:R-:W-:Y:S05]  /*11f0*/  BRA.U UP0, `(.L_x_295) ;  /* 0x0000000100087547 */ /* 0x000fea000b800000 */
[----:B------:R-:W2:Y:S02]  /*1200*/  LDC.64 R12, c[0x0][0x3d0] ;  /* 0x0000f400ff0c7b82 */ /* 0x000ea40000000a00 */
[----:B--2---:R-:W5:Y:S02]  /*1210*/  LDG.E.64 R12, desc[UR8][R12.64] ;  /* 0x000000080c0c7981 */ /* 0x004f64000c1e1b00 */
.L_x_295:
[----:B-----5:R-:W-:-:S04]  /*1220*/  IADD3 R14, P0, PT, R47, R12, RZ ;  /* 0x0000000c2f0e7210 */ /* 0x020fc80007f1e0ff */
[----:B------:R-:W-:Y:S02]  /*1230*/  LEA.HI.X.SX32 R13, R47, R13, 0x1, P0 ;  /* 0x0000000d2f0d7211 */ /* 0x000fe400000f0eff */
[----:B-1----:R-:W-:-:S04]  /*1240*/  LEA R12, P0, R14, UR4, 0x2 ;  /* 0x000000040e0c7c11 */ /* 0x002fc8000f8010ff */
[----:B------:R-:W-:-:S05]  /*1250*/  LEA.HI.X R13, R14, UR5, R13, 0x2, P0 ;  /* 0x000000050e0d7c11 */ /* 0x000fca00080f140d */
[----:B------:R4:W-:Y:S04]  /*1260*/  STG.E desc[UR8][R12.64], R50 ;  /* 0x000000320c007986 */ /* 0x0009e8000c101908 */
.L_x_294:
[----:B------:R-:W-:Y:S05]  /*1270*/  BSYNC.RECONVERGENT B0 ;  /* 0x0000000000007941 */ /* 0x000fea0003800200 */
.L_x_293:
[----:B------:R-:W-:Y:S01]  /*1280*/  ISETP.NE.AND P0, PT, R10, RZ, PT ;  /* 0x000000ff0a00720c */ /* 0x000fe20003f05270 */
[----:B------:R-:W-:-:S12]  /*1290*/  BSSY.RECONVERGENT B0, `(.L_x_296) ;  /* 0x000000d000007945 */ /* 0x000fd80003800200 */
[----:B------:R-:W-:Y:S05]  /*12a0*/  @!P0 BRA `(.L_x_297) ;  /* 0x00000000002c8947 */ /* 0x000fea0003800000 */
[----:B------:R-:W-:Y:S01]  /*12b0*/  UISETP.NE.AND UP0, UPT, UR6, URZ, UPT ;  /* 0x000000ff0600728c */ /* 0x000fe2000bf05270 */
[----:B-1234-:R-:W-:Y:S01]  /*12c0*/  CS2R R12, SRZ ;  /* 0x00000000000c7805 */ /* 0x01efe2000001ff00 */
[----:B------:R-:W1:Y:S07]  /*12d0*/  LDCU.64 UR4, c[0x0][0x390] ;  /* 0x00007200ff0477ac */ /* 0x000e6e0008000a00 */
[----:B------:R-:W-:Y:S05]  /*12e0*/  BRA.U UP0, `(.L_x_298) ;  /* 0x0000000100087547 */ /* 0x000fea000b800000 */
[----:B------:R-:W2:Y:S02]  /*12f0*/  LDC.64 R12, c[0x0][0x3d0] ;  /* 0x0000f400ff0c7b82 */ /* 0x000ea40000000a00 */
[----:B--2---:R-:W5:Y:S02]  /*1300*/  LDG.E.64 R12, desc[UR8][R12.64] ;  /* 0x000000080c0c7981 */ /* 0x004f64000c1e1b00 */
.L_x_298:
[----:B-----5:R-:W-:-:S04]  /*1310*/  IADD3 R10, P0, PT, R42, R12, RZ ;  /* 0x0000000c2a0a7210 */ /* 0x020fc80007f1e0ff */
[----:B------:R-:W-:Y:S02]  /*1320*/  LEA.HI.X.SX32 R13, R42, R13, 0x1, P0 ;  /* 0x0000000d2a0d7211 */ /* 0x000fe400000f0eff */
[----:B-1----:R-:W-:-:S04]  /*1330*/  LEA R12, P0, R10, UR4, 0x2 ;  /* 0x000000040a0c7c11 */ /* 0x002fc8000f8010ff */
[----:B------:R-:W-:-:S05]  /*1340*/  LEA.HI.X R13, R10, UR5, R13, 0x2, P0 ;  /* 0x000000050a0d7c11 */ /* 0x000fca00080f140d */
[----:B------:R1:W-:Y:S04]  /*1350*/  STG.E desc[UR8][R12.64], R46 ;  /* 0x0000002e0c007986 */ /* 0x0003e8000c101908 */
.L_x_297:
[----:B------:R-:W-:Y:S05]  /*1360*/  BSYNC.RECONVERGENT B0 ;  /* 0x0000000000007941 */ /* 0x000fea0003800200 */
.L_x_296:
[----:B------:R-:W-:Y:S01]  /*1370*/  ISETP.NE.AND P0, PT, R11, RZ, PT ;  /* 0x000000ff0b00720c */ /* 0x000fe20003f05270 */
[----:B------:R-:W-:-:S12]  /*1380*/  BSSY.RECONVERGENT B0, `(.L_x_299) ;  /* 0x000000d000007945 */ /* 0x000fd80003800200 */
[----:B------:R-:W-:Y:S05]  /*1390*/  @!P0 BRA `(.L_x_300) ;  /* 0x00000000002c8947 */ /* 0x000fea0003800000 */
[----:B------:R-:W-:Y:S01]  /*13a0*/  UISETP.NE.AND UP0, UPT, UR6, URZ, UPT ;  /* 0x000000ff0600728c */ /* 0x000fe2000bf05270 */
[----:B------:R-:W-:Y:S01]  /*13b0*/  CS2R R10, SRZ ;  /* 0x00000000000a7805 */ /* 0x000fe2000001ff00 */
[----:B------:R-:W0:Y:S07]  /*13c0*/  LDCU.64 UR4, c[0x0][0x390] ;  /* 0x00007200ff0477ac */ /* 0x000e2e0008000a00 */
[----:B------:R-:W-:Y:S05]  /*13d0*/  BRA.U UP0, `(.L_x_301) ;  /* 0x0000000100087547 */ /* 0x000fea000b800000 */
[----:B------:R-:W1:Y:S02]  /*13e0*/  LDC.64 R10, c[0x0][0x3d0] ;  /* 0x0000f400ff0a7b82 */ /* 0x000e640000000a00 */
[----:B-1----:R-:W5:Y:S02]  /*13f0*/  LDG.E.64 R10, desc[UR8][R10.64] ;  /* 0x000000080a0a7981 */ /* 0x002f64000c1e1b00 */
.L_x_301:
[----:B-12345:R-:W-:-:S04]  /*1400*/  IADD3 R12, P0, PT, R36, R10, RZ ;  /* 0x0000000a240c7210 */ /* 0x03efc80007f1e0ff */
[----:B------:R-:W-:Y:S02]  /*1410*/  LEA.HI.X.SX32 R11, R36, R11, 0x1, P0 ;  /* 0x0000000b240b7211 */ /* 0x000fe400000f0eff */
[----:B0-----:R-:W-:-:S04]  /*1420*/  LEA R10, P0, R12, UR4, 0x2 ;  /* 0x000000040c0a7c11 */ /* 0x001fc8000f8010ff */
[----:B------:R-:W-:-:S05]  /*1430*/  LEA.HI.X R11, R12, UR5, R11, 0x2, P0 ;  /* 0x000000050c0b7c11 */ /* 0x000fca00080f140b */
[----:B------:R0:W-:Y:S04]  /*1440*/  STG.E desc[UR8][R10.64], R0 ;  /* 0x000000000a007986 */ /* 0x0001e8000c101908 */
.L_x_300:
[----:B------:R-:W-:Y:S05]  /*1450*/  BSYNC.RECONVERGENT B0 ;  /* 0x0000000000007941 */ /* 0x000fea0003800200 */
.L_x_299:
[----:B------:R-:W-:Y:S01]  /*1460*/  ISETP.NE.AND P0, PT, R28, RZ, PT ;  /* 0x000000ff1c00720c */ /* 0x000fe20003f05270 */
[----:B------:R-:W-:-:S12]  /*1470*/  BSSY.RECONVERGENT B0, `(.L_x_302) ;  /* 0x000000d000007945 */ /* 0x000fd80003800200 */
[----:B------:R-:W-:Y:S05]  /*1480*/  @!P0 BRA `(.L_x_303) ;  /* 0x00000000002c8947 */ /* 0x000fea0003800000 */
[----:B------:R-:W-:Y:S01]  /*1490*/  UISETP.NE.AND UP0, UPT, UR6, URZ, UPT ;  /* 0x000000ff0600728c */ /* 0x000fe2000bf05270 */
[----:B0-----:R-:W-:Y:S01]  /*14a0*/  CS2R R10, SRZ ;  /* 0x00000000000a7805 */ /* 0x001fe2000001ff00 */
[----:B------:R-:W0:Y:S07]  /*14b0*/  LDCU.64 UR4, c[0x0][0x390] ;  /* 0x00007200ff0477ac */ /* 0x000e2e0008000a00 */
[----:B------:R-:W-:Y:S05]  /*14c0*/  BRA.U UP0, `(.L_x_304) ;  /* 0x0000000100087547 */ /* 0x000fea000b800000 */
[----:B------:R-:W1:Y:S02]  /*14d0*/  LDC.64 R10, c[0x0][0x3d0] ;  /* 0x0000f400ff0a7b82 */ /* 0x000e640000000a00 */
[----:B-1----:R-:W5:Y:S02]  /*14e0*/  LDG.E.64 R10, desc[UR8][R10.64] ;  /* 0x000000080a0a7981 */ /* 0x002f64000c1e1b00 */
.L_x_304:
[----:B-----5:R-:W-:-:S04]  /*14f0*/  IADD3 R0, P0, PT, R37, R10, RZ ;  /* 0x0000000a25007210 */ /* 0x020fc80007f1e0ff */
[----:B------:R-:W-:Y:S02]  /*1500*/  LEA.HI.X.SX32 R11, R37, R11, 0x1, P0 ;  /* 0x0000000b250b7211 */ /* 0x000fe400000f0eff */
[----:B0-----:R-:W-:-:S04]  /*1510*/  LEA R10, P0, R0, UR4, 0x2 ;  /* 0x00000004000a7c11 */ /* 0x001fc8000f8010ff */
[----:B------:R-:W-:-:S05]  /*1520*/  LEA.HI.X R11, R0, UR5, R11, 0x2, P0 ;  /* 0x00000005000b7c11 */ /* 0x000fca00080f140b */
[----:B------:R0:W-:Y:S04]  /*1530*/  STG.E desc[UR8][R10.64], R2 ;  /* 0x000000020a007986 */ /* 0x0001e8000c101908 */
.L_x_303:
[----:B------:R-:W-:Y:S05]  /*1540*/  BSYNC.RECONVERGENT B0 ;  /* 0x0000000000007941 */ /* 0x000fea0003800200 */
.L_x_302:
        /* <DEDUP_REMOVED lines=9> */
.L_x_307:
[----:B-----5:R-:W-:-:S04]  /*15e0*/  IADD3 R0, P0, PT, R38, R10, RZ ;  /* 0x0000000a26007210 */ /* 0x020fc80007f1e0ff */
[----:B------:R-:W-:Y:S02]  /*15f0*/  LEA.HI.X.SX32 R11, R38, R11, 0x1, P0 ;  /* 0x0000000b260b7211 */ /* 0x000fe400000f0eff */
[----:B0-----:R-:W-:-:S04]  /*1600*/  LEA R10, P0, R0, UR4, 0x2 ;  /* 0x00000004000a7c11 */ /* 0x001fc8000f8010ff */
[----:B------:R-:W-:-:S05]  /*1610*/  LEA.HI.X R11, R0, UR5, R11, 0x2, P0 ;  /* 0x00000005000b7c11 */ /* 0x000fca00080f140b */
[----:B------:R0:W-:Y:S04]  /*1620*/  STG.E desc[UR8][R10.64], R3 ;  /* 0x000000030a007986 */ /* 0x0001e8000c101908 */
.L_x_306:
[----:B------:R-:W-:Y:S05]  /*1630*/  BSYNC.RECONVERGENT B0 ;  /* 0x0000000000007941 */ /* 0x000fea0003800200 */
.L_x_305:
[----:B------:R-:W-:Y:S01]  /*1640*/  ISETP.NE.AND P0, PT, R30, RZ, PT ;  /* 0x000000ff1e00720c */ /* 0x000fe20003f05270 */
[----:B------:R-:W-:-:S12]  /*1650*/  BSSY.RECONVERGENT B0, `(.L_x_308) ;  /* 0x000000d000007945 */ /* 0x000fd80003800200 */
[----:B------:R-:W-:Y:S05]  /*1660*/  @!P0 BRA `(.L_x_309) ;  /* 0x00000000002c8947 */ /* 0x000fea0003800000 */
[----:B------:R-:W-:Y:S01]  /*1670*/  UISETP.NE.AND UP0, UPT, UR6, URZ, UPT ;  /* 0x000000ff0600728c */ /* 0x000fe2000bf05270 */
[----:B0----5:R-:W-:Y:S01]  /*1680*/  CS2R R2, SRZ ;  /* 0x0000000000027805 */ /* 0x021fe2000001ff00 */
[----:B------:R-:W0:Y:S07]  /*1690*/  LDCU.64 UR4, c[0x0][0x390] ;  /* 0x00007200ff0477ac */ /* 0x000e2e0008000a00 */
[----:B------:R-:W-:Y:S05]  /*16a0*/  BRA.U UP0, `(.L_x_310) ;  /* 0x0000000100087547 */ /* 0x000fea000b800000 */
[----:B------:R-:W1:Y:S02]  /*16b0*/  LDC.64 R2, c[0x0][0x3d0] ;  /* 0x0000f400ff027b82 */ /* 0x000e640000000a00 */
[----:B-1----:R-:W5:Y:S02]  /*16c0*/  LDG.E.64 R2, desc[UR8][R2.64] ;  /* 0x0000000802027981 */ /* 0x002f64000c1e1b00 */
.L_x_310:
[----:B-----5:R-:W-:-:S04]  /*16d0*/  IADD3 R0, P0, PT, R39, R2, RZ ;  /* 0x0000000227007210 */ /* 0x020fc80007f1e0ff */
[----:B------:R-:W-:Y:S02]  /*16e0*/  LEA.HI.X.SX32 R3, R39, R3, 0x1, P0 ;  /* 0x0000000327037211 */ /* 0x000fe400000f0eff */
[----:B0-----:R-:W-:-:S04]  /*16f0*/  LEA R2, P0, R0, UR4, 0x2 ;  /* 0x0000000400027c11 */ /* 0x001fc8000f8010ff */
[----:B------:R-:W-:-:S05]  /*1700*/  LEA.HI.X R3, R0, UR5, R3, 0x2, P0 ;  /* 0x0000000500037c11 */ /* 0x000fca00080f1403 */
[----:B------:R0:W-:Y:S04]  /*1710*/  STG.E desc[UR8][R2.64], R4 ;  /* 0x0000000402007986 */ /* 0x0001e8000c101908 */
.L_x_309:
[----:B------:R-:W-:Y:S05]  /*1720*/  BSYNC.RECONVERGENT B0 ;  /* 0x0000000000007941 */ /* 0x000fea0003800200 */
.L_x_308:
        /* <DEDUP_REMOVED lines=9> */
.L_x_313:
[----:B-----5:R-:W-:-:S04]  /*17c0*/  IADD3 R0, P0, PT, R40, R2, RZ ;  /* 0x0000000228007210 */ /* 0x020fc80007f1e0ff */
[----:B------:R-:W-:Y:S02]  /*17d0*/  LEA.HI.X.SX32 R3, R40, R3, 0x1, P0 ;  /* 0x0000000328037211 */ /* 0x000fe400000f0eff */
[----:B0-----:R-:W-:-:S04]  /*17e0*/  LEA R2, P0, R0, UR4, 0x2 ;  /* 0x0000000400027c11 */ /* 0x001fc8000f8010ff */
[----:B------:R-:W-:-:S05]  /*17f0*/  LEA.HI.X R3, R0, UR5, R3, 0x2, P0 ;  /* 0x0000000500037c11 */ /* 0x000fca00080f1403 */
[----:B------:R0:W-:Y:S04]  /*1800*/  STG.E desc[UR8][R2.64], R5 ;  /* 0x0000000502007986 */ /* 0x0001e8000c101908 */
.L_x_312:
[----:B------:R-:W-:Y:S05]  /*1810*/  BSYNC.RECONVERGENT B0 ;  /* 0x0000000000007941 */ /* 0x000fea0003800200 */
.L_x_311:
        /* <DEDUP_REMOVED lines=9> */
.L_x_316:
[----:B-----5:R-:W-:-:S04]  /*18b0*/  IADD3 R0, P0, PT, R41, R2, RZ ;  /* 0x0000000229007210 */ /* 0x020fc80007f1e0ff */
[----:B------:R-:W-:Y:S02]  /*18c0*/  LEA.HI.X.SX32 R3, R41, R3, 0x1, P0 ;  /* 0x0000000329037211 */ /* 0x000fe400000f0eff */
[----:B0-----:R-:W-:-:S04]  /*18d0*/  LEA R2, P0, R0, UR4, 0x2 ;  /* 0x0000000400027c11 */ /* 0x001fc8000f8010ff */
[----:B------:R-:W-:-:S05]  /*18e0*/  LEA.HI.X R3, R0, UR5, R3, 0x2, P0 ;  /* 0x0000000500037c11 */ /* 0x000fca00080f1403 */
[----:B------:R0:W-:Y:S04]  /*18f0*/  STG.E desc[UR8][R2.64], R6 ;  /* 0x0000000602007986 */ /* 0x0001e8000c101908 */
.L_x_315:
[----:B------:R-:W-:Y:S05]  /*1900*/  BSYNC.RECONVERGENT B0 ;  /* 0x0000000000007941 */ /* 0x000fea0003800200 */
.L_x_314:
        /* <DEDUP_REMOVED lines=9> */
.L_x_319:
[----:B-----5:R-:W-:-:S04]  /*19a0*/  IADD3 R0, P0, PT, R43, R2, RZ ;  /* 0x000000022b007210 */ /* 0x020fc80007f1e0ff */
[----:B------:R-:W-:Y:S02]  /*19b0*/  LEA.HI.X.SX32 R3, R43, R3, 0x1, P0 ;  /* 0x000000032b037211 */ /* 0x000fe400000f0eff */
[----:B0-----:R-:W-:-:S04]  /*19c0*/  LEA R2, P0, R0, UR4, 0x2 ;  /* 0x0000000400027c11 */ /* 0x001fc8000f8010ff */
[----:B------:R-:W-:-:S05]  /*19d0*/  LEA.HI.X R3, R0, UR5, R3, 0x2, P0 ;  /* 0x0000000500037c11 */ /* 0x000fca00080f1403 */
[----:B------:R0:W-:Y:S04]  /*19e0*/  STG.E desc[UR8][R2.64], R7 ;  /* 0x0000000702007986 */ /* 0x0001e8000c101908 */
.L_x_318:
[----:B------:R-:W-:Y:S05]  /*19f0*/  BSYNC.RECONVERGENT B0 ;  /* 0x0000000000007941 */ /* 0x000fea0003800200 */
.L_x_317:
        /* <DEDUP_REMOVED lines=9> */
.L_x_322:
[----:B-----5:R-:W-:-:S04]  /*1a90*/  IADD3 R0, P0, PT, R44, R2, RZ ;  /* 0x000000022c007210 */ /* 0x020fc80007f1e0ff */
[----:B------:R-:W-:Y:S02]  /*1aa0*/  LEA.HI.X.SX32 R3, R44, R3, 0x1, P0 ;  /* 0x000000032c037211 */ /* 0x000fe400000f0eff */
[----:B0-----:R-:W-:-:S04]  /*1ab0*/  LEA R2, P0, R0, UR4, 0x2 ;  /* 0x0000000400027c11 */ /* 0x001fc8000f8010ff */
[----:B------:R-:W-:-:S05]  /*1ac0*/  LEA.HI.X R3, R0, UR5, R3, 0x2, P0 ;  /* 0x0000000500037c11 */ /* 0x000fca00080f1403 */
[----:B------:R0:W-:Y:S04]  /*1ad0*/  STG.E desc[UR8][R2.64], R8 ;  /* 0x0000000802007986 */ /* 0x0001e8000c101908 */
.L_x_321:
[----:B------:R-:W-:Y:S05]  /*1ae0*/  BSYNC.RECONVERGENT B0 ;  /* 0x0000000000007941 */ /* 0x000fea0003800200 */
.L_x_320:
[----:B------:R-:W-:-:S13]  /*1af0*/  ISETP.NE.AND P0, PT, R35, RZ, PT ;  /* 0x000000ff2300720c */ /* 0x000fda0003f05270 */
[----:B------:R-:W-:Y:S05]  /*1b00*/  @!P0 EXIT ;  /* 0x000000000000894d */ /* 0x000fea0003800000 */
[----:B------:R-:W-:Y:S01]  /*1b10*/  UISETP.NE.AND UP0, UPT, UR6, URZ, UPT ;  /* 0x000000ff0600728c */ /* 0x000fe2000bf05270 */
[----:B0----5:R-:W-:-:S08]  /*1b20*/  CS2R R2, SRZ ;  /* 0x0000000000027805 */ /* 0x021fd0000001ff00 */
[----:B------:R-:W-:Y:S05]  /*1b30*/  BRA.U UP0, `(.L_x_323) ;  /* 0x0000000100087547 */ /* 0x000fea000b800000 */
[----:B------:R-:W0:Y:S02]  /*1b40*/  LDC.64 R2, c[0x0][0x3d0] ;  /* 0x0000f400ff027b82 */ /* 0x000e240000000a00 */
[----:B0-----:R-:W5:Y:S02]  /*1b50*/  LDG.E.64 R2, desc[UR8][R2.64] ;  /* 0x0000000802027981 */ /* 0x001f64000c1e1b00 */
.L_x_323:
[----:B------:R-:W0:Y:S01]  /*1b60*/  LDCU.64 UR4, c[0x0][0x390] ;  /* 0x00007200ff0477ac */ /* 0x000e220008000a00 */
[----:B-----5:R-:W-:-:S04]  /*1b70*/  IADD3 R0, P0, PT, R45, R2, RZ ;  /* 0x000000022d007210 */ /* 0x020fc80007f1e0ff */
[----:B------:R-:W-:Y:S02]  /*1b80*/  LEA.HI.X.SX32 R3, R45, R3, 0x1, P0 ;  /* 0x000000032d037211 */ /* 0x000fe400000f0eff */
[----:B0-----:R-:W-:-:S04]  /*1b90*/  LEA R2, P0, R0, UR4, 0x2 ;  /* 0x0000000400027c11 */ /* 0x001fc8000f8010ff */
[----:B------:R-:W-:-:S05]  /*1ba0*/  LEA.HI.X R3, R0, UR5, R3, 0x2, P0 ;  /* 0x0000000500037c11 */ /* 0x000fca00080f1403 */
[----:B------:R-:W-:Y:S01]  /*1bb0*/  STG.E desc[UR8][R2.64], R9 ;  /* 0x0000000902007986 */ /* 0x000fe2000c101908 */
[----:B------:R-:W-:Y:S05]  /*1bc0*/  EXIT ;  /* 0x000000000000794d */ /* 0x000fea0003800000 */
.L_x_283:
[----:B------:R-:W-:Y:S01]  /*1bd0*/  BAR.SYNC.DEFER_BLOCKING 0x0 ;  /* 0x0000000000007b1d */ /* 0x000fe20000010000 */
[----:B------:R-:W-:Y:S02]  /*1be0*/  ISETP.NE.AND P3, PT, R58, RZ, PT ;  /* 0x000000ff3a00720c */ /* 0x000fe40003f65270 */
[----:B------:R-:W-:Y:S02]  /*1bf0*/  ISETP.NE.AND P4, PT, R56, RZ, PT ;  /* 0x000000ff3800720c */ /* 0x000fe40003f85270 */
[----:B------:R-:W-:Y:S02]  /*1c00*/  ISETP.NE.AND P5, PT, R52, RZ, PT ;  /* 0x000000ff3400720c */ /* 0x000fe40003fa5270 */
[----:B------:R-:W-:Y:S02]  /*1c10*/  ISETP.NE.AND P6, PT, R49, RZ, PT ;  /* 0x000000ff3100720c */ /* 0x000fe40003fc5270 */
[----:B------:R-:W-:Y:S02]  /*1c20*/  ISETP.NE.AND P0, PT, R10, RZ, PT ;  /* 0x000000ff0a00720c */ /* 0x000fe40003f05270 */
[----:B------:R-:W-:-:S02]  /*1c30*/  ISETP.NE.AND P1, PT, R11, RZ, PT ;  /* 0x000000ff0b00720c */ /* 0x000fc40003f25270 */
[----:B------:R-:W-:Y:S02]  /*1c40*/  ISETP.NE.AND P2, PT, R28, RZ, PT ;  /* 0x000000ff1c00720c */ /* 0x000fe40003f45270 */
[----:B------:R-:W-:Y:S02]  /*1c50*/  @P3 LEA R10, R57, UR4, 0x2 ;  /* 0x00000004390a3c11 */ /* 0x000fe4000f8e10ff */
[----:B------:R-:W-:Y:S02]  /*1c60*/  @P4 LEA R54, R54, UR4, 0x2 ;  /* 0x0000000436364c11 */ /* 0x000fe4000f8e10ff */
[----:B------:R-:W-:Y:S02]  /*1c70*/  @P5 LEA R51, R51, UR4, 0x2 ;  /* 0x0000000433335c11 */ /* 0x000fe4000f8e10ff */
[----:B------:R-:W-:Y:S02]  /*1c80*/  @P6 LEA R47, R47, UR4, 0x2 ;  /* 0x000000042f2f6c11 */ /* 0x000fe4000f8e10ff */
[----:B------:R-:W-:Y:S01]  /*1c90*/  @P0 LEA R11, R42, UR4, 0x2 ;  /* 0x000000042a0b0c11 */ /* 0x000fe2000f8e10ff */
[----:B-----5:R-:W-:Y:S01]  /*1ca0*/  @P3 STS [R10], R55 ;  /* 0x000000370a003388 */ /* 0x020fe20000000800 */
[----:B------:R-:W-:-:S02]  /*1cb0*/  ISETP.NE.AND P3, PT, R29, RZ, PT ;  /* 0x000000ff1d00720c */ /* 0x000fc40003f65270 */
[----:B------:R-:W-:Y:S01]  /*1cc0*/  @P1 LEA R29, R36, UR4, 0x2 ;  /* 0x00000004241d1c11 */ /* 0x000fe2000f8e10ff */
[----:B------:R-:W-:Y:S01]  /*1cd0*/  @P4 STS [R54], R53 ;  /* 0x0000003536004388 */ /* 0x000fe20000000800 */
[----:B------:R-:W-:Y:S02]  /*1ce0*/  @P2 LEA R37, R37, UR4, 0x2 ;  /* 0x0000000425252c11 */ /* 0x000fe4000f8e10ff */
[----:B------:R-:W-:Y:S01]  /*1cf0*/  ISETP.NE.AND P4, PT, R30, RZ, PT ;  /* 0x000000ff1e00720c */ /* 0x000fe20003f85270 */
[----:B------:R-:W-:Y:S01]  /*1d00*/  @P5 STS [R51], R48 ;  /* 0x0000003033005388 */ /* 0x000fe20000000800 */
[----:B------:R-:W-:-:S03]  /*1d10*/  ISETP.NE.AND P5, PT, R31, RZ, PT ;  /* 0x000000ff1f00720c */ /* 0x000fc60003fa5270 */
[----:B------:R-:W-:Y:S01]  /*1d20*/  @P6 STS [R47], R50 ;  /* 0x000000322f006388 */ /* 0x000fe20000000800 */
[----:B------:R-:W-:Y:S02]  /*1d30*/  ISETP.NE.AND P6, PT, R32, RZ, PT ;  /* 0x000000ff2000720c */ /* 0x000fe40003fc5270 */
[----:B------:R-:W-:Y:S01]  /*1d40*/  @P3 LEA R38, R38, UR4, 0x2 ;  /* 0x0000000426263c11 */ /* 0x000fe2000f8e10ff */
[----:B------:R-:W-:Y:S01]  /*1d50*/  @P0 STS [R11], R46 ;  /* 0x0000002e0b000388 */ /* 0x000fe20000000800 */
[----:B------:R-:W-:-:S03]  /*1d60*/  ISETP.NE.AND P0, PT, R33, RZ, PT ;  /* 0x000000ff2100720c */ /* 0x000fc60003f05270 */
[----:B------:R1:W-:Y:S01]  /*1d70*/  @P1 STS [R29], R0 ;  /* 0x000000001d001388 */ /* 0x0003e20000000800 */
[----:B------:R-:W-:Y:S02]  /*1d80*/  ISETP.NE.AND P1, PT, R34, RZ, PT ;  /* 0x000000ff2200720c */ /* 0x000fe40003f25270 */
[----:B------:R-:W-:Y:S01]  /*1d90*/  @P4 LEA R39, R39, UR4, 0x2 ;  /* 0x0000000427274c11 */ /* 0x000fe2000f8e10ff */
[----:B------:R2:W-:Y:S01]  /*1da0*/  @P2 STS [R37], R2 ;  /* 0x0000000225002388 */ /* 0x0005e20000000800 */
[----:B------:R-:W-:Y:S02]  /*1db0*/  ISETP.NE.AND P2, PT, R35, RZ, PT ;  /* 0x000000ff2300720c */ /* 0x000fe40003f45270 */
[----:B------:R-:W-:Y:S01]  /*1dc0*/  @P5 LEA R40, R40, UR4, 0x2 ;  /* 0x0000000428285c11 */ /* 0x000fe2000f8e10ff */
[----:B------:R3:W-:Y:S01]  /*1dd0*/  @P3 STS [R38], R3 ;  /* 0x0000000326003388 */ /* 0x0007e20000000800 */
[----:B------:R-:W-:Y:S02]  /*1de0*/  @P6 LEA R41, R41, UR4, 0x2 ;  /* 0x0000000429296c11 */ /* 0x000fe4000f8e10ff */
[----:B-1----:R-:W-:Y:S01]  /*1df0*/  @P0 LEA R0, R43, UR4, 0x2 ;  /* 0x000000042b000c11 */ /* 0x002fe2000f8e10ff */
[----:B------:R3:W-:Y:S01]  /*1e00*/  @P4 STS [R39], R4 ;  /* 0x0000000427004388 */ /* 0x0007e20000000800 */
[----:B------:R-:W-:-:S02]  /*1e10*/  ISETP.GE.U32.AND P3, PT, R60, R59, PT ;  /* 0x0000003b3c00720c */ /* 0x000fc40003f66070 */
[----:B------:R-:W-:Y:S01]  /*1e20*/  @P1 LEA R11, R44, UR4, 0x2 ;  /* 0x000000042c0b1c11 */ /* 0x000fe2000f8e10ff */
[----:B------:R3:W-:Y:S02]  /*1e30*/  @P5 STS [R40], R5 ;  /* 0x0000000528005388 */ /* 0x0007e40000000800 */
[----:B--2---:R-:W-:Y:S02]  /*1e40*/  @P2 LEA R2, R45, UR4, 0x2 ;  /* 0x000000042d022c11 */ /* 0x004fe4000f8e10ff */
[----:B------:R3:W-:Y:S04]  /*1e50*/  @P6 STS [R41], R6 ;  /* 0x0000000629006388 */ /* 0x0007e80000000800 */
[----:B------:R3:W-:Y:S04]  /*1e60*/  @P0 STS [R0], R7 ;  /* 0x0000000700000388 */ /* 0x0007e80000000800 */
[----:B------:R3:W-:Y:S04]  /*1e70*/  @P1 STS [R11], R8 ;  /* 0x000000080b001388 */ /* 0x0007e80000000800 */
[----:B------:R3:W-:Y:S01]  /*1e80*/  @P2 STS [R2], R9 ;  /* 0x0000000902002388 */ /* 0x0007e20000000800 */
[----:B------:R-:W-:Y:S06]  /*1e90*/  BAR.SYNC.DEFER_BLOCKING 0x0 ;  /* 0x0000000000007b1d */ /* 0x000fec0000010000 */
[----:B------:R-:W-:Y:S05]  /*1ea0*/  @P3 EXIT ;  /* 0x000000000000394d */ /* 0x000fea0003800000 */
[----:B------:R-:W-:Y:S01]  /*1eb0*/  IADD3 R13, PT, PT, R15, R13, R14 ;  /* 0x0000000d0f0d7210 */ /* 0x000fe20007ffe00e */
[----:B------:R-:W1:Y:S01]  /*1ec0*/  LDCU.64 UR10, c[0x0][0x390] ;  /* 0x00007200ff0a77ac */ /* 0x000e620008000a00 */
[----:B---3--:R-:W-:Y:S01]  /*1ed0*/  LOP3.LUT R0, RZ, R60, RZ, 0x33, !PT ;  /* 0x0000003cff007212 */ /* 0x008fe200078e33ff */
[----:B------:R-:W-:Y:S01]  /*1ee0*/  BSSY.RECONVERGENT B0, `(.L_x_324) ;  /* 0x0000022000007945 */ /* 0x000fe20003800200 */
[----:B------:R-:W-:-:S04]  /*1ef0*/  IADD3 R13, PT, PT, R17, R13, R16 ;  /* 0x0000000d110d7210 */ /* 0x000fc80007ffe010 */
[----:B------:R-:W-:-:S04]  /*1f00*/  IADD3 R13, PT, PT, R19, R13, R18 ;  /* 0x0000000d130d7210 */ /* 0x000fc80007ffe012 */
[----:B------:R-:W-:-:S04]  /*1f10*/  IADD3 R13, PT, PT, R21, R13, R20 ;  /* 0x0000000d150d7210 */ /* 0x000fc80007ffe014 */
[----:B------:R-:W-:-:S04]  /*1f20*/  IADD3 R13, PT, PT, R23, R13, R22 ;  /* 0x0000000d170d7210 */ /* 0x000fc80007ffe016 */
[----:B------:R-:W-:-:S04]  /*1f30*/  IADD3 R13, PT, PT, R25, R13, R24 ;  /* 0x0000000d190d7210 */ /* 0x000fc80007ffe018 */
[----:B------:R-:W-:-:S04]  /*1f40*/  IADD3 R13, PT, PT, R27, R13, R26 ;  /* 0x0000000d1b0d7210 */ /* 0x000fc80007ffe01a */
[----:B------:R-:W-:-:S04]  /*1f50*/  IADD3 R13, PT, PT, R0, R13, R12 ;  /* 0x0000000d000d7210 */ /* 0x000fc80007ffe00c */
[----:B------:R-:W-:-:S04]  /*1f60*/  LOP3.LUT R0, R13, 0x600, RZ, 0xc0, !PT ;  /* 0x000006000d007812 */ /* 0x000fc800078ec0ff */
[----:B------:R-:W-:-:S13]  /*1f70*/  ISETP.NE.AND P0, PT, R0, 0x600, PT ;  /* 0x000006000000780c */ /* 0x000fda0003f05270 */
[----:B-1----:R-:W-:Y:S05]  /*1f80*/  @!P0 BRA `(.L_x_325) ;  /* 0x00000000005c8947 */ /* 0x002fea0003800000 */
[----:B------:R-:W-:Y:S01]  /*1f90*/  LEA.HI R0, R13, 0x1, RZ, 0x17 ;  /* 0x000000010d007811 */ /* 0x000fe200078fb8ff */
[----:B------:R-:W-:Y:S01]  /*1fa0*/  BSSY.RECONVERGENT B1, `(.L_x_325) ;  /* 0x0000015000017945 */ /* 0x000fe20003800200 */
[----:B------:R-:W-:Y:S01]  /*1fb0*/  LEA R6, R60, UR4, 0x2 ;  /* 0x000000043c067c11 */ /* 0x000fe2000f8e10ff */
[----:B------:R-:W-:Y:S01]  /*1fc0*/  IMAD.MOV.U32 R9, RZ, RZ, RZ ;  /* 0x000000ffff097224 */ /* 0x000fe200078e00ff */
[----:B------:R-:W-:-:S05]  /*1fd0*/  LOP3.LUT R0, R0, 0x3, RZ, 0xc0, !PT ;  /* 0x0000000300007812 */ /* 0x000fca00078ec0ff */
[----:B------:R-:W-:-:S07]  /*1fe0*/  IMAD.MOV R0, RZ, RZ, -R0 ;  /* 0x000000ffff007224 */ /* 0x000fce00078e0a00 */
.L_x_326:
[----:B------:R-:W-:Y:S02]  /*1ff0*/  ISETP.NE.AND P0, PT, RZ, UR6, PT ;  /* 0x00000006ff007c0c */ /* 0x000fe4000bf05270 */
[----:B-1----:R-:W-:Y:S01]  /*2000*/  CS2R R2, SRZ ;  /* 0x0000000000027805 */ /* 0x002fe2000001ff00 */
[----:B------:R1:W2:Y:S10]  /*2010*/  LDS R11, [R6] ;  /* 0x00000000060b7984 */ /* 0x0002b40000000800 */
[----:B------:R-:W3:Y:S02]  /*2020*/  @!P0 LDC.64 R4, c[0x0][0x3d0] ;  /* 0x0000f400ff048b82 */ /* 0x000ee40000000a00 */
[----:B---3--:R-:W3:Y:S01]  /*2030*/  @!P0 LDG.E.64 R2, desc[UR8][R4.64] ;  /* 0x0000000804028981 */ /* 0x008ee2000c1e1b00 */
[----:B------:R-:W-:-:S02]  /*2040*/  VIADD R0, R0, 0x1 ;  /* 0x0000000100007836 */ /* 0x000fc40000000000 */
[----:B-1----:R-:W-:Y:S01]  /*2050*/  VIADD R6, R6, 0x800 ;  /* 0x0000080006067836 */ /* 0x002fe20000000000 */
[C---:B---3--:R-:W-:Y:S02]  /*2060*/  IADD3 R7, P0, PT, R60.reuse, R2, RZ ;  /* 0x000000023c077210 */ /* 0x048fe40007f1e0ff */
[----:B------:R-:W-:-:S03]  /*2070*/  IADD3 R60, P1, PT, R60, 0x200, RZ ;  /* 0x000002003c3c7810 */ /* 0x000fc60007f3e0ff */
[----:B------:R-:W-:Y:S01]  /*2080*/  IMAD.X R8, R9, 0x1, R3, P0 ;  /* 0x0000000109087824 */ /* 0x000fe200000e0603 */
[----:B------:R-:W-:Y:S01]  /*2090*/  LEA R2, P0, R7, UR10, 0x2 ;  /* 0x0000000a07027c11 */ /* 0x000fe2000f8010ff */
[----:B------:R-:W-:-:S03]  /*20a0*/  IMAD.X R9, RZ, RZ, R9, P1 ;  /* 0x000000ffff097224 */ /* 0x000fc600008e0609 */
[----:B------:R-:W-:Y:S02]  /*20b0*/  LEA.HI.X R3, R7, UR11, R8, 0x2, P0 ;  /* 0x0000000b07037c11 */ /* 0x000fe400080f1408 */
[----:B------:R-:W-:-:S03]  /*20c0*/  ISETP.NE.AND P0, PT, R0, RZ, PT ;  /* 0x000000ff0000720c */ /* 0x000fc60003f05270 */
[----:B--2---:R1:W-:Y:S10]  /*20d0*/  STG.E desc[UR8][R2.64], R11 ;  /* 0x0000000b02007986 */ /* 0x0043f4000c101908 */
[----:B------:R-:W-:Y:S05]  /*20e0*/  @P0 BRA `(.L_x_326) ;  /* 0xfffffffc00c00947 */ /* 0x000fea000383ffff */
[----:B------:R-:W-:Y:S05]  /*20f0*/  BSYNC.RECONVERGENT B1 ;  /* 0x0000000000017941 */ /* 0x000fea0003800200 */
.L_x_325:
[----:B------:R-:W-:Y:S05]  /*2100*/  BSYNC.RECONVERGENT B0 ;  /* 0x0000000000007941 */ /* 0x000fea0003800200 */
.L_x_324:
[----:B------:R-:W-:-:S13]  /*2110*/  ISETP.GE.U32.AND P0, PT, R13, 0x600, PT ;  /* 0x000006000d00780c */ /* 0x000fda0003f06070 */
[----:B------:R-:W-:Y:S05]  /*2120*/  @!P0 EXIT ;  /* 0x000000000000894d */ /* 0x000fea0003800000 */
[----:B------:R-:W2:Y:S01]  /*2130*/  S2UR UR5, SR_CgaCtaId ;  /* 0x00000000000579c3 */ /* 0x000ea20000008800 */
[----:B------:R-:W-:Y:S01]  /*2140*/  UMOV UR4, 0x400 ;  /* 0x0000040000047882 */ /* 0x000fe20000000000 */
[----:B------:R-:W-:Y:S01]  /*2150*/  UISETP.NE.AND UP0, UPT, UR6, URZ, UPT ;  /* 0x000000ff0600728c */ /* 0x000fe2000bf05270 */
[----:B------:R-:W-:Y:S02]  /*2160*/  IMAD.MOV.U32 R15, RZ, RZ, RZ ;  /* 0x000000ffff0f7224 */ /* 0x000fe400078e00ff */
[----:B------:R-:W-:-:S03]  /*2170*/  IMAD.MOV.U32 R17, RZ, RZ, RZ ;  /* 0x000000ffff117224 */ /* 0x000fc600078e00ff */
[----:B-1----:R-:W1:Y:S01]  /*2180*/  LDC.64 R2, c[0x0][0x390] ;  /* 0x0000e400ff027b82 */ /* 0x002e620000000a00 */
[----:B------:R-:W-:Y:S01]  /*2190*/  PLOP3.LUT P0, PT, PT, PT, UP0, 0x80, 0x8 ;  /* 0x000000000008781c */ /* 0x000fe20003f0f008 */
[----:B------:R-:W-:Y:S02]  /*21a0*/  UISETP.NE.AND UP0, UPT, UR6, URZ, UPT ;  /* 0x000000ff0600728c */ /* 0x000fe4000bf05270 */
[----:B--2---:R-:W-:-:S06]  /*21b0*/  ULEA UR4, UR5, UR4, 0x18 ;  /* 0x0000000405047291 */ /* 0x004fcc000f8ec0ff */
[C---:B------:R-:W-:Y:S01]  /*21c0*/  LEA R0, R60.reuse, UR4, 0x2 ;  /* 0x000000043c007c11 */ /* 0x040fe2000f8e10ff */
[----:B-1----:R-:W-:-:S04]  /*21d0*/  IMAD.WIDE.U32 R2, R60, 0x4, R2 ;  /* 0x000000043c027825 */ /* 0x002fc800078e0002 */
[----:B------:R-:W-:-:S07]  /*21e0*/  VIADD R0, R0, 0x1000 ;  /* 0x0000100000007836 */ /* 0x000fce0000000000 */
.L_x_327:
[----:B------:R-:W1:Y:S01]  /*21f0*/  @!P0 LDC.64 R8, c[0x0][0x3d0] ;  /* 0x0000f400ff088b82 */ /* 0x000e620000000a00 */
[----:B--2---:R-:W-:Y:S01]  /*2200*/  CS2R R4, SRZ ;  /* 0x0000000000047805 */ /* 0x004fe2000001ff00 */
[----:B------:R-:W2:Y:S04]  /*2210*/  LDS R19, [R0+-0x1000] ;  /* 0xfff0000000137984 */ /* 0x000ea80000000800 */
[----:B------:R-:W3:Y:S04]  /*2220*/  LDS R21, [R0+-0x800] ;  /* 0xfff8000000157984 */ /* 0x000ee80000000800 */
[----:B-1----:R-:W4:Y:S01]  /*2230*/  @!P0 LDG.E.64 R4, desc[UR8][R8.64] ;  /* 0x0000000808048981 */ /* 0x002f22000c1e1b00 */
[----:B------:R-:W-:-:S13]  /*2240*/  PLOP3.LUT P0, PT, PT, PT, UP0, 0x80, 0x8 ;  /* 0x000000000008781c */ /* 0x000fda0003f0f008 */
[----:B------:R-:W1:Y:S01]  /*2250*/  @!P0 LDC.64 R10, c[0x0][0x3d0] ;  /* 0x0000f400ff0a8b82 */ /* 0x000e620000000a00 */
[----:B----4-:R-:W-:-:S04]  /*2260*/  LEA R7, P1, R4, R15, 0x2 ;  /* 0x0000000f04077211 */ /* 0x010fc800078210ff */
[----:B------:R-:W-:Y:S02]  /*2270*/  LEA.HI.X R5, R4, R17, R5, 0x2, P1 ;  /* 0x0000001104057211 */ /* 0x000fe400008f1405 */
[----:B------:R-:W-:-:S05]  /*2280*/  IADD3 R6, P1, PT, R2, R7, RZ ;  /* 0x0000000702067210 */ /* 0x000fca0007f3e0ff */
[----:B------:R-:W-:Y:S01]  /*2290*/  IMAD.X R7, R3, 0x1, R5, P1 ;  /* 0x0000000103077824 */ /* 0x000fe200008e0605 */
[----:B------:R-:W-:-:S04]  /*22a0*/  CS2R R4, SRZ ;  /* 0x0000000000047805 */ /* 0x000fc8000001ff00 */
[----:B--2---:R2:W-:Y:S04]  /*22b0*/  STG.E desc[UR8][R6.64], R19 ;  /* 0x0000001306007986 */ /* 0x0045e8000c101908 */
[----:B-1----:R-:W4:Y:S01]  /*22c0*/  @!P0 LDG.E.64 R4, desc[UR8][R10.64] ;  /* 0x000000080a048981 */ /* 0x002f22000c1e1b00 */
[----:B------:R-:W1:Y:S03]  /*22d0*/  @!P0 LDC.64 R12, c[0x0][0x3d0] ;  /* 0x0000f400ff0c8b82 */ /* 0x000e660000000a00 */
[----:B------:R-:W5:Y:S01]  /*22e0*/  LDS R19, [R0] ;  /* 0x0000000000137984 */ /* 0x000f620000000800 */
[----:B----4-:R-:W-:-:S04]  /*22f0*/  LEA R9, P1, R4, R15, 0x2 ;  /* 0x0000000f04097211 */ /* 0x010fc800078210ff */
[----:B------:R-:W-:Y:S02]  /*2300*/  LEA.HI.X R5, R4, R17, R5, 0x2, P1 ;  /* 0x0000001104057211 */ /* 0x000fe400008f1405 */
[----:B------:R-:W-:-:S05]  /*2310*/  IADD3 R8, P1, PT, R2, R9, RZ ;  /* 0x0000000902087210 */ /* 0x000fca0007f3e0ff */
[----:B------:R-:W-:Y:S01]  /*2320*/  IMAD.X R9, R3, 0x1, R5, P1 ;  /* 0x0000000103097824 */ /* 0x000fe200008e0605 */
[----:B------:R-:W-:-:S04]  /*2330*/  CS2R R4, SRZ ;  /* 0x0000000000047805 */ /* 0x000fc8000001ff00 */
[----:B---3--:R-:W-:Y:S04]  /*2340*/  STG.E desc[UR8][R8.64+0x800], R21 ;  /* 0x0008001508007986 */ /* 0x008fe8000c101908 */
[----:B-1----:R-:W2:Y:S01]  /*2350*/  @!P0 LDG.E.64 R4, desc[UR8][R12.64] ;  /* 0x000000080c048981 */ /* 0x002ea2000c1e1b00 */
[----:B------:R-:W1:Y:S03]  /*2360*/  @!P0 LDC.64 R10, c[0x0][0x3d0] ;  /* 0x0000f400ff0a8b82 */ /* 0x000e660000000a00 */
[----:B------:R3:W4:Y:S01]  /*2370*/  LDS R21, [R0+0x800] ;  /* 0x0008000000157984 */ /* 0x0007220000000800 */
[----:B--2---:R-:W-:-:S04]  /*2380*/  LEA R7, P1, R4, R15, 0x2 ;  /* 0x0000000f04077211 */ /* 0x004fc800078210ff */
[----:B------:R-:W-:Y:S02]  /*2390*/  LEA.HI.X R5, R4, R17, R5, 0x2, P1 ;  /* 0x0000001104057211 */ /* 0x000fe400008f1405 */
[----:B------:R-:W-:-:S05]  /*23a0*/  IADD3 R6, P1, PT, R2, R7, RZ ;  /* 0x0000000702067210 */ /* 0x000fca0007f3e0ff */
[----:B------:R-:W-:Y:S01]  /*23b0*/  IMAD.X R7, R3, 0x1, R5, P1 ;  /* 0x0000000103077824 */ /* 0x000fe200008e0605 */
[----:B------:R-:W-:-:S04]  /*23c0*/  CS2R R4, SRZ ;  /* 0x0000000000047805 */ /* 0x000fc8000001ff00 */
[----:B-----5:R2:W-:Y:S04]  /*23d0*/  STG.E desc[UR8][R6.64+0x1000], R19 ;  /* 0x0010001306007986 */ /* 0x0205e8000c101908 */
[----:B-1----:R-:W5:Y:S01]  /*23e0*/  @!P0 LDG.E.64 R4, desc[UR8][R10.64] ;  /* 0x000000080a048981 */ /* 0x002f62000c1e1b00 */
[----:B------:R-:W-:Y:S02]  /*23f0*/  VIADD R60, R60, 0x800 ;  /* 0x000008003c3c7836 */ /* 0x000fe40000000000 */
[----:B---3--:R-:W-:Y:S01]  /*2400*/  VIADD R0, R0, 0x2000 ;  /* 0x0000200000007836 */ /* 0x008fe20000000000 */
[----:B-----5:R-:W-:Y:S02]  /*2410*/  LEA R9, P1, R4, R15, 0x2 ;  /* 0x0000000f04097211 */ /* 0x020fe400078210ff */
[----:B------:R-:W-:-:S02]  /*2420*/  IADD3 R15, P2, PT, R15, 0x2000, RZ ;  /* 0x000020000f0f7810 */ /* 0x000fc40007f5e0ff */
[----:B------:R-:W-:Y:S02]  /*2430*/  LEA.HI.X R5, R4, R17, R5, 0x2, P1 ;  /* 0x0000001104057211 */ /* 0x000fe400008f1405 */
[----:B------:R-:W-:Y:S01]  /*2440*/  IADD3 R4, P1, PT, R2, R9, RZ ;  /* 0x0000000902047210 */ /* 0x000fe20007f3e0ff */
[----:B------:R-:W-:-:S04]  /*2450*/  IMAD.X R17, RZ, RZ, R17, P2 ;  /* 0x000000ffff117224 */ /* 0x000fc800010e0611 */
[----:B------:R-:W-:Y:S01]  /*2460*/  IMAD.X R5, R3, 0x1, R5, P1 ;  /* 0x0000000103057824 */ /* 0x000fe200008e0605 */
[----:B------:R-:W-:-:S04]  /*2470*/  ISETP.GE.AND P1, PT, R60, R59, PT ;  /* 0x0000003b3c00720c */ /* 0x000fc80003f26270 */
[----:B----4-:R2:W-:Y:S09]  /*2480*/  STG.E desc[UR8][R4.64+0x1800], R21 ;  /* 0x0018001504007986 */ /* 0x0105f2000c101908 */
[----:B------:R-:W-:Y:S05]  /*2490*/  @!P1 BRA `(.L_x_327) ;  /* 0xfffffffc00549947 */ /* 0x000fea000383ffff */
[----:B------:R-:W-:Y:S05]  /*24a0*/  EXIT ;  /* 0x000000000000794d */ /* 0x000fea0003800000 */
.L_x_280:
[----:B------:R-:W0:Y:S01]  /*24b0*/  S2R R45, SR_TID.X ;  /* 0x00000000002d7919 */ /* 0x000e220000002100 */
[----:B------:R-:W1:Y:S01]  /*24c0*/  LDC.64 R2, c[0x0][0x3c8] ;  /* 0x0000f200ff027b82 */ /* 0x000e620000000a00 */
[----:B------:R-:W2:Y:S01]  /*24d0*/  LDCU.U8 UR4, c[0x0][0x3b8] ;  /* 0x00007700ff0477ac */ /* 0x000ea20008000000 */
[----:B------:R-:W3:Y:S01]  /*24e0*/  LDCU.64 UR10, c[0x0][0x380] ;  /* 0x00007000ff0a77ac */ /* 0x000ee20008000a00 */
[----:B------:R-:W4:Y:S01]  /*24f0*/  LDCU.64 UR12, c[0x0][0x388] ;  /* 0x00007100ff0c77ac */ /* 0x000f220008000a00 */
[----:B--2---:R-:W-:Y:S01]  /*2500*/  ISETP.NE.AND P0, PT, RZ, UR4, PT ;  /* 0x00000004ff007c0c */ /* 0x004fe2000bf05270 */
[----:B------:R-:W-:-:S03]  /*2510*/  USHF.R.S32.HI UR4, URZ, 0x1f, UR7 ;  /* 0x0000001fff047899 */ /* 0x000fc60008011407 */
[----:B-1----:R-:W-:Y:S02]  /*2520*/  SEL R2, R2, RZ, !P0 ;  /* 0x000000ff02027207 */ /* 0x002fe40004000000 */
[----:B------:R-:W-:Y:S01]  /*2530*/  SEL R0, R3, RZ, !P0 ;  /* 0x000000ff03007207 */ /* 0x000fe20004000000 */
[----:B0-----:R-:W-:-:S05]  /*2540*/  IMAD R5, R45, 0xe, RZ ;  /* 0x0000000e2d057824 */ /* 0x001fca00078e02ff */
[----:B------:R-:W-:-:S04]  /*2550*/  IADD3 R5, P1, P2, R5, UR7, R2 ;  /* 0x0000000705057c10 */ /* 0x000fc8000fa3e002 */
[----:B------:R-:W-:Y:S02]  /*2560*/  IADD3.X R0, PT, PT, RZ, UR4, R0, P1, P2 ;  /* 0x00000004ff007c10 */ /* 0x000fe40008fe4400 */
[C---:B---3--:R-:W-:Y:S02]  /*2570*/  LEA R4, P0, R5.reuse, UR10, 0x2 ;  /* 0x0000000a05047c11 */ /* 0x048fe4000f8010ff */
[C---:B----4-:R-:W-:Y:S02]  /*2580*/  IADD3 R2, P1, PT, R5.reuse, UR12, RZ ;  /* 0x0000000c05027c10 */ /* 0x050fe4000ff3e0ff */
[----:B------:R-:W-:Y:S02]  /*2590*/  LEA.HI.X R5, R5, UR11, R0, 0x2, P0 ;  /* 0x0000000b05057c11 */ /* 0x000fe400080f1400 */
        /* <DEDUP_REMOVED lines=29> */
[----:B------:R1:W4:Y:S01]  /*2770*/  LDG.E.U8 R9, desc[UR8][R2.64+0xd] ;  /* 0x00000d0802097981 */ /* 0x000322000c1e1100 */
[----:B0-----:R-:W-:Y:S01]  /*2780*/  IMAD.MOV.U32 R4, RZ, RZ, 0x2 ;  /* 0x00000002ff047424 */ /* 0x001fe200078e00ff */
[----:B------:R-:W0:Y:S01]  /*2790*/  S2UR UR5, SR_CgaCtaId ;  /* 0x00000000000579c3 */ /* 0x000e220000008800 */
[----:B------:R-:W-:Y:S01]  /*27a0*/  UMOV UR4, 0x400 ;  /* 0x0000040000047882 */ /* 0x000fe20000000000 */
[----:B------:R-:W1:Y:S01]  /*27b0*/  S2R R58, SR_LANEID ;  /* 0x00000000003a7919 */ /* 0x000e620000000000 */
[----:B------:R-:W-:Y:S01]  /*27c0*/  SHF.R.U32.HI R47, RZ, 0x5, R45 ;  /* 0x00000005ff2f7819 */ /* 0x000fe2000001162d */
[----:B0-----:R-:W-:-:S04]  /*27d0*/  ULEA UR4, UR5, UR4, 0x18 ;  /* 0x0000000405047291 */ /* 0x001fc8000f8ec0ff */
[----:B------:R-:W-:Y:S01]  /*27e0*/  BAR.SYNC.DEFER_BLOCKING 0x0 ;  /* 0x0000000000007b1d */ /* 0x000fe20000010000 */
[----:B--2---:R-:W-:Y:S02]  /*27f0*/  ISETP.NE.AND P0, PT, R34, RZ, PT ;  /* 0x000000ff2200720c */ /* 0x004fe40003f05270 */
[----:B---3--:R-:W-:Y:S02]  /*2800*/  ISETP.NE.AND P1, PT, R33, RZ, PT ;  /* 0x000000ff2100720c */ /* 0x008fe40003f25270 */
[----:B------:R-:W-:Y:S02]  /*2810*/  SEL R0, RZ, 0x1, !P0 ;  /* 0x00000001ff007807 */ /* 0x000fe40004000000 */
[----:B----4-:R-:W-:-:S07]  /*2820*/  ISETP.NE.AND P2, PT, R32, RZ, PT ;  /* 0x000000ff2000720c */ /* 0x010fce0003f45270 */
[----:B------:R-:W-:Y:S01]  /*2830*/  @!P0 IMAD.MOV R4, RZ, RZ, 0x1 ;  /* 0x00000001ff048424 */ /* 0x000fe200078e02ff */
[----:B------:R-:W-:Y:S01]  /*2840*/  ISETP.NE.AND P0, PT, R31, RZ, PT ;  /* 0x000000ff1f00720c */ /* 0x000fe20003f05270 */
[----:B------:R-:W-:Y:S01]  /*2850*/  @!P1 IMAD.MOV R4, RZ, RZ, R0 ;  /* 0x000000ffff049224 */ /* 0x000fe200078e0200 */
[----:B------:R-:W-:-:S03]  /*2860*/  ISETP.NE.AND P1, PT, R30, RZ, PT ;  /* 0x000000ff1e00720c */ /* 0x000fc60003f25270 */
[----:B------:R-:W-:Y:S02]  /*2870*/  VIADD R0, R4, 0x1 ;  /* 0x0000000104007836 */ /* 0x000fe40000000000 */
[----:B------:R-:W-:Y:S01]  /*2880*/  @!P2 IMAD.MOV R0, RZ, RZ, R4 ;  /* 0x000000ffff00a224 */ /* 0x000fe200078e0204 */
[----:B-1----:R-:W-:-:S03]  /*2890*/  ISETP.NE.AND P2, PT, R58, RZ, PT ;  /* 0x000000ff3a00720c */ /* 0x002fc60003f45270 */
[----:B------:R-:W-:Y:S02]  /*28a0*/  VIADD R2, R0, 0x1 ;  /* 0x0000000100027836 */ /* 0x000fe40000000000 */
[----:B------:R-:W-:Y:S01]  /*28b0*/  @!P0 IMAD.MOV R2, RZ, RZ, R0 ;  /* 0x000000ffff028224 */ /* 0x000fe200078e0200 */
[----:B------:R-:W-:-:S03]  /*28c0*/  ISETP.NE.AND P0, PT, R29, RZ, PT ;  /* 0x000000ff1d00720c */ /* 0x000fc60003f05270 */
[----:B------:R-:W-:Y:S02]  /*28d0*/  VIADD R8, R2, 0x1 ;  /* 0x0000000102087836 */ /* 0x000fe40000000000 */
[----:B------:R-:W-:Y:S01]  /*28e0*/  @!P1 IMAD.MOV R8, RZ, RZ, R2 ;  /* 0x000000ffff089224 */ /* 0x000fe200078e0202 */
[----:B------:R-:W-:-:S03]  /*28f0*/  ISETP.NE.AND P1, PT, R28, RZ, PT ;  /* 0x000000ff1c00720c */ /* 0x000fc60003f25270 */
[----:B------:R-:W-:-:S04]  /*2900*/  VIADD R7, R8, 0x1 ;  /* 0x0000000108077836 */ /* 0x000fc80000000000 */
        /* <DEDUP_REMOVED lines=22> */
[----:B------:R-:W-:-:S03]  /*2a70*/  ISETP.NE.AND P1, PT, R58, 0x1f, PT ;  /* 0x0000001f3a00780c */ /* 0x000fc60003f25270 */
[----:B------:R-:W-:-:S04]  /*2a80*/  VIADD R46, R12, 0x1 ;  /* 0x000000010c2e7836 */ /* 0x000fc80000000000 */
[----:B------:R-:W-:-:S05]  /*2a90*/  @!P0 IMAD.MOV R46, RZ, RZ, R12 ;  /* 0x000000ffff2e8224 */ /* 0x000fca00078e020c */
[----:B------:R-:W0:Y:S01]  /*2aa0*/  SHFL.UP P0, R13, R46, 0x1, RZ ;  /* 0x042000002e0d7989 */ /* 0x000e2200000000ff */
[----:B------:R-:W-:Y:S01]  /*2ab0*/  @!P1 LEA R48, R47, UR4, 0x2 ;  /* 0x000000042f309c11 */ /* 0x000fe2000f8e10ff */
[----:B0-----:R-:W-:-:S05]  /*2ac0*/  @P0 IMAD.IADD R13, R13, 0x1, R46 ;  /* 0x000000010d0d0824 */ /* 0x001fca00078e022e */
[----:B------:R-:W0:Y:S02]  /*2ad0*/  SHFL.UP P0, R12, R13, 0x2, RZ ;  /* 0x044000000d0c7989 */ /* 0x000e2400000000ff */
[----:B0-----:R-:W-:-:S05]  /*2ae0*/  @P0 IMAD.IADD R12, R13, 0x1, R12 ;  /* 0x000000010d0c0824 */ /* 0x001fca00078e020c */
[----:B------:R-:W0:Y:S02]  /*2af0*/  SHFL.UP P0, R15, R12, 0x4, RZ ;  /* 0x048000000c0f7989 */ /* 0x000e2400000000ff */
[----:B0-----:R-:W-:-:S05]  /*2b00*/  @P0 IMAD.IADD R15, R12, 0x1, R15 ;  /* 0x000000010c0f0824 */ /* 0x001fca00078e020f */
[----:B------:R-:W0:Y:S02]  /*2b10*/  SHFL.UP P0, R14, R15, 0x8, RZ ;  /* 0x050000000f0e7989 */ /* 0x000e2400000000ff */
[----:B0-----:R-:W-:-:S05]  /*2b20*/  @P0 IMAD.IADD R14, R15, 0x1, R14 ;  /* 0x000000010f0e0824 */ /* 0x001fca00078e020e */
[----:B------:R-:W0:Y:S02]  /*2b30*/  SHFL.UP P0, R49, R14, 0x10, RZ ;  /* 0x060000000e317989 */ /* 0x000e2400000000ff */
[----:B0-----:R-:W-:Y:S01]  /*2b40*/  @P0 IMAD.IADD R49, R14, 0x1, R49 ;  /* 0x000000010e310824 */ /* 0x001fe200078e0231 */
[----:B------:R-:W-:-:S03]  /*2b50*/  ISETP.NE.AND P0, PT, R47, 0x2, PT ;  /* 0x000000022f00780c */ /* 0x000fc60003f05270 */
[----:B------:R-:W-:Y:S01]  /*2b60*/  IMAD.IADD R46, R49, 0x1, -R46 ;  /* 0x00000001312e7824 */ /* 0x000fe200078e0a2e */
[----:B------:R-:W-:Y:S01]  /*2b70*/  @!P1 STS [R48], R49 ;  /* 0x0000003130009388 */ /* 0x000fe20000000800 */
[----:B------:R-:W-:Y:S01]  /*2b80*/  BAR.SYNC.DEFER_BLOCKING 0x0 ;  /* 0x0000000000007b1d */ /* 0x000fe20000010000 */
[----:B------:R-:W-:-:S05]  /*2b90*/  ISETP.NE.AND P1, PT, R47, 0xd, PT ;  /* 0x0000000d2f00780c */ /* 0x000fca0003f25270 */
[----:B------:R-:W0:Y:S04]  /*2ba0*/  LDS.128 R20, [UR4] ;  /* 0x00000004ff147984 */ /* 0x000e280008000c00 */
[----:B------:R-:W1:Y:S04]  /*2bb0*/  LDS.128 R12, [UR4+0x10] ;  /* 0x00001004ff0c7984 */ /* 0x000e680008000c00 */
[----:B------:R-:W2:Y:S01]  /*2bc0*/  LDS.128 R16, [UR4+0x20] ;  /* 0x00002004ff107984 */ /* 0x000ea20008000c00 */
[----:B0-----:R-:W-:-:S04]  /*2bd0*/  IMAD.IADD R21, R20, 0x1, R21 ;  /* 0x0000000114157824 */ /* 0x001fc800078e0215 */
[----:B------:R-:W-:Y:S01]  /*2be0*/  IMAD.IADD R22, R22, 0x1, R21 ;  /* 0x0000000116167824 */ /* 0x000fe200078e0215 */
[----:B------:R-:W-:Y:S02]  /*2bf0*/  SEL R20, R21, R20, !P0 ;  /* 0x0000001415147207 */ /* 0x000fe40004000000 */
[----:B------:R-:W-:Y:S01]  /*2c00*/  ISETP.NE.AND P0, PT, R47, 0x3, PT ;  /* 0x000000032f00780c */ /* 0x000fe20003f05270 */
[----:B------:R-:W-:-:S03]  /*2c10*/  IMAD.IADD R23, R23, 0x1, R22 ;  /* 0x0000000117177824 */ /* 0x000fc600078e0216 */
[----:B------:R-:W-:Y:S01]  /*2c20*/  SEL R20, R22, R20, !P0 ;  /* 0x0000001416147207 */ /* 0x000fe20004000000 */
[----:B-1----:R-:W-:Y:S01]  /*2c30*/  IMAD.IADD R12, R23, 0x1, R12 ;  /* 0x00000001170c7824 */ /* 0x002fe200078e020c */
[----:B------:R-:W-:-:S03]  /*2c40*/  ISETP.NE.AND P0, PT, R47, 0x4, PT ;  /* 0x000000042f00780c */ /* 0x000fc60003f05270 */
[----:B------:R-:W-:Y:S01]  /*2c50*/  IMAD.IADD R13, R13, 0x1, R12 ;  /* 0x000000010d0d7824 */ /* 0x000fe200078e020c */
[----:B------:R-:W-:Y:S02]  /*2c60*/  SEL R20, R23, R20, !P0 ;  /* 0x0000001417147207 */ /* 0x000fe40004000000 */
[----:B------:R-:W-:Y:S01]  /*2c70*/  ISETP.NE.AND P0, PT, R47, 0x5, PT ;  /* 0x000000052f00780c */ /* 0x000fe20003f05270 */
[----:B------:R-:W-:-:S03]  /*2c80*/  IMAD.IADD R14, R14, 0x1, R13 ;  /* 0x000000010e0e7824 */ /* 0x000fc600078e020d */
[----:B------:R-:W-:Y:S01]  /*2c90*/  SEL R48, R12, R20, !P0 ;  /* 0x000000140c307207 */ /* 0x000fe20004000000 */
[----:B------:R-:W-:Y:S01]  /*2ca0*/  IMAD.IADD R15, R15, 0x1, R14 ;  /* 0x000000010f0f7824 */ /* 0x000fe200078e020e */
[----:B------:R-:W0:Y:S01]  /*2cb0*/  LDS.128 R20, [UR4+0x30] ;  /* 0x00003004ff147984 */ /* 0x000e220008000c00 */
[----:B------:R-:W-:Y:S02]  /*2cc0*/  ISETP.NE.AND P0, PT, R47, 0x6, PT ;  /* 0x000000062f00780c */ /* 0x000fe40003f05270 */
[----:B--2---:R-:W-:Y:S02]  /*2cd0*/  IMAD.IADD R16, R15, 0x1, R16 ;  /* 0x000000010f107824 */ /* 0x004fe400078e0210 */
[----:B------:R-:W-:Y:S02]  /*2ce0*/  SEL R48, R13, R48, !P0 ;  /* 0x000000300d307207 */ /* 0x000fe40004000000 */
[----:B------:R-:W-:Y:S01]  /*2cf0*/  ISETP.NE.AND P0, PT, R47, 0x7, PT ;  /* 0x000000072f00780c */ /* 0x000fe20003f05270 */
[----:B------:R-:W-:Y:S01]  /*2d00*/  IMAD.IADD R17, R17, 0x1, R16 ;  /* 0x0000000111117824 */ /* 0x000fe200078e0210 */
[----:B------:R-:W-:-:S02]  /*2d10*/  SEL R13, R46, RZ, P2 ;  /* 0x000000ff2e0d7207 */ /* 0x000fc40001000000 */
[----:B------:R-:W-:Y:S01]  /*2d20*/  SEL R48, R14, R48, !P0 ;  /* 0x000000300e307207 */ /* 0x000fe20004000000 */
[----:B------:R-:W-:Y:S01]  /*2d30*/  IMAD.IADD R18, R18, 0x1, R17 ;  /* 0x0000000112127824 */ /* 0x000fe200078e0211 */
[----:B------:R-:W-:-:S03]  /*2d40*/  ISETP.NE.AND P0, PT, R47, 0x8, PT ;  /* 0x000000082f00780c */ /* 0x000fc60003f05270 */
[----:B------:R-:W-:Y:S01]  /*2d50*/  IMAD.IADD R19, R19, 0x1, R18 ;  /* 0x0000000113137824 */ /* 0x000fe200078e0212 */
[----:B------:R-:W-:Y:S02]  /*2d60*/  SEL R48, R15, R48, !P0 ;  /* 0x000000300f307207 */ /* 0x000fe40004000000 */
[----:B------:R-:W-:-:S04]  /*2d70*/  ISETP.NE.AND P0, PT, R47, 0x9, PT ;  /* 0x000000092f00780c */ /* 0x000fc80003f05270 */
[----:B------:R-:W-:Y:S02]  /*2d80*/  SEL R48, R16, R48, !P0 ;  /* 0x0000003010307207 */ /* 0x000fe40004000000 */
[----:B------:R-:W-:-:S04]  /*2d90*/  ISETP.NE.AND P0, PT, R47, 0xa, PT ;  /* 0x0000000a2f00780c */ /* 0x000fc80003f05270 */
[----:B------:R-:W-:Y:S02]  /*2da0*/  SEL R48, R17, R48, !P0 ;  /* 0x0000003011307207 */ /* 0x000fe40004000000 */
[----:B------:R-:W-:-:S04]  /*2db0*/  ISETP.NE.AND P0, PT, R47, 0xb, PT ;  /* 0x0000000b2f00780c */ /* 0x000fc80003f05270 */
[----:B------:R-:W-:Y:S02]  /*2dc0*/  SEL R48, R18, R48, !P0 ;  /* 0x0000003012307207 */ /* 0x000fe40004000000 */
[----:B------:R-:W-:Y:S01]  /*2dd0*/  ISETP.NE.AND P0, PT, R47, 0xc, PT ;  /* 0x0000000c2f00780c */ /* 0x000fe20003f05270 */
[----:B0-----:R-:W-:-:S03]  /*2de0*/  IMAD.IADD R20, R19, 0x1, R20 ;  /* 0x0000000113147824 */ /* 0x001fc600078e0214 */
[----:B------:R-:W-:Y:S02]  /*2df0*/  SEL R48, R19, R48, !P0 ;  /* 0x0000003013307207 */ /* 0x000fe40004000000 */
[----:B------:R-:W-:Y:S01]  /*2e00*/  ISETP.NE.AND P0, PT, R47, 0xe, PT ;  /* 0x0000000e2f00780c */ /* 0x000fe20003f05270 */
[----:B------:R-:W-:Y:S01]  /*2e10*/  IMAD.IADD R21, R21, 0x1, R20 ;  /* 0x0000000115157824 */ /* 0x000fe200078e0214 */
[----:B------:R-:W-:Y:S01]  /*2e20*/  SEL R48, R20, R48, !P1 ;  /* 0x0000003014307207 */ /* 0x000fe20004800000 */
[----:B------:R-:W-:Y:S01]  /*2e30*/  IMAD.MOV.U32 R20, RZ, RZ, R45 ;  /* 0x000000ffff147224 */ /* 0x000fe200078e002d */
[----:B------:R-:W-:Y:S01]  /*2e40*/  ISETP.NE.AND P1, PT, R47, 0xf, PT ;  /* 0x0000000f2f00780c */ /* 0x000fe20003f25270 */
[----:B------:R-:W-:Y:S01]  /*2e50*/  IMAD.IADD R22, R22, 0x1, R21 ;  /* 0x0000000116167824 */ /* 0x000fe200078e0215 */
[----:B------:R-:W-:Y:S02]  /*2e60*/  SEL R48, R21, R48, !P0 ;  /* 0x0000003015307207 */ /* 0x000fe40004000000 */
[----:B------:R-:W-:Y:S01]  /*2e70*/  ISETP.GE.U32.AND P0, PT, R20, 0x20, PT ;  /* 0x000000201400780c */ /* 0x000fe20003f06070 */
[----:B------:R-:W-:Y:S01]  /*2e80*/  IMAD.IADD R23, R23, 0x1, R22 ;  /* 0x0000000117177824 */ /* 0x000fe200078e0216 */
[----:B------:R-:W-:-:S02]  /*2e90*/  SEL R48, R22, R48, !P1 ;  /* 0x0000003016307207 */ /* 0x000fc40004800000 */
[----:B------:R-:W-:-:S03]  /*2ea0*/  ISETP.GT.U32.AND P1, PT, R20, 0x1f, PT ;  /* 0x0000001f1400780c */ /* 0x000fc60003f24070 */
[----:B------:R-:W-:-:S05]  /*2eb0*/  IMAD.IADD R13, R48, 0x1, R13 ;  /* 0x00000001300d7824 */ /* 0x000fca00078e020d */
[----:B------:R-:W-:-:S05]  /*2ec0*/  SEL R57, R46, R13, !P0 ;  /* 0x0000000d2e397207 */ /* 0x000fca0004000000 */
[----:B------:R-:W-:Y:S05]  /*2ed0*/  @P1 BRA `(.L_x_328) ;  /* 0x0000000800b41947 */ /* 0x000fea0003800000 */
[----:B------:R-:W0:Y:S01]  /*2ee0*/  LDC.64 R12, c[0x0][0x3a0] ;  /* 0x0000e800ff0c7b82 */ /* 0x000e220000000a00 */
[----:B------:R-:W-:Y:S02]  /*2ef0*/  ISETP.NE.AND P0, PT, R20, RZ, PT ;  /* 0x000000ff1400720c */ /* 0x000fe40003f05270 */
[----:B------:R-:W-:-:S05]  /*2f00*/  LOP3.LUT R21, RZ, R20, RZ, 0x33, !PT ;  /* 0x00000014ff157212 */ /* 0x000fca00078e33ff */
[----:B------:R-:W-:-:S06]  /*2f10*/  IMAD.IADD R21, R38, 0x1, R21 ;  /* 0x0000000126157824 */ /* 0x000fcc00078e0215 */
[----:B------:R-:W-:Y:S01]  /*2f20*/  @!P0 IMAD.MOV.U32 R22, RZ, RZ, 0x64 ;  /* 0x00000064ff168424 */ /* 0x000fe200078e00ff */
[----:B------:R1:W-:Y:S01]  /*2f30*/  @!P0 STS [UR4+0x6c], R23 ;  /* 0x00006c17ff008988 */ /* 0x0003e20008000804 */
[----:B0-----:R-:W-:-:S04]  /*2f40*/  IMAD.WIDE R14, R38, 0x8, R12 ;  /* 0x00000008260e7825 */ /* 0x001fc800078e020c */
[----:B------:R-:W-:Y:S01]  /*2f50*/  IMAD.WIDE R12, R21, 0x8, R12 ;  /* 0x00000008150c7825 */ /* 0x000fe200078e020c */
[----:B------:R1:W-:Y:S01]  /*2f60*/  @!P0 ST.E.64.STRONG.GPU desc[UR8][R14.64+0x100], R22 ;  /* 0x000100160e008985 */ /* 0x0003e2000c10fb08 */
[----:B------:R-:W-:Y:S05]  /*2f70*/  NANOSLEEP 0x2a3 ;  /* 0x000002a30000795d */ /* 0x000fea0003800000 */
[----:B------:R-:W2:Y:S01]  /*2f80*/  LD.E.64.STRONG.GPU R16, desc[UR8][R12.64+0x100] ;  /* 0x000100080c107980 */ /* 0x000ea2000c10fb00 */
[----:B------:R-:W-:Y:S01]  /*2f90*/  UMOV UR5, 0xffffffff ;  /* 0xffffffff00057882 */ /* 0x000fe20000000000 */
[----:B--2---:R-:W-:Y:S02]  /*2fa0*/  ISETP.NE.AND P0, PT, R16, 0x63, PT ;  /* 0x000000631000780c */ /* 0x004fe40003f05270 */
[----:B-1----:R-:W-:Y:S11]  /*2fb0*/  BRA.DIV UR5, `(.L_x_329) ;  /* 0x0000007a05b07947 */ /* 0x002ff6000b800000 */
[----:B------:R-:W-:-:S13]  /*2fc0*/  VOTE.ANY P0, !P0 ;  /* 0x0000000000ff7806 */ /* 0x000fda0004000100 */
.L_x_499:
[----:B------:R-:W-:Y:S05]  /*2fd0*/  @!P0 BRA `(.L_x_330) ;  /* 0x0000000000748947 */ /* 0x000fea0003800000 */
[----:B------:R-:W-:-:S07]  /*2fe0*/  IMAD.MOV.U32 R19, RZ, RZ, 0x1a6 ;  /* 0x000001a6ff137424 */ /* 0x000fce00078e00ff */
.L_x_332:
[----:B------:R-:W-:Y:S02]  /*2ff0*/  VIADD R45, R19, 0x1 ;  /* 0x00000001132d7836 */ /* 0x000fe40000000000 */
[----:B------:R-:W-:Y:S02]  /*3000*/  IMAD R38, R38, 0x41a7, RZ ;  /* 0x000041a726267824 */ /* 0x000fe400078e02ff */
[----:B------:R-:W0:Y:S01]  /*3010*/  I2F.U32.RP R18, R45 ;  /* 0x0000002d00127306 */ /* 0x000e220000209000 */
[----:B------:R-:W-:Y:S01]  /*3020*/  IMAD.MOV R47, RZ, RZ, -R45 ;  /* 0x000000ffff2f7224 */ /* 0x000fe200078e0a2d */
[----:B------:R-:W-:Y:S02]  /*3030*/  ISETP.NE.U32.AND P1, PT, R45, RZ, PT ;  /* 0x000000ff2d00720c */ /* 0x000fe40003f25070 */
[----:B------:R-:W-:-:S04]  /*3040*/  LOP3.LUT R38, R38, 0x7fffffff, RZ, 0xc0, !PT ;  /* 0x7fffffff26267812 */ /* 0x000fc800078ec0ff */
[----:B0-----:R-:W0:Y:S02]  /*3050*/  MUFU.RCP R18, R18 ;  /* 0x0000001200127308 */ /* 0x001e240000001000 */
[----:B0-----:R-:W-:-:S06]  /*3060*/  VIADD R16, R18, 0xffffffe ;  /* 0x0ffffffe12107836 */ /* 0x001fcc0000000000 */
[----:B------:R0:W1:Y:S02]  /*3070*/  F2I.FTZ.U32.TRUNC.NTZ R17, R16 ;  /* 0x0000001000117305 */ /* 0x000064000021f000 */
[----:B0-----:R-:W-:Y:S02]  /*3080*/  IMAD.MOV.U32 R16, RZ, RZ, RZ ;  /* 0x000000ffff107224 */ /* 0x001fe400078e00ff */
[----:B-1----:R-:W-:-:S04]  /*3090*/  IMAD R47, R47, R17, RZ ;  /* 0x000000112f2f7224 */ /* 0x002fc800078e02ff */
[----:B------:R-:W-:-:S06]  /*30a0*/  IMAD.HI.U32 R17, R17, R47, R16 ;  /* 0x0000002f11117227 */ /* 0x000fcc00078e0010 */
[----:B------:R-:W-:-:S04]  /*30b0*/  IMAD.HI.U32 R17, R17, R38, RZ ;  /* 0x0000002611117227 */ /* 0x000fc800078e00ff */
[----:B------:R-:W-:-:S04]  /*30c0*/  IMAD.MOV R17, RZ, RZ, -R17 ;  /* 0x000000ffff117224 */ /* 0x000fc800078e0a11 */
[----:B------:R-:W-:-:S05]  /*30d0*/  IMAD R18, R45, R17, R38 ;  /* 0x000000112d127224 */ /* 0x000fca00078e0226 */
[----:B------:R-:W-:-:S13]  /*30e0*/  ISETP.GE.U32.AND P0, PT, R18, R45, PT ;  /* 0x0000002d1200720c */ /* 0x000fda0003f06070 */
[----:B------:R-:W-:-:S05]  /*30f0*/  @P0 IMAD.IADD R18, R18, 0x1, -R45 ;  /* 0x0000000112120824 */ /* 0x000fca00078e0a2d */
[----:B------:R-:W-:-:S13]  /*3100*/  ISETP.GE.U32.AND P0, PT, R18, R45, PT ;  /* 0x0000002d1200720c */ /* 0x000fda0003f06070 */
[----:B------:R-:W-:Y:S01]  /*3110*/  @P0 IMAD.IADD R18, R18, 0x1, -R45 ;  /* 0x0000000112120824 */ /* 0x000fe200078e0a2d */
[----:B------:R-:W-:-:S04]  /*3120*/  @!P1 LOP3.LUT R18, RZ, R45, RZ, 0x33, !PT ;  /* 0x0000002dff129212 */ /* 0x000fc800078e33ff */
[----:B------:R-:W-:Y:S05]  /*3130*/  NANOSLEEP R18 ;  /* 0x000000120000735d */ /* 0x000fea0003800000 */
[----:B------:R-:W2:Y:S01]  /*3140*/  LD.E.64.STRONG.GPU R16, desc[UR8][R12.64+0x100] ;  /* 0x000100080c107980 */ /* 0x000ea2000c10fb00 */
[----:B------:R-:W-:Y:S01]  /*3150*/  UMOV UR5, 0xffffffff ;  /* 0xffffffff00057882 */ /* 0x000fe20000000000 */
[----:B------:R-:W-:Y:S02]  /*3160*/  SHF.R.U32.HI R19, RZ, 0x1, R19 ;  /* 0x00000001ff137819 */ /* 0x000fe40000011613 */
[----:B--2---:R-:W-:Y:S01]  /*3170*/  ISETP.NE.AND P0, PT, R16, 0x63, PT ;  /* 0x000000631000780c */ /* 0x004fe20003f05270 */
[----:B------:R-:W-:-:S12]  /*3180*/  BRA.DIV UR5, `(.L_x_331) ;  /* 0x0000007a055c7947 */ /* 0x000fd8000b800000 */
[----:B------:R-:W-:-:S13]  /*3190*/  VOTE.ANY P0, !P0 ;  /* 0x0000000000ff7806 */ /* 0x000fda0004000100 */
.L_x_502:
[----:B------:R-:W-:Y:S05]  /*31a0*/  @P0 BRA `(.L_x_332) ;  /* 0xfffffffc00900947 */ /* 0x000fea000383ffff */
.L_x_330:
[----:B------:R-:W-:Y:S01]  /*31b0*/  UMOV UR5, 0xffffffff ;  /* 0xffffffff00057882 */ /* 0x000fe20000000000 */
[----:B------:R-:W-:Y:S02]  /*31c0*/  ISETP.NE.AND P0, PT, R16, 0x65, PT ;  /* 0x000000651000780c */ /* 0x000fe40003f05270 */
[----:B------:R-:W-:Y:S11]  /*31d0*/  BRA.DIV UR5, `(.L_x_333) ;  /* 0x0000007a05687947 */ /* 0x000ff6000b800000 */
[----:B------:R-:W0:Y:S01]  /*31e0*/  S2R R59, SR_GEMASK ;  /* 0x00000000003b7919 */ /* 0x000e220000003c00 */
[----:B------:R-:W-:Y:S01]  /*31f0*/  VOTE.ANY R18, PT, !P0 ;  /* 0x0000000000127806 */ /* 0x000fe200040e0100 */
[C---:B------:R-:W-:Y:S02]  /*3200*/  VIADD R46, R58.reuse, 0x2 ;  /* 0x000000023a2e7836 */ /* 0x040fe40000000000 */
[C---:B------:R-:W-:Y:S02]  /*3210*/  VIADD R45, R58.reuse, 0x4 ;  /* 0x000000043a2d7836 */ /* 0x040fe40000000000 */
[----:B------:R-:W-:Y:S01]  /*3220*/  VIADD R22, R58, 0x8 ;  /* 0x000000083a167836 */ /* 0x000fe20000000000 */
[----:B0-----:R-:W-:-:S05]  /*3230*/  LOP3.LUT R18, R18, 0x80000000, R59, 0xec, !PT ;  /* 0x8000000012127812 */ /* 0x001fca00078eec3b */
[----:B------:R-:W-:-:S05]  /*3240*/  VIADD R13, R18, 0xffffffff ;  /* 0xffffffff120d7836 */ /* 0x000fca0000000000 */
[----:B------:R-:W-:-:S04]  /*3250*/  LOP3.LUT R13, R18, R13, RZ, 0xc, !PT ;  /* 0x0000000d120d7212 */ /* 0x000fc800078e0cff */
[----:B------:R-:W0:Y:S02]  /*3260*/  POPC R60, R13 ;  /* 0x0000000d003c7309 */ /* 0x000e240000000000 */
[----:B0-----:R-:W0:Y:S01]  /*3270*/  SHFL.DOWN PT, R19, R17, 0x1, R60 ;  /* 0x0820000011137989 */ /* 0x001e2200000e003c */
[----:B------:R-:W-:-:S04]  /*3280*/  ISETP.GE.AND P0, PT, R58, R60, PT ;  /* 0x0000003c3a00720c */ /* 0x000fc80003f06270 */
[----:B0-----:R-:W-:Y:S02]  /*3290*/  SEL R12, R19, RZ, !P0 ;  /* 0x000000ff130c7207 */ /* 0x001fe40004000000 */
[----:B------:R-:W-:-:S03]  /*32a0*/  ISETP.GT.AND P0, PT, R46, R60, PT ;  /* 0x0000003c2e00720c */ /* 0x000fc60003f04270 */
[----:B------:R-:W-:-:S05]  /*32b0*/  IMAD.IADD R47, R12, 0x1, R17 ;  /* 0x000000010c2f7824 */ /* 0x000fca00078e0211 */
[----:B------:R-:W0:Y:S02]  /*32c0*/  SHFL.DOWN PT, R19, R47, 0x2, R60 ;  /* 0x084000002f137989 */ /* 0x000e2400000e003c */
[----:B0-----:R-:W-:Y:S02]  /*32d0*/  SEL R12, R19, RZ, !P0 ;  /* 0x000000ff130c7207 */ /* 0x001fe40004000000 */
[----:B------:R-:W-:-:S03]  /*32e0*/  ISETP.GT.AND P0, PT, R45, R60, PT ;  /* 0x0000003c2d00720c */ /* 0x000fc60003f04270 */
[----:B------:R-:W-:Y:S02]  /*32f0*/  IMAD.IADD R49, R47, 0x1, R12 ;  /* 0x000000012f317824 */ /* 0x000fe400078e020c */
[----:B------:R-:W-:-:S03]  /*3300*/  VIADD R47, R58, 0x10 ;  /* 0x000000103a2f7836 */ /* 0x000fc60000000000 */
[----:B------:R-:W0:Y:S02]  /*3310*/  SHFL.DOWN PT, R19, R49, 0x4, R60 ;  /* 0x0880000031137989 */ /* 0x000e2400000e003c */
[-C--:B------:R-:W-:Y:S02]  /*3320*/  ISETP.GT.AND P1, PT, R47, R60.reuse, PT ;  /* 0x0000003c2f00720c */ /* 0x080fe40003f24270 */
[----:B0-----:R-:W-:Y:S02]  /*3330*/  SEL R12, R19, RZ, !P0 ;  /* 0x000000ff130c7207 */ /* 0x001fe40004000000 */
[----:B------:R-:W-:-:S03]  /*3340*/  ISETP.GT.AND P0, PT, R22, R60, PT ;  /* 0x0000003c1600720c */ /* 0x000fc60003f04270 */
[----:B------:R-:W-:-:S05]  /*3350*/  IMAD.IADD R61, R49, 0x1, R12 ;  /* 0x00000001313d7824 */ /* 0x000fca00078e020c */
[----:B------:R-:W0:Y:S02]  /*3360*/  SHFL.DOWN PT, R19, R61, 0x8, R60 ;  /* 0x090000003d137989 */ /* 0x000e2400000e003c */
[----:B0-----:R-:W-:Y:S02]  /*3370*/  SEL R12, R19, RZ, !P0 ;  /* 0x000000ff130c7207 */ /* 0x001fe40004000000 */
[----:B------:R-:W-:-:S03]  /*3380*/  ISETP.NE.AND P0, PT, R16, 0x65, PT ;  /* 0x000000651000780c */ /* 0x000fc60003f05270 */
[----:B------:R-:W-:Y:S02]  /*3390*/  IMAD.IADD R51, R61, 0x1, R12 ;  /* 0x000000013d337824 */ /* 0x000fe400078e020c */
[----:B------:R-:W0:Y:S03]  /*33a0*/  LDC.64 R12, c[0x0][0x3a0] ;  /* 0x0000e800ff0c7b82 */ /* 0x000e260000000a00 */
[----:B------:R-:W1:Y:S05]  /*33b0*/  SHFL.DOWN PT, R19, R51, 0x10, R60 ;  /* 0x0a00000033137989 */ /* 0x000e6a00000e003c */
[----:B------:R-:W-:-:S02]  /*33c0*/  VOTE.ALL P0, P0 ;  /* 0x0000000000ff7806 */ /* 0x000fc40000000000 */
[----:B0-----:R-:W-:Y:S02]  /*33d0*/  IADD3 R49, P2, PT, R12, 0x100, RZ ;  /* 0x000001000c317810 */ /* 0x001fe40007f5e0ff */
[----:B-1----:R-:W-:-:S03]  /*33e0*/  SEL R48, R19, RZ, !P1 ;  /* 0x000000ff13307207 */ /* 0x002fc60004800000 */
[----:B------:R-:W-:Y:S02]  /*33f0*/  IMAD.X R50, RZ, RZ, R13, P2 ;  /* 0x000000ffff327224 */ /* 0x000fe400010e060d */
[----:B------:R-:W-:-:S07]  /*3400*/  IMAD.IADD R48, R51, 0x1, R48 ;  /* 0x0000000133307824 */ /* 0x000fce00078e0230 */
.L_x_511:
[----:B------:R-:W-:Y:S05]  /*3410*/  @!P0 BRA `(.L_x_334) ;  /* 0x0000000400248947 */ /* 0x000fea0003800000 */
[----:B------:R-:W-:-:S07]  /*3420*/  IMAD.MOV.U32 R51, RZ, RZ, 0x1a6 ;  /* 0x000001a6ff337424 */ /* 0x000fce00078e00ff */
.L_x_340:
[----:B------:R-:W-:Y:S02]  /*3430*/  IMAD.MOV.U32 R12, RZ, RZ, R49 ;  /* 0x000000ffff0c7224 */ /* 0x000fe400078e0031 */
[----:B------:R-:W-:Y:S02]  /*3440*/  IMAD.MOV.U32 R13, RZ, RZ, R50 ;  /* 0x000000ffff0d7224 */ /* 0x000fe400078e0032 */
[----:B------:R-:W-:-:S05]  /*3450*/  IMAD.WIDE R12, R21, 0x8, R12 ;  /* 0x00000008150c7825 */ /* 0x000fca00078e020c */
[----:B------:R-:W2:Y:S01]  /*3460*/  LD.E.64.STRONG.GPU R16, desc[UR8][R12.64+-0x100] ;  /* 0xffff00080c107980 */ /* 0x000ea2000c10fb00 */
[----:B------:R-:W-:Y:S05]  /*3470*/  YIELD ;  /* 0x0000000000007946 */ /* 0x000fea0003800000 */
[----:B------:R-:W-:Y:S01]  /*3480*/  UMOV UR5, 0xffffffff ;  /* 0xffffffff00057882 */ /* 0x000fe20000000000 */
[----:B------:R-:W-:Y:S02]  /*3490*/  SHF.R.U32.HI R51, RZ, 0x1, R51 ;  /* 0x00000001ff337819 */ /* 0x000fe40000011633 */
[----:B--2---:R-:W-:Y:S01]  /*34a0*/  ISETP.NE.AND P0, PT, R16, 0x63, PT ;  /* 0x000000631000780c */ /* 0x004fe20003f05270 */
[----:B------:R-:W-:-:S12]  /*34b0*/  BRA.DIV UR5, `(.L_x_335) ;  /* 0x0000007a05b47947 */ /* 0x000fd8000b800000 */
[----:B------:R-:W-:-:S13]  /*34c0*/  VOTE.ANY P0, !P0 ;  /* 0x0000000000ff7806 */ /* 0x000fda0004000100 */
.L_x_514:
[----:B------:R-:W-:Y:S05]  /*34d0*/  @!P0 BRA `(.L_x_336) ;  /* 0x0000000000748947 */ /* 0x000fea0003800000 */
[----:B------:R-:W-:-:S07]  /*34e0*/  IMAD.MOV.U32 R19, RZ, RZ, R51 ;  /* 0x000000ffff137224 */ /* 0x000fce00078e0033 */
.L_x_338:
        /* <DEDUP_REMOVED lines=27> */
.L_x_517:
[----:B------:R-:W-:Y:S05]  /*36a0*/  @P0 BRA `(.L_x_338) ;  /* 0xfffffffc00900947 */ /* 0x000fea000383ffff */
.L_x_336:
[----:B------:R-:W-:Y:S01]  /*36b0*/  UMOV UR5, 0xffffffff ;  /* 0xffffffff00057882 */ /* 0x000fe20000000000 */
[----:B------:R-:W-:Y:S02]  /*36c0*/  ISETP.NE.AND P0, PT, R16, 0x65, PT ;  /* 0x000000651000780c */ /* 0x000fe40003f05270 */
[----:B------:R-:W-:Y:S11]  /*36d0*/  BRA.DIV UR5, `(.L_x_339) ;  /* 0x0000007a056c7947 */ /* 0x000ff6000b800000 */
[----:B------:R-:W-:Y:S01]  /*36e0*/  VOTE.ANY R18, PT, !P0 ;  /* 0x0000000000127806 */ /* 0x000fe200040e0100 */
[----:B------:R-:W-:-:S03]  /*36f0*/  VIADD R21, R21, 0xffffffe0 ;  /* 0xffffffe015157836 */ /* 0x000fc60000000000 */
[----:B------:R-:W-:-:S05]  /*3700*/  LOP3.LUT R18, R18, 0x80000000, R59, 0xec, !PT ;  /* 0x8000000012127812 */ /* 0x000fca00078eec3b */
[----:B------:R-:W-:-:S05]  /*3710*/  VIADD R13, R18, 0xffffffff ;  /* 0xffffffff120d7836 */ /* 0x000fca0000000000 */
[----:B------:R-:W-:-:S04]  /*3720*/  LOP3.LUT R13, R18, R13, RZ, 0xc, !PT ;  /* 0x0000000d120d7212 */ /* 0x000fc800078e0cff */
[----:B------:R-:W0:Y:S02]  /*3730*/  POPC R12, R13 ;  /* 0x0000000d000c7309 */ /* 0x000e240000000000 */
[----:B0-----:R-:W0:Y:S01]  /*3740*/  SHFL.DOWN PT, R19, R17, 0x1, R12 ;  /* 0x0820000011137989 */ /* 0x001e2200000e000c */
[-C--:B------:R-:W-:Y:S02]  /*3750*/  ISETP.GE.AND P0, PT, R58, R12.reuse, PT ;  /* 0x0000000c3a00720c */ /* 0x080fe40003f06270 */
[-C--:B------:R-:W-:Y:S02]  /*3760*/  ISETP.GT.AND P1, PT, R47, R12.reuse, PT ;  /* 0x0000000c2f00720c */ /* 0x080fe40003f24270 */
[----:B0-----:R-:W-:Y:S02]  /*3770*/  SEL R18, R19, RZ, !P0 ;  /* 0x000000ff13127207 */ /* 0x001fe40004000000 */
[----:B------:R-:W-:-:S03]  /*3780*/  ISETP.GT.AND P0, PT, R46, R12, PT ;  /* 0x0000000c2e00720c */ /* 0x000fc60003f04270 */
[----:B------:R-:W-:-:S05]  /*3790*/  IMAD.IADD R61, R18, 0x1, R17 ;  /* 0x00000001123d7824 */ /* 0x000fca00078e0211 */
[----:B------:R-:W0:Y:S02]  /*37a0*/  SHFL.DOWN PT, R19, R61, 0x2, R12 ;  /* 0x084000003d137989 */ /* 0x000e2400000e000c */
        /* <DEDUP_REMOVED lines=9> */
[----:B------:R-:W-:-:S03]  /*3840*/  ISETP.NE.AND P0, PT, R16, 0x65, PT ;  /* 0x000000651000780c */ /* 0x000fc60003f05270 */
[----:B------:R-:W-:-:S05]  /*3850*/  IMAD.IADD R61, R17, 0x1, R18 ;  /* 0x00000001113d7824 */ /* 0x000fca00078e0212 */
[----:B------:R-:W0:Y:S05]  /*3860*/  SHFL.DOWN PT, R19, R61, 0x10, R12 ;  /* 0x0a0000003d137989 */ /* 0x000e2a00000e000c */
[----:B------:R-:W-:Y:S02]  /*3870*/  VOTE.ALL P0, P0 ;  /* 0x0000000000ff7806 */ /* 0x000fe40000000000 */
[----:B0-----:R-:W-:-:S04]  /*3880*/  SEL R19, R19, RZ, !P1 ;  /* 0x000000ff13137207 */ /* 0x001fc80004800000 */
[----:B------:R-:W-:-:S07]  /*3890*/  IADD3 R48, PT, PT, R61, R19, R48 ;  /* 0x000000133d307210 */ /* 0x000fce0007ffe030 */
.L_x_526:
[----:B------:R-:W-:Y:S05]  /*38a0*/  @P0 BRA `(.L_x_340) ;  /* 0xfffffff800e00947 */ /* 0x000fea000383ffff */
.L_x_334:
[----:B------:R-:W-:Y:S02]  /*38b0*/  ISETP.NE.AND P1, PT, R20, RZ, PT ;  /* 0x000000ff1400720c */ /* 0x000fe40003f25270 */
[----:B------:R-:W-:-:S11]  /*38c0*/  ISETP.NE.AND P0, PT, R58, RZ, PT ;  /* 0x000000ff3a00720c */ /* 0x000fd60003f05270 */
[----:B------:R-:W0:Y:S01]  /*38d0*/  @!P1 S2R R13, SR_CgaCtaId ;  /* 0x00000000000d9919 */ /* 0x000e220000008800 */
[----:B------:R-:W-:Y:S01]  /*38e0*/  @!P1 MOV R12, 0x400 ;  /* 0x00000400000c9802 */ /* 0x000fe20000000f00 */
[----:B------:R-:W-:Y:S01]  /*38f0*/  @!P1 IMAD.IADD R23, R23, 0x1, R48 ;  /* 0x0000000117179824 */ /* 0x000fe200078e0230 */
[----:B------:R-:W-:Y:S01]  /*3900*/  @!P0 MOV R16, 0x400 ;  /* 0x0000040000108802 */ /* 0x000fe20000000f00 */
[----:B------:R-:W1:Y:S01]  /*3910*/  @!P0 S2R R17, SR_CgaCtaId ;  /* 0x0000000000118919 */ /* 0x000e620000008800 */
[----:B------:R-:W-:-:S05]  /*3920*/  @!P1 IMAD.MOV.U32 R22, RZ, RZ, 0x65 ;  /* 0x00000065ff169424 */ /* 0x000fca00078e00ff */
[----:B------:R2:W-:Y:S01]  /*3930*/  @!P1 ST.E.64.STRONG.GPU desc[UR8][R14.64+0x100], R22 ;  /* 0x000100160e009985 */ /* 0x0005e2000c10fb08 */
[----:B0-----:R-:W-:Y:S01]  /*3940*/  @!P1 LEA R12, R13, R12, 0x18 ;  /* 0x0000000c0d0c9211 */ /* 0x001fe200078ec0ff */
[----:B------:R-:W-:Y:S02]  /*3950*/  IMAD.MOV.U32 R13, RZ, RZ, R57 ;  /* 0x000000ffff0d7224 */ /* 0x000fe400078e0039 */
[----:B------:R-:W-:Y:S01]  /*3960*/  @!P0 IMAD.MOV.U32 R13, RZ, RZ, R48 ;  /* 0x000000ffff0d8224 */ /* 0x000fe200078e0030 */
[----:B-1----:R-:W-:Y:S01]  /*3970*/  @!P0 LEA R17, R17, R16, 0x18 ;  /* 0x0000001011118211 */ /* 0x002fe200078ec0ff */
[----:B------:R2:W-:Y:S04]  /*3980*/  @!P1 STS [R12+0x68], R23 ;  /* 0x000068170c009388 */ /* 0x0005e80000000800 */
[----:B------:R2:W-:Y:S04]  /*3990*/  @!P1 STS [R12+0x64], R48 ;  /* 0x000064300c009388 */ /* 0x0005e80000000800 */
[----:B------:R2:W-:Y:S02]  /*39a0*/  @!P0 STS [R17+0x50], R48 ;  /* 0x0000503011008388 */ /* 0x0005e40000000800 */
.L_x_328:
[----:B------:R-:W-:Y:S05]  /*39b0*/  WARPSYNC.ALL ;  /* 0x0000000000007948 */ /* 0x000fea0003800000 */
[----:B------:R-:W0:Y:S08]  /*39c0*/  S2UR UR5, SR_CgaCtaId ;  /* 0x00000000000579c3 */ /* 0x000e300000008800 */
[----:B------:R-:W-:Y:S01]  /*39d0*/  BAR.SYNC.DEFER_BLOCKING 0x0 ;  /* 0x0000000000007b1d */ /* 0x000fe20000010000 */
[----:B------:R-:W-:-:S02]  /*39e0*/  ISETP.NE.AND P2, PT, R33, RZ, PT ;  /* 0x000000ff2100720c */ /* 0x000fc40003f45270 */
[----:B------:R-:W-:Y:S02]  /*39f0*/  ISETP.NE.AND P1, PT, R34, RZ, PT ;  /* 0x000000ff2200720c */ /* 0x000fe40003f25270 */
[----:B------:R-:W-:Y:S01]  /*3a00*/  ISETP.NE.AND P0, PT, R20, RZ, PT ;  /* 0x000000ff1400720c */ /* 0x000fe20003f05270 */
[----:B------:R-:W-:Y:S01]  /*3a10*/  UMOV UR4, 0x400 ;  /* 0x0000040000047882 */ /* 0x000fe20000000000 */
[----:B------:R-:W-:Y:S02]  /*3a20*/  SEL R18, RZ, 0x1, !P1 ;  /* 0x00000001ff127807 */ /* 0x000fe40004800000 */
[----:B------:R-:W-:Y:S02]  /*3a30*/  ISETP.NE.AND P3, PT, R32, RZ, PT ;  /* 0x000000ff2000720c */ /* 0x000fe40003f65270 */
[----:B------:R-:W-:Y:S01]  /*3a40*/  ISETP.NE.AND P4, PT, R10, RZ, PT ;  /* 0x000000ff0a00720c */ /* 0x000fe20003f85270 */
[----:B------:R-:W-:Y:S02]  /*3a50*/  VIADD R16, R18, 0x1 ;  /* 0x0000000112107836 */ /* 0x000fe40000000000 */
[----:B------:R-:W-:Y:S01]  /*3a60*/  @!P2 IMAD.MOV R16, RZ, RZ, R18 ;  /* 0x000000ffff10a224 */ /* 0x000fe200078e0212 */
[----:B------:R-:W-:Y:S01]  /*3a70*/  ISETP.NE.AND P2, PT, R31, RZ, PT ;  /* 0x000000ff1f00720c */ /* 0x000fe20003f45270 */
[----:B0-----:R-:W-:-:S09]  /*3a80*/  ULEA UR4, UR5, UR4, 0x18 ;  /* 0x0000000405047291 */ /* 0x001fd2000f8ec0ff */
[----:B--2---:R-:W0:Y:S04]  /*3a90*/  LDS R12, [UR4+0x50] ;  /* 0x00005004ff0c7984 */ /* 0x004e280008000800 */
[----:B------:R-:W1:Y:S04]  /*3aa0*/  LDS R19, [UR4+0x6c] ;  /* 0x00006c04ff137984 */ /* 0x000e680008000800 */
[----:B------:R-:W2:Y:S01]  /*3ab0*/  LDS R21, [UR4+0x64] ;  /* 0x00006404ff157984 */ /* 0x000ea20008000800 */
[----:B0-----:R-:W-:Y:S02]  /*3ac0*/  SEL R12, R12, RZ, P0 ;  /* 0x000000ff0c0c7207 */ /* 0x001fe40000000000 */
[----:B-1----:R-:W-:-:S03]  /*3ad0*/  ISETP.GT.AND P0, PT, R19, 0x200, PT ;  /* 0x000002001300780c */ /* 0x002fc60003f04270 */
[----:B------:R-:W-:-:S04]  /*3ae0*/  IMAD.IADD R23, R12, 0x1, R13 ;  /* 0x000000010c177824 */ /* 0x000fc800078e020d */
[----:B------:R-:W-:Y:S02]  /*3af0*/  IMAD.IADD R16, R23, 0x1, R16 ;  /* 0x0000000117107824 */ /* 0x000fe400078e0210 */
[--C-:B------:R-:W-:Y:S02]  /*3b00*/  IMAD.IADD R12, R7, 0x1, R23.reuse ;  /* 0x00000001070c7824 */ /* 0x100fe400078e0217 */
[----:B------:R-:W-:Y:S02]  /*3b10*/  VIADD R7, R16, 0x1 ;  /* 0x0000000110077836 */ /* 0x000fe40000000000 */
[----:B------:R-:W-:Y:S02]  /*3b20*/  IMAD.IADD R0, R0, 0x1, R23 ;  /* 0x0000000100007824 */ /* 0x000fe400078e0217 */
[----:B------:R-:W-:Y:S02]  /*3b30*/  @!P3 IMAD.MOV R7, RZ, RZ, R16 ;  /* 0x000000ffff07b224 */ /* 0x000fe400078e0210 */
[----:B------:R-:W-:-:S02]  /*3b40*/  VIADD R14, R0, 0x1 ;  /* 0x00000001000e7836 */ /* 0x000fc40000000000 */
[----:B------:R-:W-:Y:S02]  /*3b50*/  VIADD R13, R7, 0x1 ;  /* 0x00000001070d7836 */ /* 0x000fe40000000000 */
[--C-:B------:R-:W-:Y:S02]  /*3b60*/  IMAD.IADD R8, R8, 0x1, R23.reuse ;  /* 0x0000000108087824 */ /* 0x100fe400078e0217 */
[--C-:B------:R-:W-:Y:S02]  /*3b70*/  IMAD.IADD R6, R6, 0x1, R23.reuse ;  /* 0x0000000106067824 */ /* 0x100fe400078e0217 */
[--C-:B------:R-:W-:Y:S02]  /*3b80*/  IMAD.IADD R5, R5, 0x1, R23.reuse ;  /* 0x0000000105057824 */ /* 0x100fe400078e0217 */
[--C-:B------:R-:W-:Y:S02]  /*3b90*/  IMAD.IADD R4, R4, 0x1, R23.reuse ;  /* 0x0000000104047824 */ /* 0x100fe400078e0217 */
[----:B------:R-:W-:-:S02]  /*3ba0*/  IMAD.IADD R15, R3, 0x1, R23 ;  /* 0x00000001030f7824 */ /* 0x000fc400078e0217 */
[--C-:B------:R-:W-:Y:S02]  /*3bb0*/  IMAD.IADD R17, R2, 0x1, R23.reuse ;  /* 0x0000000102117824 */ /* 0x100fe400078e0217 */
[----:B------:R-:W-:Y:S02]  /*3bc0*/  IMAD.IADD R45, R18, 0x1, R23 ;  /* 0x00000001122d7824 */ /* 0x000fe400078e0217 */
[----:B------:R-:W-:Y:S02]  /*3bd0*/  @!P4 IMAD.MOV R14, RZ, RZ, R0 ;  /* 0x000000ffff0ec224 */ /* 0x000fe400078e0200 */
[----:B------:R-:W-:Y:S01]  /*3be0*/  @!P2 IMAD.MOV R13, RZ, RZ, R7 ;  /* 0x000000ffff0da224 */ /* 0x000fe200078e0207 */
[----:B--2---:R-:W-:Y:S06]  /*3bf0*/  @P0 BRA `(.L_x_341) ;  /* 0x0000000c00440947 */ /* 0x004fec0003800000 */
[----:B------:R-:W0:Y:S01]  /*3c00*/  LDCU.U8 UR4, c[0x0][0x3b8] ;  /* 0x00007700ff0477ac */ /* 0x000e220008000000 */
[----:B------:R-:W-:Y:S04]  /*3c10*/  BSSY.RECONVERGENT B0, `(.L_x_342) ;  /* 0x000000d000007945 */ /* 0x000fe80003800200 */
[----:B------:R-:W-:Y:S05]  /*3c20*/  @!P1 BRA `(.L_x_343) ;  /* 0x00000000002c9947 */ /* 0x000fea0003800000 */
[----:B0-----:R-:W-:Y:S01]  /*3c30*/  UISETP.NE.AND UP0, UPT, UR4, URZ, UPT ;  /* 0x000000ff0400728c */ /* 0x001fe2000bf05270 */
[----:B------:R-:W-:Y:S01]  /*3c40*/  CS2R R2, SRZ ;  /* 0x0000000000027805 */ /* 0x000fe2000001ff00 */
[----:B------:R-:W0:Y:S07]  /*3c50*/  LDCU.64 UR6, c[0x0][0x390] ;  /* 0x00007200ff0677ac */ /* 0x000e2e0008000a00 */
[----:B------:R-:W-:Y:S05]  /*3c60*/  BRA.U UP0, `(.L_x_344) ;  /* 0x0000000100087547 */ /* 0x000fea000b800000 */
[----:B------:R-:W1:Y:S02]  /*3c70*/  LDC.64 R2, c[0x0][0x3d0] ;  /* 0x0000f400ff027b82 */ /* 0x000e640000000a00 */
[----:B-1----:R-:W5:Y:S02]  /*3c80*/  LDG.E.64 R2, desc[UR8][R2.64] ;  /* 0x0000000802027981 */ /* 0x002f64000c1e1b00 */
.L_x_344:
[----:B-----5:R-:W-:-:S04]  /*3c90*/  IADD3 R18, P0, PT, R23, R2, RZ ;  /* 0x0000000217127210 */ /* 0x020fc80007f1e0ff */
[----:B------:R-:W-:Y:S02]  /*3ca0*/  LEA.HI.X.SX32 R3, R23, R3, 0x1, P0 ;  /* 0x0000000317037211 */ /* 0x000fe400000f0eff */
[----:B0-----:R-:W-:-:S04]  /*3cb0*/  LEA R2, P0, R18, UR6, 0x2 ;  /* 0x0000000612027c11 */ /* 0x001fc8000f8010ff */
[----:B------:R-:W-:-:S05]  /*3cc0*/  LEA.HI.X R3, R18, UR7, R3, 0x2, P0 ;  /* 0x0000000712037c11 */ /* 0x000fca00080f1403 */
[----:B------:R1:W-:Y:S04]  /*3cd0*/  STG.E desc[UR8][R2.64], R56 ;  /* 0x0000003802007986 */ /* 0x0003e8000c101908 */
.L_x_343:
[----:B0-----:R-:W-:Y:S05]  /*3ce0*/  BSYNC.RECONVERGENT B0 ;  /* 0x0000000000007941 */ /* 0x001fea0003800200 */
.L_x_342:
[----:B------:R-:W-:Y:S01]  /*3cf0*/  ISETP.NE.AND P0, PT, R33, RZ, PT ;  /* 0x000000ff2100720c */ /* 0x000fe20003f05270 */
[----:B------:R-:W-:-:S12]  /*3d00*/  BSSY.RECONVERGENT B0, `(.L_x_345) ;  /* 0x000000d000007945 */ /* 0x000fd80003800200 */
[----:B------:R-:W-:Y:S05]  /*3d10*/  @!P0 BRA `(.L_x_346) ;  /* 0x00000000002c8947 */ /* 0x000fea0003800000 */
[----:B------:R-:W-:Y:S01]  /*3d20*/  UISETP.NE.AND UP0, UPT, UR4, URZ, UPT ;  /* 0x000000ff0400728c */ /* 0x000fe2000bf05270 */
[----:B-1----:R-:W-:Y:S01]  /*3d30*/  CS2R R2, SRZ ;  /* 0x0000000000027805 */ /* 0x002fe2000001ff00 */
[----:B------:R-:W0:Y:S07]  /*3d40*/  LDCU.64 UR6, c[0x0][0x390] ;  /* 0x00007200ff0677ac */ /* 0x000e2e0008000a00 */
[----:B------:R-:W-:Y:S05]  /*3d50*/  BRA.U UP0, `(.L_x_347) ;  /* 0x0000000100087547 */ /* 0x000fea000b800000 */
[----:B------:R-:W1:Y:S02]  /*3d60*/  LDC.64 R2, c[0x0][0x3d0] ;  /* 0x0000f400ff027b82 */ /* 0x000e640000000a00 */
[----:B-1----:R-:W5:Y:S02]  /*3d70*/  LDG.E.64 R2, desc[UR8][R2.64] ;  /* 0x0000000802027981 */ /* 0x002f64000c1e1b00 */
.L_x_347:
[----:B-----5:R-:W-:-:S04]  /*3d80*/  IADD3 R18, P0, PT, R45, R2, RZ ;  /* 0x000000022d127210 */ /* 0x020fc80007f1e0ff */
[----:B------:R-:W-:Y:S02]  /*3d90*/  LEA.HI.X.SX32 R3, R45, R3, 0x1, P0 ;  /* 0x000000032d037211 */ /* 0x000fe400000f0eff */
[----:B0-----:R-:W-:-:S04]  /*3da0*/  LEA R2, P0, R18, UR6, 0x2 ;  /* 0x0000000612027c11 */ /* 0x001fc8000f8010ff */
[----:B------:R-:W-:-:S05]  /*3db0*/  LEA.HI.X R3, R18, UR7, R3, 0x2, P0 ;  /* 0x0000000712037c11 */ /* 0x000fca00080f1403 */
[----:B------:R0:W-:Y:S04]  /*3dc0*/  STG.E desc[UR8][R2.64], R55 ;  /* 0x0000003702007986 */ /* 0x0001e8000c101908 */
.L_x_346:
[----:B------:R-:W-:Y:S05]  /*3dd0*/  BSYNC.RECONVERGENT B0 ;  /* 0x0000000000007941 */ /* 0x000fea0003800200 */
.L_x_345:
[----:B------:R-:W-:Y:S01]  /*3de0*/  ISETP.NE.AND P0, PT, R32, RZ, PT ;  /* 0x000000ff2000720c */ /* 0x000fe20003f05270 */
[----:B------:R-:W-:-:S12]  /*3df0*/  BSSY.RECONVERGENT B0, `(.L_x_348) ;  /* 0x000000d000007945 */ /* 0x000fd80003800200 */
[----:B------:R-:W-:Y:S05]  /*3e00*/  @!P0 BRA `(.L_x_349) ;  /* 0x00000000002c8947 */ /* 0x000fea0003800000 */
[----:B------:R-:W-:Y:S01]  /*3e10*/  UISETP.NE.AND UP0, UPT, UR4, URZ, UPT ;  /* 0x000000ff0400728c */ /* 0x000fe2000bf05270 */
[----:B01----:R-:W-:Y:S01]  /*3e20*/  CS2R R2, SRZ ;  /* 0x0000000000027805 */ /* 0x003fe2000001ff00 */
[----:B------:R-:W0:Y:S07]  /*3e30*/  LDCU.64 UR6, c[0x0][0x390] ;  /* 0x00007200ff0677ac */ /* 0x000e2e0008000a00 */
[----:B------:R-:W-:Y:S05]  /*3e40*/  BRA.U UP0, `(.L_x_350) ;  /* 0x0000000100087547 */ /* 0x000fea000b800000 */
[----:B------:R-:W1:Y:S02]  /*3e50*/  LDC.64 R2, c[0x0][0x3d0] ;  /* 0x0000f400ff027b82 */ /* 0x000e640000000a00 */
[----:B-1----:R-:W5:Y:S02]  /*3e60*/  LDG.E.64 R2, desc[UR8][R2.64] ;  /* 0x0000000802027981 */ /* 0x002f64000c1e1b00 */
.L_x_350:
[----:B-----5:R-:W-:-:S04]  /*3e70*/  IADD3 R18, P0, PT, R16, R2, RZ ;  /* 0x0000000210127210 */ /* 0x020fc80007f1e0ff */
[----:B------:R-:W-:Y:S02]  /*3e80*/  LEA.HI.X.SX32 R3, R16, R3, 0x1, P0 ;  /* 0x0000000310037211 */ /* 0x000fe400000f0eff */
[----:B0-----:R-:W-:-:S04]  /*3e90*/  LEA R2, P0, R18, UR6, 0x2 ;  /* 0x0000000612027c11 */ /* 0x001fc8000f8010ff */
[----:B------:R-:W-:-:S05]  /*3ea0*/  LEA.HI.X R3, R18, UR7, R3, 0x2, P0 ;  /* 0x0000000712037c11 */ /* 0x000fca00080f1403 */
[----:B------:R2:W-:Y:S04]  /*3eb0*/  STG.E desc[UR8][R2.64], R54 ;  /* 0x0000003602007986 */ /* 0x0005e8000c101908 */
.L_x_349:
[----:B------:R-:W-:Y:S05]  /*3ec0*/  BSYNC.RECONVERGENT B0 ;  /* 0x0000000000007941 */ /* 0x000fea0003800200 */
.L_x_348:
[----:B------:R-:W-:Y:S01]  /*3ed0*/  ISETP.NE.AND P0, PT, R31, RZ, PT ;  /* 0x000000ff1f00720c */ /* 0x000fe20003f05270 */
[----:B------:R-:W-:-:S12]  /*3ee0*/  BSSY.RECONVERGENT B0, `(.L_x_351) ;  /* 0x000000d000007945 */ /* 0x000fd80003800200 */
[----:B------:R-:W-:Y:S05]  /*3ef0*/  @!P0 BRA `(.L_x_352) ;  /* 0x00000000002c8947 */ /* 0x000fea0003800000 */
[----:B------:R-:W-:Y:S01]  /*3f00*/  UISETP.NE.AND UP0, UPT, UR4, URZ, UPT ;  /* 0x000000ff0400728c */ /* 0x000fe2000bf05270 */
[----:B012---:R-:W-:Y:S01]  /*3f10*/  CS2R R2, SRZ ;  /* 0x0000000000027805 */ /* 0x007fe2000001ff00 */
[----:B------:R-:W0:Y:S07]  /*3f20*/  LDCU.64 UR6, c[0x0][0x390] ;  /* 0x00007200ff0677ac */ /* 0x000e2e0008000a00 */
[----:B------:R-:W-:Y:S05]  /*3f30*/  BRA.U UP0, `(.L_x_353) ;  /* 0x0000000100087547 */ /* 0x000fea000b800000 */
[----:B------:R-:W1:Y:S02]  /*3f40*/  LDC.64 R2, c[0x0][0x3d0] ;  /* 0x0000f400ff027b82 */ /* 0x000e640000000a00 */
[----:B-1----:R-:W5:Y:S02]  /*3f50*/  LDG.E.64 R2, desc[UR8][R2.64] ;  /* 0x0000000802027981 */ /* 0x002f64000c1e1b00 */
.L_x_353:
[----:B-----5:R-:W-:-:S04]  /*3f60*/  IADD3 R16, P0, PT, R7, R2, RZ ;  /* 0x0000000207107210 */ /* 0x020fc80007f1e0ff */
[----:B------:R-:W-:Y:S02]  /*3f70*/  LEA.HI.X.SX32 R3, R7, R3, 0x1, P0 ;  /* 0x0000000307037211 */ /* 0x000fe400000f0eff */
[----:B0-----:R-:W-:-:S04]  /*3f80*/  LEA R2, P0, R16, UR6, 0x2 ;  /* 0x0000000610027c11 */ /* 0x001fc8000f8010ff */
[----:B------:R-:W-:-:S05]  /*3f90*/  LEA.HI.X R3, R16, UR7, R3, 0x2, P0 ;  /* 0x0000000710037c11 */ /* 0x000fca00080f1403 */
[----:B------:R3:W-:Y:S04]  /*3fa0*/  STG.E desc[UR8][R2.64], R53 ;  /* 0x0000003502007986 */ /* 0x0007e8000c101908 */
.L_x_352:
[----:B------:R-:W-:Y:S05]  /*3fb0*/  BSYNC.RECONVERGENT B0 ;  /* 0x0000000000007941 */ /* 0x000fea0003800200 */
.L_x_351:
[----:B------:R-:W-:Y:S01]  /*3fc0*/  ISETP.NE.AND P0, PT, R30, RZ, PT ;  /* 0x000000ff1e00720c */ /* 0x000fe20003f05270 */
[----:B------:R-:W-:-:S12]  /*3fd0*/  BSSY.RECONVERGENT B0, `(.L_x_354) ;  /* 0x000000d000007945 */ /* 0x000fd80003800200 */
[----:B------:R-:W-:Y:S05]  /*3fe0*/  @!P0 BRA `(.L_x_355) ;  /* 0x00000000002c8947 */ /* 0x000fea0003800000 */
[----:B------:R-:W-:Y:S01]  /*3ff0*/  UISETP.NE.AND UP0, UPT, UR4, URZ, UPT ;  /* 0x000000ff0400728c */ /* 0x000fe2000bf05270 */
[----:B0123--:R-:W-:Y:S01]  /*4000*/  CS2R R2, SRZ ;  /* 0x0000000000027805 */ /* 0x00ffe2000001ff00 */
[----:B------:R-:W0:Y:S07]  /*4010*/  LDCU.64 UR6, c[0x0][0x390] ;  /* 0x00007200ff0677ac */ /* 0x000e2e0008000a00 */
[----:B------:R-:W-:Y:S05]  /*4020*/  BRA.U UP0, `(.L_x_356) ;  /* 0x0000000100087547 */ /* 0x000fea000b800000 */
[----:B------:R-:W1:Y:S02]  /*4030*/  LDC.64 R2, c[0x0][0x3d0] ;  /* 0x0000f400ff027b82 */ /* 0x000e640000000a00 */
[----:B-1----:R-:W5:Y:S02]  /*4040*/  LDG.E.64 R2, desc[UR8][R2.64] ;  /* 0x0000000802027981 */ /* 0x002f64000c1e1b00 */
.L_x_356:
[----:B-----5:R-:W-:-:S04]  /*4050*/  IADD3 R7, P0, PT, R13, R2, RZ ;  /* 0x000000020d077210 */ /* 0x020fc80007f1e0ff */
[----:B------:R-:W-:Y:S02]  /*4060*/  LEA.HI.X.SX32 R16, R13, R3, 0x1, P0 ;  /* 0x000000030d107211 */ /* 0x000fe400000f0eff */
[----:B0-----:R-:W-:-:S04]  /*4070*/  LEA R2, P0, R7, UR6, 0x2 ;  /* 0x0000000607027c11 */ /* 0x001fc8000f8010ff */
[----:B------:R-:W-:-:S05]  /*4080*/  LEA.HI.X R3, R7, UR7, R16, 0x2, P0 ;  /* 0x0000000707037c11 */ /* 0x000fca00080f1410 */
[----:B------:R4:W-:Y:S04]  /*4090*/  STG.E desc[UR8][R2.64], R52 ;  /* 0x0000003402007986 */ /* 0x0009e8000c101908 */
.L_x_355:
[----:B------:R-:W-:Y:S05]  /*40a0*/  BSYNC.RECONVERGENT B0 ;  /* 0x0000000000007941 */ /* 0x000fea0003800200 */
.L_x_354:
[----:B------:R-:W-:Y:S01]  /*40b0*/  ISETP.NE.AND P0, PT, R29, RZ, PT ;  /* 0x000000ff1d00720c */ /* 0x000fe20003f05270 */
[----:B------:R-:W-:-:S12]  /*40c0*/  BSSY.RECONVERGENT B0, `(.L_x_357) ;  /* 0x000000d000007945 */ /* 0x000fd80003800200 */
[----:B------:R-:W-:Y:S05]  /*40d0*/  @!P0 BRA `(.L_x_358) ;  /* 0x00000000002c8947 */ /* 0x000fea0003800000 */
[----:B------:R-:W-:Y:S01]  /*40e0*/  UISETP.NE.AND UP0, UPT, UR4, URZ, UPT ;  /* 0x000000ff0400728c */ /* 0x000fe2000bf05270 */
[----:B01234-:R-:W-:Y:S01]  /*40f0*/  CS2R R2, SRZ ;  /* 0x0000000000027805 */ /* 0x01ffe2000001ff00 */
[----:B------:R-:W0:Y:S07]  /*4100*/  LDCU.64 UR6, c[0x0][0x390] ;  /* 0x00007200ff0677ac */ /* 0x000e2e0008000a00 */
[----:B------:R-:W-:Y:S05]  /*4110*/  BRA.U UP0, `(.L_x_359) ;  /* 0x0000000100087547 */ /* 0x000fea000b800000 */
[----:B------:R-:W1:Y:S02]  /*4120*/  LDC.64 R2, c[0x0][0x3d0] ;  /* 0x0000f400ff027b82 */ /* 0x000e640000000a00 */
[----:B-1----:R-:W5:Y:S02]  /*4130*/  LDG.E.64 R2, desc[UR8][R2.64] ;  /* 0x0000000802027981 */ /* 0x002f64000c1e1b00 */
.L_x_359:
[----:B-----5:R-:W-:-:S04]  /*4140*/  IADD3 R7, P0, PT, R8, R2, RZ ;  /* 0x0000000208077210 */ /* 0x020fc80007f1e0ff */
[----:B------:R-:W-:Y:S02]  /*4150*/  LEA.HI.X.SX32 R8, R8, R3, 0x1, P0 ;  /* 0x0000000308087211 */ /* 0x000fe400000f0eff */
[----:B0-----:R-:W-:-:S04]  /*4160*/  LEA R2, P0, R7, UR6, 0x2 ;  /* 0x0000000607027c11 */ /* 0x001fc8000f8010ff */
[----:B------:R-:W-:-:S05]  /*4170*/  LEA.HI.X R3, R7, UR7, R8, 0x2, P0 ;  /* 0x0000000707037c11 */ /* 0x000fca00080f1408 */
[----:B------:R0:W-:Y:S04]  /*4180*/  STG.E desc[UR8][R2.64], R44 ;  /* 0x0000002c02007986 */ /* 0x0001e8000c101908 */
.L_x_358:
[----:B------:R-:W-:Y:S05]  /*4190*/  BSYNC.RECONVERGENT B0 ;  /* 0x0000000000007941 */ /* 0x000fea0003800200 */
.L_x_357:
        /* <DEDUP_REMOVED lines=9> */
.L_x_362:
[----:B-----5:R-:W-:-:S04]  /*4230*/  IADD3 R7, P0, PT, R12, R2, RZ ;  /* 0x000000020c077210 */ /* 0x020fc80007f1e0ff */
[----:B------:R-:W-:Y:S02]  /*4240*/  LEA.HI.X.SX32 R12, R12, R3, 0x1, P0 ;  /* 0x000000030c0c7211 */ /* 0x000fe400000f0eff */
[----:B0-----:R-:W-:-:S04]  /*4250*/  LEA R2, P0, R7, UR6, 0x2 ;  /* 0x0000000607027c11 */ /* 0x001fc8000f8010ff */
[----:B------:R-:W-:-:S05]  /*4260*/  LEA.HI.X R3, R7, UR7, R12, 0x2, P0 ;  /* 0x0000000707037c11 */ /* 0x000fca00080f140c */
[----:B------:R0:W-:Y:S04]  /*4270*/  STG.E desc[UR8][R2.64], R43 ;  /* 0x0000002b02007986 */ /* 0x0001e8000c101908 */
.L_x_361:
[----:B------:R-:W-:Y:S05]  /*4280*/  BSYNC.RECONVERGENT B0 ;  /* 0x0000000000007941 */ /* 0x000fea0003800200 */
.L_x_360:
        /* <DEDUP_REMOVED lines=9> */
.L_x_365:
[----:B-----5:R-:W-:-:S04]  /*4320*/  IADD3 R7, P0, PT, R6, R2, RZ ;  /* 0x0000000206077210 */ /* 0x020fc80007f1e0ff */
[----:B------:R-:W-:Y:S02]  /*4330*/  LEA.HI.X.SX32 R6, R6, R3, 0x1, P0 ;  /* 0x0000000306067211 */ /* 0x000fe400000f0eff */
[----:B0-----:R-:W-:-:S04]  /*4340*/  LEA R2, P0, R7, UR6, 0x2 ;  /* 0x0000000607027c11 */ /* 0x001fc8000f8010ff */
[----:B------:R-:W-:-:S05]  /*4350*/  LEA.HI.X R3, R7, UR7, R6, 0x2, P0 ;  /* 0x0000000707037c11 */ /* 0x000fca00080f1406 */
[----:B------:R0:W-:Y:S04]  /*4360*/  STG.E desc[UR8][R2.64], R42 ;  /* 0x0000002a02007986 */ /* 0x0001e8000c101908 */
.L_x_364:
[----:B------:R-:W-:Y:S05]  /*4370*/  BSYNC.RECONVERGENT B0 ;  /* 0x0000000000007941 */ /* 0x000fea0003800200 */
.L_x_363:
        /* <DEDUP_REMOVED lines=9> */
.L_x_368:
[----:B-----5:R-:W-:-:S04]  /*4410*/  IADD3 R6, P0, PT, R5, R2, RZ ;  /* 0x0000000205067210 */ /* 0x020fc80007f1e0ff */
[----:B------:R-:W-:Y:S02]  /*4420*/  LEA.HI.X.SX32 R3, R5, R3, 0x1, P0 ;  /* 0x0000000305037211 */ /* 0x000fe400000f0eff */
[----:B0-----:R-:W-:-:S04]  /*4430*/  LEA R2, P0, R6, UR6, 0x2 ;  /* 0x0000000606027c11 */ /* 0x001fc8000f8010ff */
[----:B------:R-:W-:-:S05]  /*4440*/  LEA.HI.X R3, R6, UR7, R3, 0x2, P0 ;  /* 0x0000000706037c11 */ /* 0x000fca00080f1403 */
[----:B------:R0:W-:Y:S04]  /*4450*/  STG.E desc[UR8][R2.64], R41 ;  /* 0x0000002902007986 */ /* 0x0001e8000c101908 */
.L_x_367:
[----:B------:R-:W-:Y:S05]  /*4460*/  BSYNC.RECONVERGENT B0 ;  /* 0x0000000000007941 */ /* 0x000fea0003800200 */
.L_x_366:
        /* <DEDUP_REMOVED lines=9> */
.L_x_371:
[----:B-----5:R-:W-:-:S04]  /*4500*/  IADD3 R5, P0, PT, R4, R2, RZ ;  /* 0x0000000204057210 */ /* 0x020fc80007f1e0ff */
[----:B------:R-:W-:Y:S02]  /*4510*/  LEA.HI.X.SX32 R4, R4, R3, 0x1, P0 ;  /* 0x0000000304047211 */ /* 0x000fe400000f0eff */
[----:B0-----:R-:W-:-:S04]  /*4520*/  LEA R2, P0, R5, UR6, 0x2 ;  /* 0x0000000605027c11 */ /* 0x001fc8000f8010ff */
[----:B------:R-:W-:-:S05]  /*4530*/  LEA.HI.X R3, R5, UR7, R4, 0x2, P0 ;  /* 0x0000000705037c11 */ /* 0x000fca00080f1404 */
[----:B------:R0:W-:Y:S04]  /*4540*/  STG.E desc[UR8][R2.64], R40 ;  /* 0x0000002802007986 */ /* 0x0001e8000c101908 */
.L_x_370:
[----:B------:R-:W-:Y:S05]  /*4550*/  BSYNC.RECONVERGENT B0 ;  /* 0x0000000000007941 */ /* 0x000fea0003800200 */
.L_x_369:
        /* <DEDUP_REMOVED lines=9> */
.L_x_374:
[----:B-----5:R-:W-:-:S04]  /*45f0*/  IADD3 R4, P0, PT, R15, R2, RZ ;  /* 0x000000020f047210 */ /* 0x020fc80007f1e0ff */
[----:B------:R-:W-:Y:S02]  /*4600*/  LEA.HI.X.SX32 R3, R15, R3, 0x1, P0 ;  /* 0x000000030f037211 */ /* 0x000fe400000f0eff */
[----:B0-----:R-:W-:-:S04]  /*4610*/  LEA R2, P0, R4, UR6, 0x2 ;  /* 0x0000000604027c11 */ /* 0x001fc8000f8010ff */
[----:B------:R-:W-:-:S05]  /*4620*/  LEA.HI.X R3, R4, UR7, R3, 0x2, P0 ;  /* 0x0000000704037c11 */ /* 0x000fca00080f1403 */
[----:B------:R0:W-:Y:S04]  /*4630*/  STG.E desc[UR8][R2.64], R39 ;  /* 0x0000002702007986 */ /* 0x0001e8000c101908 */
.L_x_373:
[----:B------:R-:W-:Y:S05]  /*4640*/  BSYNC.RECONVERGENT B0 ;  /* 0x0000000000007941 */ /* 0x000fea0003800200 */
.L_x_372:
        /* <DEDUP_REMOVED lines=9> */
.L_x_377:
[----:B-----5:R-:W-:-:S04]  /*46e0*/  IADD3 R4, P0, PT, R17, R2, RZ ;  /* 0x0000000211047210 */ /* 0x020fc80007f1e0ff */
[----:B------:R-:W-:Y:S02]  /*46f0*/  LEA.HI.X.SX32 R3, R17, R3, 0x1, P0 ;  /* 0x0000000311037211 */ /* 0x000fe400000f0eff */
[----:B0-----:R-:W-:-:S04]  /*4700*/  LEA R2, P0, R4, UR6, 0x2 ;  /* 0x0000000604027c11 */ /* 0x001fc8000f8010ff */
[----:B------:R-:W-:-:S05]  /*4710*/  LEA.HI.X R3, R4, UR7, R3, 0x2, P0 ;  /* 0x0000000704037c11 */ /* 0x000fca00080f1403 */
[----:B------:R0:W-:Y:S04]  /*4720*/  STG.E desc[UR8][R2.64], R37 ;  /* 0x0000002502007986 */ /* 0x0001e8000c101908 */
.L_x_376:
[----:B------:R-:W-:Y:S05]  /*4730*/  BSYNC.RECONVERGENT B0 ;  /* 0x0000000000007941 */ /* 0x000fea0003800200 */
.L_x_375:
        /* <DEDUP_REMOVED lines=9> */
.L_x_380:
[----:B-----5:R-:W-:-:S04]  /*47d0*/  IADD3 R4, P0, PT, R0, R2, RZ ;  /* 0x0000000200047210 */ /* 0x020fc80007f1e0ff */
[----:B------:R-:W-:Y:S02]  /*47e0*/  LEA.HI.X.SX32 R3, R0, R3, 0x1, P0 ;  /* 0x0000000300037211 */ /* 0x000fe400000f0eff */
[----:B0-----:R-:W-:-:S04]  /*47f0*/  LEA R2, P0, R4, UR6, 0x2 ;  /* 0x0000000604027c11 */ /* 0x001fc8000f8010ff */
[----:B------:R-:W-:-:S05]  /*4800*/  LEA.HI.X R3, R4, UR7, R3, 0x2, P0 ;  /* 0x0000000704037c11 */ /* 0x000fca00080f1403 */
[----:B------:R0:W-:Y:S04]  /*4810*/  STG.E desc[UR8][R2.64], R36 ;  /* 0x0000002402007986 */ /* 0x0001e8000c101908 */
.L_x_379:
[----:B------:R-:W-:Y:S05]  /*4820*/  BSYNC.RECONVERGENT B0 ;  /* 0x0000000000007941 */ /* 0x000fea0003800200 */
.L_x_378:
[----:B------:R-:W-:-:S13]  /*4830*/  ISETP.NE.AND P0, PT, R9, RZ, PT ;  /* 0x000000ff0900720c */ /* 0x000fda0003f05270 */
[----:B------:R-:W-:Y:S05]  /*4840*/  @!P0 EXIT ;  /* 0x000000000000894d */ /* 0x000fea0003800000 */
[----:B------:R-:W-:Y:S01]  /*4850*/  UISETP.NE.AND UP0, UPT, UR4, URZ, UPT ;  /* 0x000000ff0400728c */ /* 0x000fe2000bf05270 */
[----:B01234-:R-:W-:-:S08]  /*4860*/  CS2R R2, SRZ ;  /* 0x0000000000027805 */ /* 0x01ffd0000001ff00 */
[----:B------:R-:W-:Y:S05]  /*4870*/  BRA.U UP0, `(.L_x_381) ;  /* 0x0000000100087547 */ /* 0x000fea000b800000 */
[----:B------:R-:W0:Y:S02]  /*4880*/  LDC.64 R2, c[0x0][0x3d0] ;  /* 0x0000f400ff027b82 */ /* 0x000e240000000a00 */
[----:B0-----:R-:W5:Y:S02]  /*4890*/  LDG.E.64 R2, desc[UR8][R2.64] ;  /* 0x0000000802027981 */ /* 0x001f64000c1e1b00 */
.L_x_381:
[----:B------:R-:W0:Y:S01]  /*48a0*/  LDCU.64 UR4, c[0x0][0x390] ;  /* 0x00007200ff0477ac */ /* 0x000e220008000a00 */
[----:B-----5:R-:W-:-:S04]  /*48b0*/  IADD3 R0, P0, PT, R14, R2, RZ ;  /* 0x000000020e007210 */ /* 0x020fc80007f1e0ff */
[----:B------:R-:W-:Y:S02]  /*48c0*/  LEA.HI.X.SX32 R3, R14, R3, 0x1, P0 ;  /* 0x000000030e037211 */ /* 0x000fe400000f0eff */
[----:B0-----:R-:W-:-:S04]  /*48d0*/  LEA R2, P0, R0, UR4, 0x2 ;  /* 0x0000000400027c11 */ /* 0x001fc8000f8010ff */
[----:B------:R-:W-:-:S05]  /*48e0*/  LEA.HI.X R3, R0, UR5, R3, 0x2, P0 ;  /* 0x0000000500037c11 */ /* 0x000fca00080f1403 */
[----:B------:R-:W-:Y:S01]  /*48f0*/  STG.E desc[UR8][R2.64], R35 ;  /* 0x0000002302007986 */ /* 0x000fe2000c101908 */
[----:B------:R-:W-:Y:S05]  /*4900*/  EXIT ;  /* 0x000000000000794d */ /* 0x000fea0003800000 */
.L_x_341:
[----:B------:R-:W-:Y:S01]  /*4910*/  BAR.SYNC.DEFER_BLOCKING 0x0 ;  /* 0x0000000000007b1d */ /* 0x000fe20000010000 */
[----:B------:R-:W-:Y:S02]  /*4920*/  ISETP.NE.AND P3, PT, R34, RZ, PT ;  /* 0x000000ff2200720c */ /* 0x000fe40003f65270 */
[----:B------:R-:W-:Y:S02]  /*4930*/  ISETP.NE.AND P4, PT, R33, RZ, PT ;  /* 0x000000ff2100720c */ /* 0x000fe40003f85270 */
[----:B------:R-:W-:Y:S02]  /*4940*/  ISETP.NE.AND P5, PT, R32, RZ, PT ;  /* 0x000000ff2000720c */ /* 0x000fe40003fa5270 */
[----:B------:R-:W-:Y:S02]  /*4950*/  ISETP.NE.AND P6, PT, R31, RZ, PT ;  /* 0x000000ff1f00720c */ /* 0x000fe40003fc5270 */
[----:B------:R-:W-:Y:S02]  /*4960*/  ISETP.NE.AND P0, PT, R30, RZ, PT ;  /* 0x000000ff1e00720c */ /* 0x000fe40003f05270 */
[----:B------:R-:W-:-:S02]  /*4970*/  ISETP.NE.AND P1, PT, R29, RZ, PT ;  /* 0x000000ff1d00720c */ /* 0x000fc40003f25270 */
[----:B------:R-:W-:Y:S01]  /*4980*/  ISETP.NE.AND P2, PT, R28, RZ, PT ;  /* 0x000000ff1c00720c */ /* 0x000fe20003f45270 */
[--C-:B------:R-:W-:Y:S02]  /*4990*/  @P3 IMAD.IADD R2, R23, 0x1, -R21.reuse ;  /* 0x0000000117023824 */ /* 0x100fe400078e0a15 */
[--C-:B------:R-:W-:Y:S02]  /*49a0*/  @P4 IMAD.IADD R18, R45, 0x1, -R21.reuse ;  /* 0x000000012d124824 */ /* 0x100fe400078e0a15 */
[--C-:B------:R-:W-:Y:S01]  /*49b0*/  @P5 IMAD.IADD R16, R16, 0x1, -R21.reuse ;  /* 0x0000000110105824 */ /* 0x100fe200078e0a15 */
[----:B------:R-:W-:Y:S01]  /*49c0*/  @P3 LEA R3, R2, UR4, 0x2 ;  /* 0x0000000402033c11 */ /* 0x000fe2000f8e10ff */
[--C-:B------:R-:W-:Y:S01]  /*49d0*/  @P6 IMAD.IADD R2, R7, 0x1, -R21.reuse ;  /* 0x0000000107026824 */ /* 0x100fe200078e0a15 */
[----:B------:R-:W-:Y:S01]  /*49e0*/  @P4 LEA R18, R18, UR4, 0x2 ;  /* 0x0000000412124c11 */ /* 0x000fe2000f8e10ff */
[--C-:B------:R-:W-:Y:S01]  /*49f0*/  @P0 IMAD.IADD R13, R13, 0x1, -R21.reuse ;  /* 0x000000010d0d0824 */ /* 0x100fe200078e0a15 */
[----:B------:R-:W-:Y:S01]  /*4a00*/  @P5 LEA R7, R16, UR4, 0x2 ;  /* 0x0000000410075c11 */ /* 0x000fe2000f8e10ff */
[--C-:B------:R-:W-:Y:S01]  /*4a10*/  @P1 IMAD.IADD R8, R8, 0x1, -R21.reuse ;  /* 0x0000000108081824 */ /* 0x100fe200078e0a15 */
[----:B------:R-:W-:Y:S01]  /*4a20*/  @P6 LEA R2, R2, UR4, 0x2 ;  /* 0x0000000402026c11 */ /* 0x000fe2000f8e10ff */
[----:B------:R-:W-:Y:S01]  /*4a30*/  @P2 IMAD.IADD R12, R12, 0x1, -R21 ;  /* 0x000000010c0c2824 */ /* 0x000fe200078e0a15 */
[----:B-----5:R0:W-:Y:S01]  /*4a40*/  @P3 STS [R3], R56 ;  /* 0x0000003803003388 */ /* 0x0201e20000000800 */
[----:B------:R-:W-:-:S02]  /*4a50*/  @P0 LEA R13, R13, UR4, 0x2 ;  /* 0x000000040d0d0c11 */ /* 0x000fc4000f8e10ff */
[----:B------:R-:W-:Y:S01]  /*4a60*/  ISETP.NE.AND P3, PT, R27, RZ, PT ;  /* 0x000000ff1b00720c */ /* 0x000fe20003f65270 */
[----:B------:R-:W-:Y:S01]  /*4a70*/  @P4 STS [R18], R55 ;  /* 0x0000003712004388 */ /* 0x000fe20000000800 */
[----:B------:R-:W-:Y:S02]  /*4a80*/  @P2 LEA R12, R12, UR4, 0x2 ;  /* 0x000000040c0c2c11 */ /* 0x000fe4000f8e10ff */
[----:B------:R-:W-:Y:S01]  /*4a90*/  ISETP.NE.AND P4, PT, R26, RZ, PT ;  /* 0x000000ff1a00720c */ /* 0x000fe20003f85270 */
[----:B------:R1:W-:Y:S01]  /*4aa0*/  @P5 STS [R7], R54 ;  /* 0x0000003607005388 */ /* 0x0003e20000000800 */
[----:B------:R-:W-:Y:S02]  /*4ab0*/  ISETP.NE.AND P5, PT, R25, RZ, PT ;  /* 0x000000ff1900720c */ /* 0x000fe40003fa5270 */
[----:B0-----:R-:W-:Y:S01]  /*4ac0*/  @P1 LEA R3, R8, UR4, 0x2 ;  /* 0x0000000408031c11 */ /* 0x001fe2000f8e10ff */
[----:B------:R0:W-:Y:S01]  /*4ad0*/  @P6 STS [R2], R53 ;  /* 0x0000003502006388 */ /* 0x0001e20000000800 */
[----:B------:R-:W-:-:S03]  /*4ae0*/  ISETP.NE.AND P6, PT, R24, RZ, PT ;  /* 0x000000ff1800720c */ /* 0x000fc60003fc5270 */
[----:B------:R-:W-:Y:S01]  /*4af0*/  @P0 STS [R13], R52 ;  /* 0x000000340d000388 */ /* 0x000fe20000000800 */
[----:B------:R-:W-:Y:S01]  /*4b00*/  ISETP.NE.AND P0, PT, R11, RZ, PT ;  /* 0x000000ff0b00720c */ /* 0x000fe20003f05270 */
[--C-:B------:R-:W-:Y:S02]  /*4b10*/  @P3 IMAD.IADD R6, R6, 0x1, -R21.reuse ;  /* 0x0000000106063824 */ /* 0x100fe400078e0a15 */
[----:B------:R2:W-:Y:S01]  /*4b20*/  @P1 STS [R3], R44 ;  /* 0x0000002c03001388 */ /* 0x0005e20000000800 */
[----:B------:R-:W-:Y:S01]  /*4b30*/  ISETP.NE.AND P1, PT, R10, RZ, PT ;  /* 0x000000ff0a00720c */ /* 0x000fe20003f25270 */
[--C-:B-1----:R-:W-:Y:S01]  /*4b40*/  @P4 IMAD.IADD R7, R5, 0x1, -R21.reuse ;  /* 0x0000000105074824 */ /* 0x102fe200078e0a15 */
[----:B------:R-:W-:Y:S01]  /*4b50*/  @P3 LEA R5, R6, UR4, 0x2 ;  /* 0x0000000406053c11 */ /* 0x000fe2000f8e10ff */
[----:B------:R-:W-:Y:S01]  /*4b60*/  @P2 STS [R12], R43 ;  /* 0x0000002b0c002388 */ /* 0x000fe20000000800 */
[----:B------:R-:W-:Y:S01]  /*4b70*/  ISETP.NE.AND P2, PT, R9, RZ, PT ;  /* 0x000000ff0900720c */ /* 0x000fe20003f45270 */
[--C-:B------:R-:W-:Y:S01]  /*4b80*/  @P5 IMAD.IADD R4, R4, 0x1, -R21.reuse ;  /* 0x0000000104045824 */ /* 0x100fe200078e0a15 */
[----:B0-----:R-:W-:Y:S01]  /*4b90*/  @P4 LEA R2, R7, UR4, 0x2 ;  /* 0x0000000407024c11 */ /* 0x001fe2000f8e10ff */
[--C-:B------:R-:W-:Y:S01]  /*4ba0*/  @P6 IMAD.IADD R15, R15, 0x1, -R21.reuse ;  /* 0x000000010f0f6824 */ /* 0x100fe200078e0a15 */
[----:B------:R0:W-:Y:S01]  /*4bb0*/  @P3 STS [R5], R42 ;  /* 0x0000002a05003388 */ /* 0x0001e20000000800 */
[----:B------:R-:W-:Y:S01]  /*4bc0*/  @P0 IMAD.IADD R17, R17, 0x1, -R21 ;  /* 0x0000000111110824 */ /* 0x000fe200078e0a15 */
[----:B--2---:R-:W-:-:S02]  /*4bd0*/  @P5 LEA R3, R4, UR4, 0x2 ;  /* 0x0000000404035c11 */ /* 0x004fc4000f8e10ff */
[----:B------:R1:W-:Y:S01]  /*4be0*/  @P4 STS [R2], R41 ;  /* 0x0000002902004388 */ /* 0x0003e20000000800 */
[--C-:B------:R-:W-:Y:S01]  /*4bf0*/  @P1 IMAD.IADD R6, R0, 0x1, -R21.reuse ;  /* 0x0000000100061824 */ /* 0x100fe200078e0a15 */
[----:B------:R-:W-:Y:S02]  /*4c00*/  @P6 LEA R0, R15, UR4, 0x2 ;  /* 0x000000040f006c11 */ /* 0x000fe4000f8e10ff */
[----:B------:R-:W-:Y:S01]  /*4c10*/  @P0 LEA R4, R17, UR4, 0x2 ;  /* 0x0000000411040c11 */ /* 0x000fe2000f8e10ff */
[----:B------:R-:W-:Y:S01]  /*4c20*/  @P2 IMAD.IADD R14, R14, 0x1, -R21 ;  /* 0x000000010e0e2824 */ /* 0x000fe200078e0a15 */
[----:B0-----:R-:W-:Y:S01]  /*4c30*/  @P1 LEA R5, R6, UR4, 0x2 ;  /* 0x0000000406051c11 */ /* 0x001fe2000f8e10ff */
[----:B------:R1:W-:Y:S01]  /*4c40*/  @P5 STS [R3], R40 ;  /* 0x0000002803005388 */ /* 0x0003e20000000800 */
[----:B------:R-:W-:Y:S02]  /*4c50*/  ISETP.GE.AND P3, PT, R20, R19, PT ;  /* 0x000000131400720c */ /* 0x000fe40003f66270 */
[----:B------:R-:W-:Y:S01]  /*4c60*/  @P2 LEA R14, R14, UR4, 0x2 ;  /* 0x000000040e0e2c11 */ /* 0x000fe2000f8e10ff */
[----:B------:R1:W-:Y:S04]  /*4c70*/  @P6 STS [R0], R39 ;  /* 0x0000002700006388 */ /* 0x0003e80000000800 */
[----:B------:R1:W-:Y:S04]  /*4c80*/  @P0 STS [R4], R37 ;  /* 0x0000002504000388 */ /* 0x0003e80000000800 */
[----:B------:R1:W-:Y:S04]  /*4c90*/  @P1 STS [R5], R36 ;  /* 0x0000002405001388 */ /* 0x0003e80000000800 */
[----:B------:R1:W-:Y:S01]  /*4ca0*/  @P2 STS [R14], R35 ;  /* 0x000000230e002388 */ /* 0x0003e20000000800 */
[----:B------:R-:W-:Y:S06]  /*4cb0*/  BAR.SYNC.DEFER_BLOCKING 0x0 ;  /* 0x0000000000007b1d */ /* 0x000fec0000010000 */
[----:B------:R-:W-:Y:S05]  /*4cc0*/  @P3 EXIT ;  /* 0x000000000000394d */ /* 0x000fea0003800000 */
[----:B-1----:R-:W-:Y:S01]  /*4cd0*/  LOP3.LUT R0, RZ, R20, RZ, 0x33, !PT ;  /* 0x00000014ff007212 */ /* 0x002fe200078e33ff */
[----:B------:R-:W0:Y:S01]  /*4ce0*/  LDCU.U8 UR6, c[0x0][0x3b8] ;  /* 0x00007700ff0677ac */ /* 0x000e220008000000 */
[----:B------:R-:W-:Y:S03]  /*4cf0*/  BSSY.RECONVERGENT B0, `(.L_x_382) ;  /* 0x000001e000007945 */ /* 0x000fe60003800200 */
[----:B------:R-:W-:Y:S01]  /*4d00*/  IMAD.IADD R0, R0, 0x1, R19 ;  /* 0x0000000100007824 */ /* 0x000fe200078e0213 */
[----:B------:R-:W1:Y:S04]  /*4d10*/  LDCU.64 UR10, c[0x0][0x390] ;  /* 0x00007200ff0a77ac */ /* 0x000e680008000a00 */
[----:B------:R-:W-:-:S02]  /*4d20*/  LOP3.LUT R2, R0, 0x600, RZ, 0xc0, !PT ;  /* 0x0000060000027812 */ /* 0x000fc400078ec0ff */
[----:B------:R-:W-:Y:S02]  /*4d30*/  ISETP.GE.U32.AND P1, PT, R0, 0x600, PT ;  /* 0x000006000000780c */ /* 0x000fe40003f26070 */
[----:B------:R-:W-:-:S13]  /*4d40*/  ISETP.NE.AND P0, PT, R2, 0x600, PT ;  /* 0x000006000200780c */ /* 0x000fda0003f05270 */
[----:B01----:R-:W-:Y:S05]  /*4d50*/  @!P0 BRA `(.L_x_383) ;  /* 0x00000000005c8947 */ /* 0x003fea0003800000 */
[----:B------:R-:W-:Y:S01]  /*4d60*/  LEA.HI R0, R0, 0x1, RZ, 0x17 ;  /* 0x0000000100007811 */ /* 0x000fe200078fb8ff */
[C---:B------:R-:W-:Y:S01]  /*4d70*/  IMAD.IADD R7, R20.reuse, 0x1, R21 ;  /* 0x0000000114077824 */ /* 0x040fe200078e0215 */
[----:B------:R-:W-:Y:S02]  /*4d80*/  LEA R6, R20, UR4, 0x2 ;  /* 0x0000000414067c11 */ /* 0x000fe4000f8e10ff */
[----:B------:R-:W-:Y:S01]  /*4d90*/  ISETP.NE.AND P2, PT, RZ, UR6, PT ;  /* 0x00000006ff007c0c */ /* 0x000fe2000bf45270 */
[C---:B------:R-:W-:Y:S01]  /*4da0*/  IMAD.SHL.U32 R2, R0.reuse, 0x200, RZ ;  /* 0x0000020000027824 */ /* 0x040fe200078e00ff */
[----:B------:R-:W-:-:S04]  /*4db0*/  LOP3.LUT R0, R0, 0x3, RZ, 0xc0, !PT ;  /* 0x0000000300007812 */ /* 0x000fc800078ec0ff */
[----:B------:R-:W-:Y:S01]  /*4dc0*/  LOP3.LUT R3, R2, 0x600, RZ, 0xc0, !PT ;  /* 0x0000060002037812 */ /* 0x000fe200078ec0ff */
[----:B------:R-:W-:-:S04]  /*4dd0*/  IMAD.MOV R0, RZ, RZ, -R0 ;  /* 0x000000ffff007224 */ /* 0x000fc800078e0a00 */
[----:B------:R-:W-:-:S07]  /*4de0*/  IMAD.IADD R20, R20, 0x1, R3 ;  /* 0x0000000114147824 */ /* 0x000fce00078e0203 */
.L_x_384:
[----:B0-----:R-:W0:Y:S01]  /*4df0*/  @!P2 LDC.64 R4, c[0x0][0x3d0] ;  /* 0x0000f400ff04ab82 */ /* 0x001e220000000a00 */
[----:B------:R-:W-:Y:S01]  /*4e00*/  CS2R R2, SRZ ;  /* 0x0000000000027805 */ /* 0x000fe2000001ff00 */
[----:B------:R1:W2:Y:S05]  /*4e10*/  LDS R9, [R6] ;  /* 0x0000000006097984 */ /* 0x0002aa0000000800 */
[----:B0-----:R-:W3:Y:S01]  /*4e20*/  @!P2 LDG.E.64 R2, desc[UR8][R4.64] ;  /* 0x000000080402a981 */ /* 0x001ee2000c1e1b00 */
[----:B------:R-:W-:Y:S02]  /*4e30*/  VIADD R0, R0, 0x1 ;  /* 0x0000000100007836 */ /* 0x000fe40000000000 */
[----:B-1----:R-:W-:Y:S01]  /*4e40*/  VIADD R6, R6, 0x800 ;  /* 0x0000080006067836 */ /* 0x002fe20000000000 */
[----:B---3--:R-:W-:-:S04]  /*4e50*/  IADD3 R8, P0, PT, R7, R2, RZ ;  /* 0x0000000207087210 */ /* 0x008fc80007f1e0ff */
[C---:B------:R-:W-:Y:S01]  /*4e60*/  LEA.HI.X.SX32 R3, R7.reuse, R3, 0x1, P0 ;  /* 0x0000000307037211 */ /* 0x040fe200000f0eff */
[----:B------:R-:W-:Y:S01]  /*4e70*/  VIADD R7, R7, 0x200 ;  /* 0x0000020007077836 */ /* 0x000fe20000000000 */
[----:B------:R-:W-:-:S04]  /*4e80*/  LEA R2, P0, R8, UR10, 0x2 ;  /* 0x0000000a08027c11 */ /* 0x000fc8000f8010ff */
[----:B------:R-:W-:Y:S02]  /*4e90*/  LEA.HI.X R3, R8, UR11, R3, 0x2, P0 ;  /* 0x0000000b08037c11 */ /* 0x000fe400080f1403 */
[----:B------:R-:W-:-:S03]  /*4ea0*/  ISETP.NE.AND P0, PT, R0, RZ, PT ;  /* 0x000000ff0000720c */ /* 0x000fc60003f05270 */
[----:B--2---:R0:W-:Y:S10]  /*4eb0*/  STG.E desc[UR8][R2.64], R9 ;  /* 0x0000000902007986 */ /* 0x0041f4000c101908 */
[----:B------:R-:W-:Y:S05]  /*4ec0*/  @P0 BRA `(.L_x_384) ;  /* 0xfffffffc00c80947 */ /* 0x000fea000383ffff */
.L_x_383:
[----:B------:R-:W-:Y:S05]  /*4ed0*/  BSYNC.RECONVERGENT B0 ;  /* 0x0000000000007941 */ /* 0x000fea0003800200 */
.L_x_382:
[----:B------:R-:W-:Y:S05]  /*4ee0*/  @!P1 EXIT ;  /* 0x000000000000994d */ /* 0x000fea0003800000 */
[----:B------:R-:W1:Y:S01]  /*4ef0*/  S2UR UR5, SR_CgaCtaId ;  /* 0x00000000000579c3 */ /* 0x000e620000008800 */
[----:B------:R-:W-:Y:S01]  /*4f00*/  UMOV UR4, 0x400 ;  /* 0x0000040000047882 */ /* 0x000fe20000000000 */
[----:B------:R-:W-:Y:S01]  /*4f10*/  UISETP.NE.AND UP0, UPT, UR6, URZ, UPT ;  /* 0x000000ff0600728c */ /* 0x000fe2000bf05270 */
[----:B------:R-:W-:Y:S01]  /*4f20*/  IMAD.IADD R21, R20, 0x1, R21 ;  /* 0x0000000114157824 */ /* 0x000fe200078e0215 */
[----:B------:R-:W2:Y:S04]  /*4f30*/  LDCU.64 UR10, c[0x0][0x390] ;  /* 0x00007200ff0a77ac */ /* 0x000ea80008000a00 */
[----:B------:R-:W-:Y:S01]  /*4f40*/  PLOP3.LUT P0, PT, PT, PT, UP0, 0x80, 0x8 ;  /* 0x000000000008781c */ /* 0x000fe20003f0f008 */
[----:B-1----:R-:W-:-:S06]  /*4f50*/  ULEA UR4, UR5, UR4, 0x18 ;  /* 0x0000000405047291 */ /* 0x002fcc000f8ec0ff */
[----:B------:R-:W-:-:S05]  /*4f60*/  LEA R0, R20, UR4, 0x2 ;  /* 0x0000000414007c11 */ /* 0x000fca000f8e10ff */
[----:B--2---:R-:W-:-:S07]  /*4f70*/  VIADD R0, R0, 0x1000 ;  /* 0x0000100000007836 */ /* 0x004fce0000000000 */
.L_x_385:
[----:B--2---:R-:W1:Y:S01]  /*4f80*/  @!P0 LDC.64 R6, c[0x0][0x3d0] ;  /* 0x0000f400ff068b82 */ /* 0x004e620000000a00 */
[----:B0-----:R-:W-:Y:S01]  /*4f90*/  CS2R R2, SRZ ;  /* 0x0000000000027805 */ /* 0x001fe2000001ff00 */
[----:B------:R-:W-:Y:S01]  /*4fa0*/  UISETP.NE.AND UP0, UPT, UR6, URZ, UPT ;  /* 0x000000ff0600728c */ /* 0x000fe2000bf05270 */
[----:B------:R-:W0:Y:S01]  /*4fb0*/  LDS R15, [R0+-0x1000] ;  /* 0xfff00000000f7984 */ /* 0x000e220000000800 */
[----:B------:R-:W-:-:S03]  /*4fc0*/  SHF.R.S32.HI R13, RZ, 0x1f, R21 ;  /* 0x0000001fff0d7819 */ /* 0x000fc60000011415 */
[----:B------:R-:W2:Y:S04]  /*4fd0*/  LDS R17, [R0+-0x800] ;  /* 0xfff8000000117984 */ /* 0x000ea80000000800 */
[----:B-1----:R-:W3:Y:S01]  /*4fe0*/  @!P0 LDG.E.64 R2, desc[UR8][R6.64] ;  /* 0x0000000806028981 */ /* 0x002ee2000c1e1b00 */
[----:B------:R-:W-:-:S13]  /*4ff0*/  PLOP3.LUT P0, PT, PT, PT, UP0, 0x80, 0x8 ;  /* 0x000000000008781c */ /* 0x000fda0003f0f008 */
[----:B------:R-:W1:Y:S01]  /*5000*/  @!P0 LDC.64 R8, c[0x0][0x3d0] ;  /* 0x0000f400ff088b82 */ /* 0x000e620000000a00 */
[----:B---3--:R-:W-:-:S05]  /*5010*/  IADD3 R2, P1, PT, R21, R2, RZ ;  /* 0x0000000215027210 */ /* 0x008fca0007f3e0ff */
[----:B------:R-:W-:Y:S01]  /*5020*/  IMAD.X R3, R13, 0x1, R3, P1 ;  /* 0x000000010d037824 */ /* 0x000fe200008e0603 */
[----:B------:R-:W-:-:S04]  /*5030*/  LEA R4, P1, R2, UR10, 0x2 ;  /* 0x0000000a02047c11 */ /* 0x000fc8000f8210ff */
[----:B------:R-:W-:Y:S02]  /*5040*/  LEA.HI.X R5, R2, UR11, R3, 0x2, P1 ;  /* 0x0000000b02057c11 */ /* 0x000fe400088f1403 */
[----:B------:R-:W-:-:S03]  /*5050*/  CS2R R2, SRZ ;  /* 0x0000000000027805 */ /* 0x000fc6000001ff00 */
[----:B0-----:R0:W-:Y:S04]  /*5060*/  STG.E desc[UR8][R4.64], R15 ;  /* 0x0000000f04007986 */ /* 0x0011e8000c101908 */
[----:B-1----:R-:W3:Y:S01]  /*5070*/  @!P0 LDG.E.64 R2, desc[UR8][R8.64] ;  /* 0x0000000808028981 */ /* 0x002ee2000c1e1b00 */
[----:B------:R-:W1:Y:S03]  /*5080*/  @!P0 LDC.64 R10, c[0x0][0x3d0] ;  /* 0x0000f400ff0a8b82 */ /* 0x000e660000000a00 */
[----:B------:R-:W4:Y:S01]  /*5090*/  LDS R15, [R0] ;  /* 0x00000000000f7984 */ /* 0x000f220000000800 */
[----:B---3--:R-:W-:-:S05]  /*50a0*/  IADD3 R2, P1, PT, R21, R2, RZ ;  /* 0x0000000215027210 */ /* 0x008fca0007f3e0ff */
[----:B------:R-:W-:Y:S01]  /*50b0*/  IMAD.X R3, R13, 0x1, R3, P1 ;  /* 0x000000010d037824 */ /* 0x000fe200008e0603 */
[----:B------:R-:W-:-:S04]  /*50c0*/  LEA R6, P1, R2, UR10, 0x2 ;  /* 0x0000000a02067c11 */ /* 0x000fc8000f8210ff */
[----:B------:R-:W-:Y:S02]  /*50d0*/  LEA.HI.X R7, R2, UR11, R3, 0x2, P1 ;  /* 0x0000000b02077c11 */ /* 0x000fe400088f1403 */
[----:B------:R-:W-:-:S03]  /*50e0*/  CS2R R2, SRZ ;  /* 0x0000000000027805 */ /* 0x000fc6000001ff00 */
[----:B--2---:R-:W-:Y:S04]  /*50f0*/  STG.E desc[UR8][R6.64+0x800], R17 ;  /* 0x0008001106007986 */ /* 0x004fe8000c101908 */
[----:B-1----:R-:W2:Y:S01]  /*5100*/  @!P0 LDG.E.64 R2, desc[UR8][R10.64] ;  /* 0x000000080a028981 */ /* 0x002ea2000c1e1b00 */
[----:B------:R-:W1:Y:S03]  /*5110*/  @!P0 LDC.64 R8, c[0x0][0x3d0] ;  /* 0x0000f400ff088b82 */ /* 0x000e660000000a00 */
[----:B------:R3:W5:Y:S01]  /*5120*/  LDS R7, [R0+0x800] ;  /* 0x0008000000077984 */ /* 0x0007620000000800 */
[----:B--2---:R-:W-:-:S05]  /*5130*/  IADD3 R2, P1, PT, R21, R2, RZ ;  /* 0x0000000215027210 */ /* 0x004fca0007f3e0ff */
[----:B------:R-:W-:Y:S01]  /*5140*/  IMAD.X R3, R13, 0x1, R3, P1 ;  /* 0x000000010d037824 */ /* 0x000fe200008e0603 */
[----:B0-----:R-:W-:-:S04]  /*5150*/  LEA R4, P1, R2, UR10, 0x2 ;  /* 0x0000000a02047c11 */ /* 0x001fc8000f8210ff */
[----:B------:R-:W-:Y:S02]  /*5160*/  LEA.HI.X R5, R2, UR11, R3, 0x2, P1 ;  /* 0x0000000b02057c11 */ /* 0x000fe400088f1403 */
[----:B------:R-:W-:-:S03]  /*5170*/  CS2R R2, SRZ ;  /* 0x0000000000027805 */ /* 0x000fc6000001ff00 */
[----:B----4-:R2:W-:Y:S04]  /*5180*/  STG.E desc[UR8][R4.64+0x1000], R15 ;  /* 0x0010000f04007986 */ /* 0x0105e8000c101908 */
[----:B-1----:R-:W4:Y:S01]  /*5190*/  @!P0 LDG.E.64 R2, desc[UR8][R8.64] ;  /* 0x0000000808028981 */ /* 0x002f22000c1e1b00 */
[----:B------:R-:W-:Y:S02]  /*51a0*/  VIADD R20, R20, 0x800 ;  /* 0x0000080014147836 */ /* 0x000fe40000000000 */
[----:B---3--:R-:W-:Y:S01]  /*51b0*/  VIADD R0, R0, 0x2000 ;  /* 0x0000200000007836 */ /* 0x008fe20000000000 */
[C---:B----4-:R-:W-:Y:S01]  /*51c0*/  IADD3 R6, P1, PT, R21.reuse, R2, RZ ;  /* 0x0000000215067210 */ /* 0x050fe20007f3e0ff */
[----:B------:R-:W-:-:S04]  /*51d0*/  VIADD R21, R21, 0x800 ;  /* 0x0000080015157836 */ /* 0x000fc80000000000 */
[----:B------:R-:W-:Y:S01]  /*51e0*/  IMAD.X R3, R13, 0x1, R3, P1 ;  /* 0x000000010d037824 */ /* 0x000fe200008e0603 */
[----:B------:R-:W-:-:S04]  /*51f0*/  LEA R2, P1, R6, UR10, 0x2 ;  /* 0x0000000a06027c11 */ /* 0x000fc8000f8210ff */
[----:B------:R-:W-:Y:S02]  /*5200*/  LEA.HI.X R3, R6, UR11, R3, 0x2, P1 ;  /* 0x0000000b06037c11 */ /* 0x000fe400088f1403 */
[----:B------:R-:W-:-:S03]  /*5210*/  ISETP.GE.AND P1, PT, R20, R19, PT ;  /* 0x000000131400720c */ /* 0x000fc60003f26270 */
[----:B-----5:R2:W-:Y:S10]  /*5220*/  STG.E desc[UR8][R2.64+0x1800], R7 ;  /* 0x0018000702007986 */ /* 0x0205f4000c101908 */
[----:B------:R-:W-:Y:S05]  /*5230*/  @!P1 BRA `(.L_x_385) ;  /* 0xfffffffc00509947 */ /* 0x000fea000383ffff */
[----:B------:R-:W-:Y:S05]  /*5240*/  EXIT ;  /* 0x000000000000794d */ /* 0x000fea0003800000 */
.L_x_279:
[----:B------:R-:W0:Y:S01]  /*5250*/  LDCU UR10, c[0x0][0x3ac] ;  /* 0x00007580ff0a77ac */ /* 0x000e220008000800 */
[----:B------:R-:W-:Y:S01]  /*5260*/  ISETP.NE.AND P0, PT, R38, RZ, PT ;  /* 0x000000ff2600720c */ /* 0x000fe20003f05270 */
[----:B------:R-:W-:Y:S01]  /*5270*/  BSSY.RECONVERGENT B1, `(.L_x_386) ;  /* 0x0000565000017945 */ /* 0x000fe20003800200 */
[----:B0-----:R-:W-:-:S11]  /*5280*/  UIADD3 UR4, UPT, UPT, -UR7, UR10, URZ ;  /* 0x0000000a07047290 */ /* 0x001fd6000fffe1ff */
[----:B------:R-:W-:Y:S05]  /*5290*/  @P0 BRA `(.L_x_387) ;  /* 0x0000002400540947 */ /* 0x000fea0003800000 */
[----:B------:R-:W0:Y:S01]  /*52a0*/  S2R R60, SR_TID.X ;  /* 0x00000000003c7919 */ /* 0x000e220000002100 */
[----:B------:R-:W1:Y:S01]  /*52b0*/  LDC.64 R10, c[0x0][0x3c8] ;  /* 0x0000f200ff0a7b82 */ /* 0x000e620000000a00 */
[----:B------:R-:W2:Y:S01]  /*52c0*/  LDCU.U8 UR11, c[0x0][0x3b8] ;  /* 0x00007700ff0b77ac */ /* 0x000ea20008000000 */
[----:B------:R-:W3:Y:S01]  /*52d0*/  LDCU.64 UR12, c[0x0][0x380] ;  /* 0x00007000ff0c77ac */ /* 0x000ee20008000a00 */
[----:B------:R-:W4:Y:S01]  /*52e0*/  LDCU.64 UR14, c[0x0][0x388] ;  /* 0x00007100ff0e77ac */ /* 0x000f220008000a00 */
[----:B--2---:R-:W-:-:S04]  /*52f0*/  ISETP.NE.AND P0, PT, RZ, UR11, PT ;  /* 0x0000000bff007c0c */ /* 0x004fc8000bf05270 */
[----:B-1----:R-:W-:Y:S02]  /*5300*/  SEL R10, R10, RZ, !P0 ;  /* 0x000000ff0a0a7207 */ /* 0x002fe40004000000 */
[----:B------:R-:W-:Y:S01]  /*5310*/  SEL R11, R11, RZ, !P0 ;  /* 0x000000ff0b0b7207 */ /* 0x000fe20004000000 */
[----:B0-----:R-:W-:-:S04]  /*5320*/  IMAD R9, R60, 0xe, RZ ;  /* 0x0000000e3c097824 */ /* 0x001fc800078e02ff */
[C---:B------:R-:W-:Y:S01]  /*5330*/  VIADD R17, R9.reuse, 0x1 ;  /* 0x0000000109117836 */ /* 0x040fe20000000000 */
[C---:B------:R-:W-:Y:S01]  /*5340*/  IADD3 R13, P0, P1, R9.reuse, UR7, R10 ;  /* 0x00000007090d7c10 */ /* 0x040fe2000f91e00a */
[C---:B------:R-:W-:Y:S02]  /*5350*/  VIADD R18, R9.reuse, 0x2 ;  /* 0x0000000209127836 */ /* 0x040fe40000000000 */
[C---:B------:R-:W-:Y:S01]  /*5360*/  VIADD R19, R9.reuse, 0x3 ;  /* 0x0000000309137836 */ /* 0x040fe20000000000 */
[----:B------:R-:W-:Y:S01]  /*5370*/  IADD3.X R14, PT, PT, RZ, R11, RZ, P0, P1 ;  /* 0x0000000bff0e7210 */ /* 0x000fe200007e24ff */
[----:B------:R-:W-:Y:S01]  /*5380*/  VIADD R20, R9, 0x4 ;  /* 0x0000000409147836 */ /* 0x000fe20000000000 */
[----:B---3--:R-:W-:Y:S01]  /*5390*/  LEA R10, P1, R13, UR12, 0x2 ;  /* 0x0000000c0d0a7c11 */ /* 0x008fe2000f8210ff */
[----:B------:R-:W-:Y:S01]  /*53a0*/  VIADD R21, R9, 0x5 ;  /* 0x0000000509157836 */ /* 0x000fe20000000000 */
[----:B----4-:R-:W-:Y:S01]  /*53b0*/  IADD3 R12, P0, PT, R13, UR14, RZ ;  /* 0x0000000e0d0c7c10 */ /* 0x010fe2000ff1e0ff */
[----:B------:R-:W-:Y:S01]  /*53c0*/  VIADD R22, R9, 0x6 ;  /* 0x0000000609167836 */ /* 0x000fe20000000000 */
[----:B------:R-:W-:Y:S01]  /*53d0*/  LEA.HI.X R11, R13, UR13, R14, 0x2, P1 ;  /* 0x0000000d0d0b7c11 */ /* 0x000fe200088f140e */
[C---:B------:R-:W-:Y:S01]  /*53e0*/  VIADD R16, R9.reuse, 0x8 ;  /* 0x0000000809107836 */ /* 0x040fe20000000000 */
[----:B------:R-:W-:Y:S01]  /*53f0*/  IADD3.X R13, PT, PT, R14, UR15, RZ, P0, !PT ;  /* 0x0000000f0e0d7c10 */ /* 0x000fe200087fe4ff */
[C---:B------:R-:W-:Y:S01]  /*5400*/  VIADD R14, R9.reuse, 0x7 ;  /* 0x00000007090e7836 */ /* 0x040fe20000000000 */
[----:B------:R-:W-:Y:S01]  /*5410*/  ISETP.GE.AND P6, PT, R18, UR4, PT ;  /* 0x0000000412007c0c */ /* 0x000fe2000bfc6270 */
[----:B------:R-:W-:Y:S01]  /*5420*/  VIADD R23, R9, 0x9 ;  /* 0x0000000909177836 */ /* 0x000fe20000000000 */
[----:B------:R-:W-:Y:S01]  /*5430*/  ISETP.GE.AND P5, PT, R19, UR4, PT ;  /* 0x0000000413007c0c */ /* 0x000fe2000bfa6270 */
[C---:B------:R-:W-:Y:S01]  /*5440*/  VIADD R24, R9.reuse, 0xa ;  /* 0x0000000a09187836 */ /* 0x040fe20000000000 */
[----:B------:R-:W-:Y:S01]  /*5450*/  ISETP.GE.AND P4, PT, R20, UR4, PT ;  /* 0x0000000414007c0c */ /* 0x000fe2000bf86270 */
[----:B------:R-:W-:Y:S01]  /*5460*/  VIADD R25, R9, 0xb ;  /* 0x0000000b09197836 */ /* 0x000fe20000000000 */
[----:B------:R-:W-:Y:S01]  /*5470*/  ISETP.GE.AND P3, PT, R21, UR4, PT ;  /* 0x0000000415007c0c */ /* 0x000fe2000bf66270 */
[C---:B------:R-:W-:Y:S01]  /*5480*/  VIADD R26, R9.reuse, 0xc ;  /* 0x0000000c091a7836 */ /* 0x040fe20000000000 */
[----:B------:R-:W-:Y:S01]  /*5490*/  ISETP.GE.AND P2, PT, R22, UR4, PT ;  /* 0x0000000416007c0c */ /* 0x000fe2000bf46270 */
[C---:B------:R-:W-:Y:S01]  /*54a0*/  VIADD R27, R9.reuse, 0xd ;  /* 0x0000000d091b7836 */ /* 0x040fe20000000000 */
[----:B------:R-:W-:-:S02]  /*54b0*/  ISETP.GE.AND P0, PT, R9, UR4, PT ;  /* 0x0000000409007c0c */ /* 0x000fc4000bf06270 */
[----:B------:R-:W-:Y:S01]  /*54c0*/  ISETP.GE.AND P1, PT, R17, UR4, PT ;  /* 0x0000000411007c0c */ /* 0x000fe2000bf26270 */
[----:B------:R-:W5:Y:S01]  /*54d0*/  @!P6 LDG.E R48, desc[UR8][R10.64+0x8] ;  /* 0x000008080a30e981 */ /* 0x000f62000c1e1900 */
[----:B------:R-:W-:-:S03]  /*54e0*/  ISETP.GE.AND P6, PT, R27, UR4, PT ;  /* 0x000000041b007c0c */ /* 0x000fc6000bfc6270 */
        /* <DEDUP_REMOVED lines=12> */
[----:B------:R-:W5:Y:S04]  /*55b0*/  @!P0 LDG.E R2, desc[UR8][R10.64+0x1c] ;  /* 0x00001c080a028981 */ /* 0x000f68000c1e1900 */
[----:B------:R-:W5:Y:S04]  /*55c0*/  @!P1 LDG.E R3, desc[UR8][R10.64+0x20] ;  /* 0x000020080a039981 */ /* 0x000f68000c1e1900 */
[----:B------:R-:W5:Y:S04]  /*55d0*/  @!P3 LDG.E R5, desc[UR8][R10.64+0x28] ;  /* 0x000028080a05b981 */ /* 0x000f68000c1e1900 */
[----:B------:R-:W5:Y:S04]  /*55e0*/  @!P2 LDG.E R4, desc[UR8][R10.64+0x24] ;  /* 0x000024080a04a981 */ /* 0x000f68000c1e1900 */
[----:B------:R-:W5:Y:S04]  /*55f0*/  @!P4 LDG.E R6, desc[UR8][R10.64+0x2c] ;  /* 0x00002c080a06c981 */ /* 0x000f68000c1e1900 */
[----:B------:R-:W5:Y:S04]  /*5600*/  @!P5 LDG.E R7, desc[UR8][R10.64+0x30] ;  /* 0x000030080a07d981 */ /* 0x000f68000c1e1900 */
[----:B------:R0:W5:Y:S01]  /*5610*/  @!P6 LDG.E R8, desc[UR8][R10.64+0x34] ;  /* 0x000034080a08e981 */ /* 0x000162000c1e1900 */
[----:B------:R-:W-:-:S02]  /*5620*/  P2R R16, PR, RZ, 0x2 ;  /* 0x00000002ff107803 */ /* 0x000fc40000000000 */
[----:B------:R-:W-:Y:S01]  /*5630*/  ISETP.GE.AND P1, PT, R9, UR4, PT ;  /* 0x0000000409007c0c */ /* 0x000fe2000bf26270 */
[----:B------:R-:W-:-:S12]  /*5640*/  BAR.SYNC.DEFER_BLOCKING 0x0 ;  /* 0x0000000000007b1d */ /* 0x000fd80000010000 */
[----:B------:R-:W2:Y:S01]  /*5650*/  @!P1 LDG.E.U8 R9, desc[UR8][R12.64] ;  /* 0x000000080c099981 */ /* 0x000ea2000c1e1100 */
[----:B------:R-:W-:Y:S02]  /*5660*/  P2R R14, PR, RZ, 0x4 ;  /* 0x00000004ff0e7803 */ /* 0x000fe40000000000 */
[----:B------:R-:W-:Y:S02]  /*5670*/  ISETP.GE.AND P2, PT, R17, UR4, PT ;  /* 0x0000000411007c0c */ /* 0x000fe4000bf46270 */
[----:B------:R-:W-:Y:S01]  /*5680*/  P2R R15, PR, RZ, 0x1 ;  /* 0x00000001ff0f7803 */ /* 0x000fe20000000000 */
[----:B------:R-:W-:Y:S01]  /*5690*/  IMAD.MOV.U32 R59, RZ, RZ, 0x1 ;  /* 0x00000001ff3b7424 */ /* 0x000fe200078e00ff */
[----:B------:R-:W3:Y:S01]  /*56a0*/  @!P4 LDG.E.U8 R17, desc[UR8][R12.64+0xb] ;  /* 0x00000b080c11c981 */ /* 0x000ee2000c1e1100 */
[----:B--2---:R-:W-:-:S08]  /*56b0*/  @!P1 ISETP.NE.AND P0, PT, R9, RZ, PT ;  /* 0x000000ff0900920c */ /* 0x004fd00003f05270 */
[----:B------:R-:W2:Y:S01]  /*56c0*/  @!P2 LDG.E.U8 R9, desc[UR8][R12.64+0x1] ;  /* 0x000001080c09a981 */ /* 0x000ea2000c1e1100 */
[----:B------:R-:W-:Y:S02]  /*56d0*/  @!P1 SEL R59, RZ, 0x1, !P0 ;  /* 0x00000001ff3b9807 */ /* 0x000fe40004000000 */
[----:B------:R-:W-:Y:S01]  /*56e0*/  ISETP.GE.AND P1, PT, R18, UR4, PT ;  /* 0x0000000412007c0c */ /* 0x000fe2000bf26270 */
[----:B------:R-:W-:Y:S01]  /*56f0*/  IMAD.MOV.U32 R56, RZ, RZ, 0x1 ;  /* 0x00000001ff387424 */ /* 0x000fe200078e00ff */
[----:B------:R-:W4:Y:S01]  /*5700*/  @!P5 LDG.E.U8 R18, desc[UR8][R12.64+0xc] ;  /* 0x00000c080c12d981 */ /* 0x000f22000c1e1100 */
[----:B--2---:R-:W-:-:S10]  /*5710*/  @!P2 ISETP.NE.AND P0, PT, R9, RZ, PT ;  /* 0x000000ff0900a20c */ /* 0x004fd40003f05270 */
        /* <DEDUP_REMOVED lines=9> */
[----:B------:R-:W-:-:S12]  /*57b0*/  IMAD.MOV.U32 R49, RZ, RZ, 0x1 ;  /* 0x00000001ff317424 */ /* 0x000fd800078e00ff */
[----:B------:R-:W3:Y:S01]  /*57c0*/  @!P1 LDG.E.U8 R10, desc[UR8][R12.64+0x4] ;  /* 0x000004080c0a9981 */ /* 0x000ee2000c1e1100 */
[----:B--2---:R-:W-:-:S04]  /*57d0*/  @!P2 ISETP.NE.AND P0, PT, R9, RZ, PT ;  /* 0x000000ff0900a20c */ /* 0x004fc80003f05270 */
[----:B------:R-:W-:Y:S02]  /*57e0*/  @!P2 SEL R49, RZ, 0x1, !P0 ;  /* 0x00000001ff31a807 */ /* 0x000fe40004000000 */
[----:B------:R-:W-:-:S13]  /*57f0*/  ISETP.GE.AND P2, PT, R21, UR4, PT ;  /* 0x0000000415007c0c */ /* 0x000fda000bf46270 */
[----:B------:R-:W2:Y:S01]  /*5800*/  @!P2 LDG.E.U8 R11, desc[UR8][R12.64+0x5] ;  /* 0x000005080c0ba981 */ /* 0x000ea2000c1e1100 */
[----:B---3--:R-:W-:Y:S01]  /*5810*/  @!P1 ISETP.NE.AND P0, PT, R10, RZ, PT ;  /* 0x000000ff0a00920c */ /* 0x008fe20003f05270 */
[----:B------:R-:W-:-:S03]  /*5820*/  IMAD.MOV.U32 R9, RZ, RZ, 0x1 ;  /* 0x00000001ff097424 */ /* 0x000fc600078e00ff */
[----:B------:R-:W-:Y:S02]  /*5830*/  @!P1 SEL R9, RZ, 0x1, !P0 ;  /* 0x00000001ff099807 */ /* 0x000fe40004000000 */
[----:B------:R-:W-:Y:S01]  /*5840*/  ISETP.GE.AND P0, PT, R22, UR4, PT ;  /* 0x0000000416007c0c */ /* 0x000fe2000bf06270 */
[----:B0-----:R-:W-:Y:S01]  /*5850*/  IMAD.MOV.U32 R10, RZ, RZ, 0x1 ;  /* 0x00000001ff0a7424 */ /* 0x001fe200078e00ff */
[----:B--2---:R-:W-:-:S04]  /*5860*/  @!P2 ISETP.NE.AND P1, PT, R11, RZ, PT ;  /* 0x000000ff0b00a20c */ /* 0x004fc80003f25270 */
[----:B------:R-:W-:Y:S02]  /*5870*/  @!P2 SEL R10, RZ, 0x1, !P1 ;  /* 0x00000001ff0aa807 */ /* 0x000fe40004800000 */
[----:B------:R-:W-:-:S05]  /*5880*/  ISETP.NE.AND P2, PT, R14, RZ, PT ;  /* 0x000000ff0e00720c */ /* 0x000fca0003f45270 */
[----:B------:R-:W2:Y:S01]  /*5890*/  @!P0 LDG.E.U8 R14, desc[UR8][R12.64+0x6] ;  /* 0x000006080c0e8981 */ /* 0x000ea2000c1e1100 */
[----:B------:R-:W-:Y:S01]  /*58a0*/  IMAD.MOV.U32 R11, RZ, RZ, 0x1 ;  /* 0x00000001ff0b7424 */ /* 0x000fe200078e00ff */
[----:B--2---:R-:W-:-:S04]  /*58b0*/  @!P0 ISETP.NE.AND P1, PT, R14, RZ, PT ;  /* 0x000000ff0e00820c */ /* 0x004fc80003f25270 */
[----:B------:R-:W-:Y:S02]  /*58c0*/  @!P0 SEL R11, RZ, 0x1, !P1 ;  /* 0x00000001ff0b8807 */ /* 0x000fe40004800000 */
[----:B------:R-:W-:Y:S01]  /*58d0*/  ISETP.NE.AND P0, PT, R15, RZ, PT ;  /* 0x000000ff0f00720c */ /* 0x000fe20003f05270 */
[----:B------:R-:W-:Y:S01]  /*58e0*/  IMAD.MOV.U32 R28, RZ, RZ, 0x1 ;  /* 0x00000001ff1c7424 */ /* 0x000fe200078e00ff */
[----:B------:R-:W2:Y:S11]  /*58f0*/  @!P2 LDG.E.U8 R15, desc[UR8][R12.64+0x9] ;  /* 0x000009080c0fa981 */ /* 0x000eb6000c1e1100 */
[----:B------:R-:W3:Y:S02]  /*5900*/  @!P0 LDG.E.U8 R14, desc[UR8][R12.64+0x7] ;  /* 0x000007080c0e8981 */ /* 0x000ee4000c1e1100 */
[----:B---3--:R-:W-:-:S04]  /*5910*/  @!P0 ISETP.NE.AND P1, PT, R14, RZ, PT ;  /* 0x000000ff0e00820c */ /* 0x008fc80003f25270 */
[----:B------:R-:W-:Y:S02]  /*5920*/  @!P0 SEL R28, RZ, 0x1, !P1 ;  /* 0x00000001ff1c8807 */ /* 0x000fe40004800000 */
[----:B------:R-:W-:Y:S02]  /*5930*/  ISETP.NE.AND P1, PT, R16, RZ, PT ;  /* 0x000000ff1000720c */ /* 0x000fe40003f25270 */
[----:B------:R-:W3:Y:S11]  /*5940*/  @!P3 LDG.E.U8 R16, desc[UR8][R12.64+0xa] ;  /* 0x00000a080c10b981 */ /* 0x000ef6000c1e1100 */
[----:B------:R0:W4:Y:S01]  /*5950*/  @!P1 LDG.E.U8 R14, desc[UR8][R12.64+0x8] ;  /* 0x000008080c0e9981 */ /* 0x000122000c1e1100 */
[----:B------:R-:W-:-:S05]  /*5960*/  IMAD.IADD R51, R56, 0x1, R59 ;  /* 0x0000000138337824 */ /* 0x000fca00078e023b */
[----:B------:R-:W-:Y:S01]  /*5970*/  IADD3 R36, PT, PT, R49, R53, R51 ;  /* 0x0000003531247210 */ /* 0x000fe20007ffe033 */
[----:B------:R-:W-:-:S04]  /*5980*/  IMAD.MOV.U32 R29, RZ, RZ, 0x1 ;  /* 0x00000001ff1d7424 */ /* 0x000fc800078e00ff */
[----:B------:R-:W-:-:S04]  /*5990*/  IMAD.IADD R37, R36, 0x1, R9 ;  /* 0x0000000124257824 */ /* 0x000fc800078e0209 */
[----:B------:R-:W-:Y:S02]  /*59a0*/  IMAD.IADD R38, R37, 0x1, R10 ;  /* 0x0000000125267824 */ /* 0x000fe400078e020a */
[----:B------:R-:W-:-:S03]  /*59b0*/  IMAD.MOV.U32 R30, RZ, RZ, 0x1 ;  /* 0x00000001ff1e7424 */ /* 0x000fc600078e00ff */
[----:B0-----:R-:W-:Y:S01]  /*59c0*/  IADD3 R12, PT, PT, R28, R11, R38 ;  /* 0x0000000b1c0c7210 */ /* 0x001fe20007ffe026 */
[----:B------:R-:W-:Y:S02]  /*59d0*/  IMAD.MOV.U32 R31, RZ, RZ, 0x1 ;  /* 0x00000001ff1f7424 */ /* 0x000fe400078e00ff */
[----:B------:R-:W-:Y:S02]  /*59e0*/  IMAD.MOV.U32 R32, RZ, RZ, 0x1 ;  /* 0x00000001ff207424 */ /* 0x000fe400078e00ff */
[----:B------:R-:W-:Y:S02]  /*59f0*/  IMAD.MOV.U32 R33, RZ, RZ, 0x1 ;  /* 0x00000001ff217424 */ /* 0x000fe400078e00ff */
[----:B------:R-:W-:Y:S01]  /*5a00*/  IMAD.MOV.U32 R34, RZ, RZ, 0x1 ;  /* 0x00000001ff227424 */ /* 0x000fe200078e00ff */
[----:B------:R-:W0:Y:S01]  /*5a10*/  S2R R47, SR_LANEID ;  /* 0x00000000002f7919 */ /* 0x000e220000000000 */
[----:B------:R-:W1:Y:S01]  /*5a20*/  S2UR UR6, SR_CgaCtaId ;  /* 0x00000000000679c3 */ /* 0x000e620000008800 */
[----:B------:R-:W-:Y:S01]  /*5a30*/  UMOV UR5, 0x400 ;  /* 0x0000040000057882 */ /* 0x000fe20000000000 */
[----:B------:R-:W-:Y:S01]  /*5a40*/  SHF.R.U32.HI R45, RZ, 0x5, R60 ;  /* 0x00000005ff2d7819 */ /* 0x000fe2000001163c */
[----:B-1----:R-:W-:-:S05]  /*5a50*/  ULEA UR5, UR6, UR5, 0x18 ;  /* 0x0000000506057291 */ /* 0x002fca000f8ec0ff */
[----:B------:R-:W-:Y:S01]  /*5a60*/  BAR.SYNC.DEFER_BLOCKING 0x0 ;  /* 0x0000000000007b1d */ /* 0x000fe20000010000 */
[----:B----4-:R-:W-:-:S04]  /*5a70*/  @!P1 ISETP.NE.AND P0, PT, R14, RZ, PT ;  /* 0x000000ff0e00920c */ /* 0x010fc80003f05270 */
[----:B------:R-:W-:Y:S02]  /*5a80*/  @!P1 SEL R29, RZ, 0x1, !P0 ;  /* 0x00000001ff1d9807 */ /* 0x000fe40004000000 */
[----:B--2---:R-:W-:Y:S02]  /*5a90*/  @!P2 ISETP.NE.AND P1, PT, R15, RZ, PT ;  /* 0x000000ff0f00a20c */ /* 0x004fe40003f25270 */
[----:B---3--:R-:W-:Y:S02]  /*5aa0*/  @!P3 ISETP.NE.AND P0, PT, R16, RZ, PT ;  /* 0x000000ff1000b20c */ /* 0x008fe40003f05270 */
[----:B------:R-:W-:Y:S02]  /*5ab0*/  @!P2 SEL R30, RZ, 0x1, !P1 ;  /* 0x00000001ff1ea807 */ /* 0x000fe40004800000 */
[----:B------:R-:W-:Y:S02]  /*5ac0*/  @!P4 ISETP.NE.AND P2, PT, R17, RZ, PT ;  /* 0x000000ff1100c20c */ /* 0x000fe40003f45270 */
[----:B------:R-:W-:-:S02]  /*5ad0*/  @!P3 SEL R31, RZ, 0x1, !P0 ;  /* 0x00000001ff1fb807 */ /* 0x000fc40004000000 */
[----:B------:R-:W-:Y:S02]  /*5ae0*/  @!P5 ISETP.NE.AND P1, PT, R18, RZ, PT ;  /* 0x000000ff1200d20c */ /* 0x000fe40003f25270 */
[----:B------:R-:W-:Y:S02]  /*5af0*/  @!P6 ISETP.NE.AND P0, PT, R19, RZ, PT ;  /* 0x000000ff1300e20c */ /* 0x000fe40003f05270 */
[----:B------:R-:W-:Y:S02]  /*5b00*/  @!P4 SEL R32, RZ, 0x1, !P2 ;  /* 0x00000001ff20c807 */ /* 0x000fe40005000000 */
[----:B------:R-:W-:Y:S02]  /*5b10*/  IADD3 R12, PT, PT, R30, R29, R12 ;  /* 0x0000001d1e0c7210 */ /* 0x000fe40007ffe00c */
[----:B------:R-:W-:Y:S02]  /*5b20*/  @!P5 SEL R33, RZ, 0x1, !P1 ;  /* 0x00000001ff21d807 */ /* 0x000fe40004800000 */
[----:B------:R-:W-:-:S02]  /*5b30*/  @!P6 SEL R34, RZ, 0x1, !P0 ;  /* 0x00000001ff22e807 */ /* 0x000fc40004000000 */
[----:B------:R-:W-:-:S04]  /*5b40*/  IADD3 R12, PT, PT, R32, R31, R12 ;  /* 0x0000001f200c7210 */ /* 0x000fc80007ffe00c */
[----:B------:R-:W-:-:S05]  /*5b50*/  IADD3 R12, PT, PT, R34, R33, R12 ;  /* 0x00000021220c7210 */ /* 0x000fca0007ffe00c */
[----:B------:R-:W1:Y:S02]  /*5b60*/  SHFL.UP P0, R13, R12, 0x1, RZ ;  /* 0x042000000c0d7989 */ /* 0x000e6400000000ff */
[----:B-1----:R-:W-:-:S05]  /*5b70*/  @P0 IMAD.IADD R13, R12, 0x1, R13 ;  /* 0x000000010c0d0824 */ /* 0x002fca00078e020d */
[----:B------:R-:W1:Y:S02]  /*5b80*/  SHFL.UP P0, R14, R13, 0x2, RZ ;  /* 0x044000000d0e7989 */ /* 0x000e6400000000ff */
[----:B-1----:R-:W-:-:S05]  /*5b90*/  @P0 IMAD.IADD R14, R13, 0x1, R14 ;  /* 0x000000010d0e0824 */ /* 0x002fca00078e020e */
[----:B------:R-:W1:Y:S02]  /*5ba0*/  SHFL.UP P0, R15, R14, 0x4, RZ ;  /* 0x048000000e0f7989 */ /* 0x000e6400000000ff */
[----:B-1----:R-:W-:-:S05]  /*5bb0*/  @P0 IMAD.IADD R15, R14, 0x1, R15 ;  /* 0x000000010e0f0824 */ /* 0x002fca00078e020f */
[----:B------:R-:W1:Y:S01]  /*5bc0*/  SHFL.UP P0, R16, R15, 0x8, RZ ;  /* 0x050000000f107989 */ /* 0x000e6200000000ff */
[----:B0-----:R-:W-:Y:S01]  /*5bd0*/  ISETP.NE.AND P1, PT, R47, 0x1f, PT ;  /* 0x0000001f2f00780c */ /* 0x001fe20003f25270 */
[----:B-1----:R-:W-:-:S05]  /*5be0*/  @P0 IMAD.IADD R16, R15, 0x1, R16 ;  /* 0x000000010f100824 */ /* 0x002fca00078e0210 */
[----:B------:R-:W0:Y:S07]  /*5bf0*/  SHFL.UP P0, R35, R16, 0x10, RZ ;  /* 0x0600000010237989 */ /* 0x000e2e00000000ff */
[----:B------:R-:W-:Y:S01]  /*5c00*/  @!P1 LEA R24, R45, UR5, 0x2 ;  /* 0x000000052d189c11 */ /* 0x000fe2000f8e10ff */
[----:B0-----:R-:W-:-:S05]  /*5c10*/  @P0 IMAD.IADD R35, R16, 0x1, R35 ;  /* 0x0000000110230824 */ /* 0x001fca00078e0223 */
[----:B------:R-:W-:Y:S01]  /*5c20*/  @!P1 STS [R24], R35 ;  /* 0x0000002318009388 */ /* 0x000fe20000000800 */
[----:B------:R-:W-:Y:S06]  /*5c30*/  BAR.SYNC.DEFER_BLOCKING 0x0 ;  /* 0x0000000000007b1d */ /* 0x000fec0000010000 */
[----:B------:R-:W0:Y:S04]  /*5c40*/  LDS.128 R12, [UR5] ;  /* 0x00000005ff0c7984 */ /* 0x000e280008000c00 */
[----:B------:R-:W1:Y:S01]  /*5c50*/  LDS.128 R16, [UR5+0x10] ;  /* 0x00001005ff107984 */ /* 0x000e620008000c00 */
[----:B------:R-:W-:-:S03]  /*5c60*/  ISETP.NE.AND P0, PT, R45, 0x2, PT ;  /* 0x000000022d00780c */ /* 0x000fc60003f05270 */
[----:B------:R-:W2:Y:S01]  /*5c70*/  LDS.128 R20, [UR5+0x20] ;  /* 0x00002005ff147984 */ /* 0x000ea20008000c00 */
[----:B------:R-:W-:Y:S01]  /*5c80*/  ISETP.NE.AND P1, PT, R45, 0x3, PT ;  /* 0x000000032d00780c */ /* 0x000fe20003f25270 */
[----:B0-----:R-:W-:-:S05]  /*5c90*/  IMAD.IADD R25, R12, 0x1, R13 ;  /* 0x000000010c197824 */ /* 0x001fca00078e020d */
[----:B------:R-:W-:Y:S01]  /*5ca0*/  SEL R26, R25, R12, !P0 ;  /* 0x0000000c191a7207 */ /* 0x000fe20004000000 */
[----:B------:R-:W-:Y:S01]  /*5cb0*/  IMAD.IADD R25, R14, 0x1, R25 ;  /* 0x000000010e197824 */ /* 0x000fe200078e0219 */
[----:B------:R-:W-:-:S03]  /*5cc0*/  ISETP.NE.AND P0, PT, R45, 0x4, PT ;  /* 0x000000042d00780c */ /* 0x000fc60003f05270 */
[----:B------:R-:W-:Y:S01]  /*5cd0*/  IMAD.IADD R40, R15, 0x1, R25 ;  /* 0x000000010f287824 */ /* 0x000fe200078e0219 */
[----:B------:R-:W-:Y:S02]  /*5ce0*/  SEL R39, R25, R26, !P1 ;  /* 0x0000001a19277207 */ /* 0x000fe40004800000 */
[C---:B------:R-:W-:Y:S01]  /*5cf0*/  ISETP.NE.AND P1, PT, R45.reuse, 0x5, PT ;  /* 0x000000052d00780c */ /* 0x040fe20003f25270 */
[----:B------:R-:W0:Y:S01]  /*5d00*/  LDS.128 R24, [UR5+0x30] ;  /* 0x00003005ff187984 */ /* 0x000e220008000c00 */
[C---:B------:R-:W-:Y:S01]  /*5d10*/  SEL R39, R40.reuse, R39, !P0 ;  /* 0x0000002728277207 */ /* 0x040fe20004000000 */
[----:B-1----:R-:W-:Y:S01]  /*5d20*/  IMAD.IADD R40, R40, 0x1, R16 ;  /* 0x0000000128287824 */ /* 0x002fe200078e0210 */
[----:B------:R-:W-:-:S04]  /*5d30*/  ISETP.NE.AND P0, PT, R45, 0x6, PT ;  /* 0x000000062d00780c */ /* 0x000fc80003f05270 */
[----:B------:R-:W-:Y:S01]  /*5d40*/  SEL R39, R40, R39, !P1 ;  /* 0x0000002728277207 */ /* 0x000fe20004800000 */
[----:B------:R-:W-:Y:S01]  /*5d50*/  IMAD.IADD R40, R17, 0x1, R40 ;  /* 0x0000000111287824 */ /* 0x000fe200078e0228 */
[----:B------:R-:W-:-:S04]  /*5d60*/  ISETP.NE.AND P1, PT, R45, 0x7, PT ;  /* 0x000000072d00780c */ /* 0x000fc80003f25270 */
[----:B------:R-:W-:Y:S01]  /*5d70*/  SEL R39, R40, R39, !P0 ;  /* 0x0000002728277207 */ /* 0x000fe20004000000 */
[----:B------:R-:W-:Y:S01]  /*5d80*/  IMAD.IADD R40, R18, 0x1, R40 ;  /* 0x0000000112287824 */ /* 0x000fe200078e0228 */
[----:B------:R-:W-:-:S04]  /*5d90*/  ISETP.NE.AND P0, PT, R45, 0x8, PT ;  /* 0x000000082d00780c */ /* 0x000fc80003f05270 */
[----:B------:R-:W-:Y:S01]  /*5da0*/  SEL R41, R40, R39, !P1 ;  /* 0x0000002728297207 */ /* 0x000fe20004800000 */
[----:B------:R-:W-:Y:S01]  /*5db0*/  IMAD.IADD R40, R19, 0x1, R40 ;  /* 0x0000000113287824 */ /* 0x000fe200078e0228 */
[----:B------:R-:W-:-:S03]  /*5dc0*/  ISETP.NE.AND P1, PT, R45, 0x9, PT ;  /* 0x000000092d00780c */ /* 0x000fc60003f25270 */
[C---:B--2---:R-:W-:Y:S01]  /*5dd0*/  IMAD.IADD R42, R40.reuse, 0x1, R20 ;  /* 0x00000001282a7824 */ /* 0x044fe200078e0214 */
[----:B------:R-:W-:Y:S01]  /*5de0*/  SEL R41, R40, R41, !P0 ;  /* 0x0000002928297207 */ /* 0x000fe20004000000 */
[----:B------:R-:W-:Y:S01]  /*5df0*/  IMAD.IADD R39, R38, 0x1, R11 ;  /* 0x0000000126277824 */ /* 0x000fe200078e020b */
[----:B------:R-:W-:Y:S02]  /*5e00*/  ISETP.NE.AND P0, PT, R45, 0xa, PT ;  /* 0x0000000a2d00780c */ /* 0x000fe40003f05270 */
[----:B------:R-:W-:Y:S01]  /*5e10*/  SEL R43, R42, R41, !P1 ;  /* 0x000000292a2b7207 */ /* 0x000fe20004800000 */
[----:B------:R-:W-:Y:S01]  /*5e20*/  IMAD.IADD R42, R21, 0x1, R42 ;  /* 0x00000001152a7824 */ /* 0x000fe200078e022a */
[----:B------:R-:W-:Y:S01]  /*5e30*/  ISETP.NE.AND P1, PT, R45, 0xb, PT ;  /* 0x0000000b2d00780c */ /* 0x000fe20003f25270 */
[----:B------:R-:W-:Y:S02]  /*5e40*/  IMAD.IADD R40, R39, 0x1, R28 ;  /* 0x0000000127287824 */ /* 0x000fe400078e021c */
[----:B------:R-:W-:Y:S01]  /*5e50*/  IMAD.IADD R44, R22, 0x1, R42 ;  /* 0x00000001162c7824 */ /* 0x000fe200078e022a */
[----:B------:R-:W-:Y:S01]  /*5e60*/  SEL R43, R42, R43, !P0 ;  /* 0x0000002b2a2b7207 */ /* 0x000fe20004000000 */
[----:B------:R-:W-:Y:S01]  /*5e70*/  IMAD.IADD R41, R40, 0x1, R29 ;  /* 0x0000000128297824 */ /* 0x000fe200078e021d */
[----:B------:R-:W-:-:S02]  /*5e80*/  ISETP.NE.AND P0, PT, R45, 0xc, PT ;  /* 0x0000000c2d00780c */ /* 0x000fc40003f05270 */
[----:B------:R-:W-:Y:S01]  /*5e90*/  SEL R55, R44, R43, !P1 ;  /* 0x0000002b2c377207 */ /* 0x000fe20004800000 */
[----:B------:R-:W-:Y:S02]  /*5ea0*/  IMAD.IADD R44, R23, 0x1, R44 ;  /* 0x00000001172c7824 */ /* 0x000fe400078e022c */
[----:B------:R-:W-:Y:S01]  /*5eb0*/  IMAD.IADD R42, R41, 0x1, R30 ;  /* 0x00000001292a7824 */ /* 0x000fe200078e021e */
[C---:B------:R-:W-:Y:S01]  /*5ec0*/  ISETP.NE.AND P1, PT, R45.reuse, 0xd, PT ;  /* 0x0000000d2d00780c */ /* 0x040fe20003f25270 */
[C---:B0-----:R-:W-:Y:S01]  /*5ed0*/  IMAD.IADD R61, R44.reuse, 0x1, R24 ;  /* 0x000000012c3d7824 */ /* 0x041fe200078e0218 */
[----:B------:R-:W-:Y:S01]  /*5ee0*/  SEL R55, R44, R55, !P0 ;  /* 0x000000372c377207 */ /* 0x000fe20004000000 */
[----:B------:R-:W-:Y:S01]  /*5ef0*/  IMAD.IADD R43, R42, 0x1, R31 ;  /* 0x000000012a2b7824 */ /* 0x000fe200078e021f */
[----:B------:R-:W-:Y:S02]  /*5f00*/  ISETP.NE.AND P0, PT, R45, 0xe, PT ;  /* 0x0000000e2d00780c */ /* 0x000fe40003f05270 */
[----:B------:R-:W-:Y:S01]  /*5f10*/  SEL R58, R61, R55, !P1 ;  /* 0x000000373d3a7207 */ /* 0x000fe20004800000 */
[----:B------:R-:W-:-:S02]  /*5f20*/  IMAD.IADD R55, R25, 0x1, R61 ;  /* 0x0000000119377824 */ /* 0x000fc400078e023d */
[----:B------:R-:W-:Y:S01]  /*5f30*/  IMAD.IADD R44, R43, 0x1, R32 ;  /* 0x000000012b2c7824 */ /* 0x000fe200078e0220 */
[----:B------:R-:W-:Y:S02]  /*5f40*/  ISETP.NE.AND P1, PT, R45, 0xf, PT ;  /* 0x0000000f2d00780c */ /* 0x000fe40003f25270 */
[----:B------:R-:W-:Y:S01]  /*5f50*/  SEL R61, R55, R58, !P0 ;  /* 0x0000003a373d7207 */ /* 0x000fe20004000000 */
[----:B------:R-:W-:Y:S02]  /*5f60*/  IMAD.IADD R45, R44, 0x1, R33 ;  /* 0x000000012c2d7824 */ /* 0x000fe400078e0221 */
[----:B------:R-:W-:Y:S01]  /*5f70*/  IMAD.IADD R58, R26, 0x1, R55 ;  /* 0x000000011a3a7824 */ /* 0x000fe200078e0237 */
[----:B------:R-:W-:Y:S02]  /*5f80*/  ISETP.NE.AND P2, PT, R47, RZ, PT ;  /* 0x000000ff2f00720c */ /* 0x000fe40003f45270 */
[----:B------:R-:W-:Y:S02]  /*5f90*/  IADD3 R47, PT, PT, R35, -R34, -R45 ;  /* 0x80000022232f7210 */ /* 0x000fe40007ffe82d */
[----:B------:R-:W-:-:S02]  /*5fa0*/  IADD3 R35, PT, PT, R58, UR4, R27 ;  /* 0x000000043a237c10 */ /* 0x000fc4000fffe01b */
[----:B------:R-:W-:Y:S02]  /*5fb0*/  ISETP.GE.U32.AND P0, PT, R60, 0x20, PT ;  /* 0x000000203c00780c */ /* 0x000fe40003f06070 */
[----:B------:R-:W-:Y:S01]  /*5fc0*/  SEL R61, R58, R61, !P1 ;  /* 0x0000003d3a3d7207 */ /* 0x000fe20004800000 */
[----:B------:R-:W-:-:S03]  /*5fd0*/  VIADD R35, R35, 0xffffe400 ;  /* 0xffffe40023237836 */ /* 0x000fc60000000000 */
[----:B------:R-:W-:Y:S02]  /*5fe0*/  SEL R58, R61, RZ, P0 ;  /* 0x000000ff3d3a7207 */ /* 0x000fe40000000000 */
[----:B------:R-:W-:Y:S02]  /*5ff0*/  ISETP.GT.AND P0, PT, R35, 0x200, PT ;  /* 0x000002002300780c */ /* 0x000fe40003f04270 */
[----:B------:R-:W-:-:S05]  /*6000*/  SEL R47, R47, RZ, P2 ;  /* 0x000000ff2f2f7207 */ /* 0x000fca0001000000 */
[----:B------:R-:W-:Y:S01]  /*6010*/  IMAD.IADD R58, R58, 0x1, R47 ;  /* 0x000000013a3a7824 */ /* 0x000fe200078e022f */
[----:B------:R-:W-:Y:S03]  /*6020*/  BSSY.RECONVERGENT B0, `(.L_x_388) ;  /* 0x000017b000007945 */ /* 0x000fe60003800200 */
[--C-:B------:R-:W-:Y:S02]  /*6030*/  IMAD.IADD R51, R51, 0x1, R58.reuse ;  /* 0x0000000133337824 */ /* 0x100fe400078e023a */
[--C-:B------:R-:W-:Y:S02]  /*6040*/  IMAD.IADD R36, R36, 0x1, R58.reuse ;  /* 0x0000000124247824 */ /* 0x100fe400078e023a */
[--C-:B------:R-:W-:Y:S02]  /*6050*/  IMAD.IADD R37, R37, 0x1, R58.reuse ;  /* 0x0000000125257824 */ /* 0x100fe400078e023a */
[----:B------:R-:W-:-:S02]  /*6060*/  IMAD.IADD R38, R38, 0x1, R58 ;  /* 0x0000000126267824 */ /* 0x000fc400078e023a */
[--C-:B------:R-:W-:Y:S02]  /*6070*/  IMAD.IADD R39, R39, 0x1, R58.reuse ;  /* 0x0000000127277824 */ /* 0x100fe400078e023a */
[--C-:B------:R-:W-:Y:S02]  /*6080*/  IMAD.IADD R40, R40, 0x1, R58.reuse ;  /* 0x0000000128287824 */ /* 0x100fe400078e023a */
[--C-:B------:R-:W-:Y:S02]  /*6090*/  IMAD.IADD R41, R41, 0x1, R58.reuse ;  /* 0x0000000129297824 */ /* 0x100fe400078e023a */
[--C-:B------:R-:W-:Y:S02]  /*60a0*/  IMAD.IADD R42, R42, 0x1, R58.reuse ;  /* 0x000000012a2a7824 */ /* 0x100fe400078e023a */
[--C-:B------:R-:W-:Y:S02]  /*60b0*/  IMAD.IADD R43, R43, 0x1, R58.reuse ;  /* 0x000000012b2b7824 */ /* 0x100fe400078e023a */
[----:B------:R-:W-:-:S02]  /*60c0*/  IMAD.IADD R44, R44, 0x1, R58 ;  /* 0x000000012c2c7824 */ /* 0x000fc400078e023a */
[----:B------:R-:W-:Y:S02]  /*60d0*/  IMAD.IADD R45, R45, 0x1, R58 ;  /* 0x000000012d2d7824 */ /* 0x000fe400078e023a */
[----:B------:R-:W-:Y:S02]  /*60e0*/  IMAD.IADD R55, R58, 0x1, R59 ;  /* 0x000000013a377824 */ /* 0x000fe400078e023b */
[----:B------:R-:W-:Y:S01]  /*60f0*/  IMAD.IADD R47, R51, 0x1, R53 ;  /* 0x00000001332f7824 */ /* 0x000fe200078e0235 */
[----:B------:R-:W-:Y:S06]  /*6100*/  @P0 BRA `(.L_x_389) ;  /* 0x0000000c007c0947 */ /* 0x000fec0003800000 */
[----:B------:R-:W-:Y:S01]  /*6110*/  ISETP.GE.AND P0, PT, R58, R35, PT ;  /* 0x000000233a00720c */ /* 0x000fe20003f06270 */
[----:B------:R-:W-:Y:S03]  /*6120*/  BSSY.RECONVERGENT B2, `(.L_x_390) ;  /* 0x000000e000027945 */ /* 0x000fe60003800200 */
[----:B------:R-:W-:-:S13]  /*6130*/  ISETP.NE.AND P0, PT, R59, RZ, !P0 ;  /* 0x000000ff3b00720c */ /* 0x000fda0004705270 */
[----:B------:R-:W-:Y:S05]  /*6140*/  @!P0 BRA `(.L_x_391) ;  /* 0x00000000002c8947 */ /* 0x000fea0003800000 */
[----:B------:R-:W-:Y:S01]  /*6150*/  UISETP.NE.AND UP0, UPT, UR11, URZ, UPT ;  /* 0x000000ff0b00728c */ /* 0x000fe2000bf05270 */
[----:B------:R-:W-:Y:S01]  /*6160*/  CS2R R12, SRZ ;  /* 0x00000000000c7805 */ /* 0x000fe2000001ff00 */
[----:B------:R-:W0:Y:S07]  /*6170*/  LDCU.64 UR12, c[0x0][0x390] ;  /* 0x00007200ff0c77ac */ /* 0x000e2e0008000a00 */
[----:B------:R-:W-:Y:S05]  /*6180*/  BRA.U UP0, `(.L_x_392) ;  /* 0x0000000100087547 */ /* 0x000fea000b800000 */
[----:B------:R-:W1:Y:S02]  /*6190*/  LDC.64 R12, c[0x0][0x3d0] ;  /* 0x0000f400ff0c7b82 */ /* 0x000e640000000a00 */
[----:B-1----:R-:W5:Y:S02]  /*61a0*/  LDG.E.64 R12, desc[UR8][R12.64] ;  /* 0x000000080c0c7981 */ /* 0x002f64000c1e1b00 */
.L_x_392:
[----:B-----5:R-:W-:-:S04]  /*61b0*/  IADD3 R14, P0, PT, R58, R12, RZ ;  /* 0x0000000c3a0e7210 */ /* 0x020fc80007f1e0ff */
[----:B------:R-:W-:Y:S02]  /*61c0*/  LEA.HI.X.SX32 R13, R58, R13, 0x1, P0 ;  /* 0x0000000d3a0d7211 */ /* 0x000fe400000f0eff */
[----:B0-----:R-:W-:-:S04]  /*61d0*/  LEA R12, P0, R14, UR12, 0x2 ;  /* 0x0000000c0e0c7c11 */ /* 0x001fc8000f8010ff */
[----:B------:R-:W-:-:S05]  /*61e0*/  LEA.HI.X R13, R14, UR13, R13, 0x2, P0 ;  /* 0x0000000d0e0d7c11 */ /* 0x000fca00080f140d */
[----:B------:R0:W-:Y:S04]  /*61f0*/  STG.E desc[UR8][R12.64], R57 ;  /* 0x000000390c007986 */ /* 0x0001e8000c101908 */
.L_x_391:
[----:B------:R-:W-:Y:S05]  /*6200*/  BSYNC.RECONVERGENT B2 ;  /* 0x0000000000027941 */ /* 0x000fea0003800200 */
.L_x_390:
[----:B------:R-:W-:Y:S01]  /*6210*/  ISETP.GE.AND P0, PT, R55, R35, PT ;  /* 0x000000233700720c */ /* 0x000fe20003f06270 */
[----:B------:R-:W-:Y:S03]  /*6220*/  BSSY.RECONVERGENT B2, `(.L_x_393) ;  /* 0x000000e000027945 */ /* 0x000fe60003800200 */
[----:B------:R-:W-:-:S13]  /*6230*/  ISETP.EQ.OR P0, PT, R56, RZ, P0 ;  /* 0x000000ff3800720c */ /* 0x000fda0000702670 */
[----:B------:R-:W-:Y:S05]  /*6240*/  @P0 BRA `(.L_x_394) ;  /* 0x00000000002c0947 */ /* 0x000fea0003800000 */
[----:B------:R-:W-:Y:S01]  /*6250*/  UISETP.NE.AND UP0, UPT, UR11, URZ, UPT ;  /* 0x000000ff0b00728c */ /* 0x000fe2000bf05270 */
[----:B0-----:R-:W-:Y:S01]  /*6260*/  CS2R R12, SRZ ;  /* 0x00000000000c7805 */ /* 0x001fe2000001ff00 */
[----:B------:R-:W0:Y:S07]  /*6270*/  LDCU.64 UR12, c[0x0][0x390] ;  /* 0x00007200ff0c77ac */ /* 0x000e2e0008000a00 */
[----:B------:R-:W-:Y:S05]  /*6280*/  BRA.U UP0, `(.L_x_395) ;  /* 0x0000000100087547 */ /* 0x000fea000b800000 */
[----:B------:R-:W1:Y:S02]  /*6290*/  LDC.64 R12, c[0x0][0x3d0] ;  /* 0x0000f400ff0c7b82 */ /* 0x000e640000000a00 */
[----:B-1----:R-:W5:Y:S02]  /*62a0*/  LDG.E.64 R12, desc[UR8][R12.64] ;  /* 0x000000080c0c7981 */ /* 0x002f64000c1e1b00 */
.L_x_395:
[----:B-----5:R-:W-:-:S04]  /*62b0*/  IADD3 R14, P0, PT, R55, R12, RZ ;  /* 0x0000000c370e7210 */ /* 0x020fc80007f1e0ff */
[----:B------:R-:W-:Y:S02]  /*62c0*/  LEA.HI.X.SX32 R13, R55, R13, 0x1, P0 ;  /* 0x0000000d370d7211 */ /* 0x000fe400000f0eff */
[----:B0-----:R-:W-:-:S04]  /*62d0*/  LEA R12, P0, R14, UR12, 0x2 ;  /* 0x0000000c0e0c7c11 */ /* 0x001fc8000f8010ff */
[----:B------:R-:W-:-:S05]  /*62e0*/  LEA.HI.X R13, R14, UR13, R13, 0x2, P0 ;  /* 0x0000000d0e0d7c11 */ /* 0x000fca00080f140d */
[----:B------:R1:W-:Y:S04]  /*62f0*/  STG.E desc[UR8][R12.64], R52 ;  /* 0x000000340c007986 */ /* 0x0003e8000c101908 */
.L_x_394:
[----:B------:R-:W-:Y:S05]  /*6300*/  BSYNC.RECONVERGENT B2 ;  /* 0x0000000000027941 */ /* 0x000fea0003800200 */
.L_x_393:
[----:B------:R-:W-:Y:S01]  /*6310*/  ISETP.GE.AND P0, PT, R51, R35, PT ;  /* 0x000000233300720c */ /* 0x000fe20003f06270 */
[----:B------:R-:W-:Y:S03]  /*6320*/  BSSY.RECONVERGENT B2, `(.L_x_396) ;  /* 0x000000e000027945 */ /* 0x000fe60003800200 */
[----:B------:R-:W-:-:S13]  /*6330*/  ISETP.EQ.OR P0, PT, R53, RZ, P0 ;  /* 0x000000ff3500720c */ /* 0x000fda0000702670 */
[----:B------:R-:W-:Y:S05]  /*6340*/  @P0 BRA `(.L_x_397) ;  /* 0x00000000002c0947 */ /* 0x000fea0003800000 */
[----:B------:R-:W-:Y:S01]  /*6350*/  UISETP.NE.AND UP0, UPT, UR11, URZ, UPT ;  /* 0x000000ff0b00728c */ /* 0x000fe2000bf05270 */
[----:B01----:R-:W-:Y:S01]  /*6360*/  CS2R R12, SRZ ;  /* 0x00000000000c7805 */ /* 0x003fe2000001ff00 */
[----:B------:R-:W0:Y:S07]  /*6370*/  LDCU.64 UR12, c[0x0][0x390] ;  /* 0x00007200ff0c77ac */ /* 0x000e2e0008000a00 */
[----:B------:R-:W-:Y:S05]  /*6380*/  BRA.U UP0, `(.L_x_398) ;  /* 0x0000000100087547 */ /* 0x000fea000b800000 */
[----:B------:R-:W1:Y:S02]  /*6390*/  LDC.64 R12, c[0x0][0x3d0] ;  /* 0x0000f400ff0c7b82 */ /* 0x000e640000000a00 */
[----:B-1----:R-:W5:Y:S02]  /*63a0*/  LDG.E.64 R12, desc[UR8][R12.64] ;  /* 0x000000080c0c7981 */ /* 0x002f64000c1e1b00 */
.L_x_398:
[----:B-----5:R-:W-:-:S04]  /*63b0*/  IADD3 R14, P0, PT, R51, R12, RZ ;  /* 0x0000000c330e7210 */ /* 0x020fc80007f1e0ff */
[----:B------:R-:W-:Y:S02]  /*63c0*/  LEA.HI.X.SX32 R13, R51, R13, 0x1, P0 ;  /* 0x0000000d330d7211 */ /* 0x000fe400000f0eff */
[----:B0-----:R-:W-:-:S04]  /*63d0*/  LEA R12, P0, R14, UR12, 0x2 ;  /* 0x0000000c0e0c7c11 */ /* 0x001fc8000f8010ff */
[----:B------:R-:W-:-:S05]  /*63e0*/  LEA.HI.X R13, R14, UR13, R13, 0x2, P0 ;  /* 0x0000000d0e0d7c11 */ /* 0x000fca00080f140d */
[----:B------:R2:W-:Y:S04]  /*63f0*/  STG.E desc[UR8][R12.64], R48 ;  /* 0x000000300c007986 */ /* 0x0005e8000c101908 */
.L_x_397:
[----:B------:R-:W-:Y:S05]  /*6400*/  BSYNC.RECONVERGENT B2 ;  /* 0x0000000000027941 */ /* 0x000fea0003800200 */
.L_x_396:
[----:B------:R-:W-:Y:S01]  /*6410*/  ISETP.GE.AND P0, PT, R47, R35, PT ;  /* 0x000000232f00720c */ /* 0x000fe20003f06270 */
[----:B------:R-:W-:Y:S03]  /*6420*/  BSSY.RECONVERGENT B2, `(.L_x_399) ;  /* 0x000000e000027945 */ /* 0x000fe60003800200 */
[----:B------:R-:W-:-:S13]  /*6430*/  ISETP.EQ.OR P0, PT, R49, RZ, P0 ;  /* 0x000000ff3100720c */ /* 0x000fda0000702670 */
[----:B------:R-:W-:Y:S05]  /*6440*/  @P0 BRA `(.L_x_400) ;  /* 0x00000000002c0947 */ /* 0x000fea0003800000 */
[----:B------:R-:W-:Y:S01]  /*6450*/  UISETP.NE.AND UP0, UPT, UR11, URZ, UPT ;  /* 0x000000ff0b00728c */ /* 0x000fe2000bf05270 */
[----:B012---:R-:W-:Y:S01]  /*6460*/  CS2R R12, SRZ ;  /* 0x00000000000c7805 */ /* 0x007fe2000001ff00 */
[----:B------:R-:W0:Y:S07]  /*6470*/  LDCU.64 UR12, c[0x0][0x390] ;  /* 0x00007200ff0c77ac */ /* 0x000e2e0008000a00 */
[----:B------:R-:W-:Y:S05]  /*6480*/  BRA.U UP0, `(.L_x_401) ;  /* 0x0000000100087547 */ /* 0x000fea000b800000 */
[----:B------:R-:W1:Y:S02]  /*6490*/  LDC.64 R12, c[0x0][0x3d0] ;  /* 0x0000f400ff0c7b82 */ /* 0x000e640000000a00 */
[----:B-1----:R-:W5:Y:S02]  /*64a0*/  LDG.E.64 R12, desc[UR8][R12.64] ;  /* 0x000000080c0c7981 */ /* 0x002f64000c1e1b00 */
.L_x_401:
[----:B-----5:R-:W-:-:S04]  /*64b0*/  IADD3 R14, P0, PT, R47, R12, RZ ;  /* 0x0000000c2f0e7210 */ /* 0x020fc80007f1e0ff */
[----:B------:R-:W-:Y:S02]  /*64c0*/  LEA.HI.X.SX32 R13, R47, R13, 0x1, P0 ;  /* 0x0000000d2f0d7211 */ /* 0x000fe400000f0eff */
[----:B0-----:R-:W-:-:S04]  /*64d0*/  LEA R12, P0, R14, UR12, 0x2 ;  /* 0x0000000c0e0c7c11 */ /* 0x001fc8000f8010ff */
[----:B------:R-:W-:-:S05]  /*64e0*/  LEA.HI.X R13, R14, UR13, R13, 0x2, P0 ;  /* 0x0000000d0e0d7c11 */ /* 0x000fca00080f140d */
[----:B------:R3:W-:Y:S04]  /*64f0*/  STG.E desc[UR8][R12.64], R50 ;  /* 0x000000320c007986 */ /* 0x0007e8000c101908 */
.L_x_400:
[----:B------:R-:W-:Y:S05]  /*6500*/  BSYNC.RECONVERGENT B2 ;  /* 0x0000000000027941 */ /* 0x000fea0003800200 */
.L_x_399:
[----:B------:R-:W-:Y:S01]  /*6510*/  ISETP.GE.AND P0, PT, R36, R35, PT ;  /* 0x000000232400720c */ /* 0x000fe20003f06270 */
[----:B------:R-:W-:Y:S03]  /*6520*/  BSSY.RECONVERGENT B2, `(.L_x_402) ;  /* 0x000000e000027945 */ /* 0x000fe60003800200 */
[----:B------:R-:W-:-:S13]  /*6530*/  ISETP.EQ.OR P0, PT, R9, RZ, P0 ;  /* 0x000000ff0900720c */ /* 0x000fda0000702670 */
[----:B------:R-:W-:Y:S05]  /*6540*/  @P0 BRA `(.L_x_403) ;  /* 0x00000000002c0947 */ /* 0x000fea0003800000 */
[----:B------:R-:W-:Y:S01]  /*6550*/  UISETP.NE.AND UP0, UPT, UR11, URZ, UPT ;  /* 0x000000ff0b00728c */ /* 0x000fe2000bf05270 */
[----:B0123--:R-:W-:Y:S01]  /*6560*/  CS2R R12, SRZ ;  /* 0x00000000000c7805 */ /* 0x00ffe2000001ff00 */
[----:B------:R-:W0:Y:S07]  /*6570*/  LDCU.64 UR12, c[0x0][0x390] ;  /* 0x00007200ff0c77ac */ /* 0x000e2e0008000a00 */
[----:B------:R-:W-:Y:S05]  /*6580*/  BRA.U UP0, `(.L_x_404) ;  /* 0x0000000100087547 */ /* 0x000fea000b800000 */
[----:B------:R-:W1:Y:S02]  /*6590*/  LDC.64 R12, c[0x0][0x3d0] ;  /* 0x0000f400ff0c7b82 */ /* 0x000e640000000a00 */
[----:B-1----:R-:W5:Y:S02]  /*65a0*/  LDG.E.64 R12, desc[UR8][R12.64] ;  /* 0x000000080c0c7981 */ /* 0x002f64000c1e1b00 */
.L_x_404:
[----:B-----5:R-:W-:-:S04]  /*65b0*/  IADD3 R9, P0, PT, R36, R12, RZ ;  /* 0x0000000c24097210 */ /* 0x020fc80007f1e0ff */
[----:B------:R-:W-:Y:S02]  /*65c0*/  LEA.HI.X.SX32 R36, R36, R13, 0x1, P0 ;  /* 0x0000000d24247211 */ /* 0x000fe400000f0eff */
[----:B0-----:R-:W-:-:S04]  /*65d0*/  LEA R12, P0, R9, UR12, 0x2 ;  /* 0x0000000c090c7c11 */ /* 0x001fc8000f8010ff */
[----:B------:R-:W-:-:S05]  /*65e0*/  LEA.HI.X R13, R9, UR13, R36, 0x2, P0 ;  /* 0x0000000d090d7c11 */ /* 0x000fca00080f1424 */
[----:B------:R4:W-:Y:S04]  /*65f0*/  STG.E desc[UR8][R12.64], R54 ;  /* 0x000000360c007986 */ /* 0x0009e8000c101908 */
.L_x_403:
[----:B------:R-:W-:Y:S05]  /*6600*/  BSYNC.RECONVERGENT B2 ;  /* 0x0000000000027941 */ /* 0x000fea0003800200 */
.L_x_402:
[----:B------:R-:W-:Y:S01]  /*6610*/  ISETP.GE.AND P0, PT, R37, R35, PT ;  /* 0x000000232500720c */ /* 0x000fe20003f06270 */
[----:B------:R-:W-:Y:S03]  /*6620*/  BSSY.RECONVERGENT B2, `(.L_x_405) ;  /* 0x000000e000027945 */ /* 0x000fe60003800200 */
[----:B------:R-:W-:-:S13]  /*6630*/  ISETP.EQ.OR P0, PT, R10, RZ, P0 ;  /* 0x000000ff0a00720c */ /* 0x000fda0000702670 */
[----:B------:R-:W-:Y:S05]  /*6640*/  @P0 BRA `(.L_x_406) ;  /* 0x00000000002c0947 */ /* 0x000fea0003800000 */
[----:B------:R-:W-:Y:S01]  /*6650*/  UISETP.NE.AND UP0, UPT, UR11, URZ, UPT ;  /* 0x000000ff0b00728c */ /* 0x000fe2000bf05270 */
[----:B01234-:R-:W-:Y:S01]  /*6660*/  CS2R R12, SRZ ;  /* 0x00000000000c7805 */ /* 0x01ffe2000001ff00 */
[----:B------:R-:W0:Y:S07]  /*6670*/  LDCU.64 UR12, c[0x0][0x390] ;  /* 0x00007200ff0c77ac */ /* 0x000e2e0008000a00 */
[----:B------:R-:W-:Y:S05]  /*6680*/  BRA.U UP0, `(.L_x_407) ;  /* 0x0000000100087547 */ /* 0x000fea000b800000 */
[----:B------:R-:W1:Y:S02]  /*6690*/  LDC.64 R12, c[0x0][0x3d0] ;  /* 0x0000f400ff0c7b82 */ /* 0x000e640000000a00 */
[----:B-1----:R-:W5:Y:S02]  /*66a0*/  LDG.E.64 R12, desc[UR8][R12.64] ;  /* 0x000000080c0c7981 */ /* 0x002f64000c1e1b00 */
.L_x_407:
[----:B-----5:R-:W-:-:S04]  /*66b0*/  IADD3 R9, P0, PT, R37, R12, RZ ;  /* 0x0000000c25097210 */ /* 0x020fc80007f1e0ff */
[----:B------:R-:W-:Y:S02]  /*66c0*/  LEA.HI.X.SX32 R10, R37, R13, 0x1, P0 ;  /* 0x0000000d250a7211 */ /* 0x000fe400000f0eff */
[----:B0-----:R-:W-:-:S04]  /*66d0*/  LEA R12, P0, R9, UR12, 0x2 ;  /* 0x0000000c090c7c11 */ /* 0x001fc8000f8010ff */
[----:B------:R-:W-:-:S05]  /*66e0*/  LEA.HI.X R13, R9, UR13, R10, 0x2, P0 ;  /* 0x0000000d090d7c11 */ /* 0x000fca00080f140a */
[----:B------:R0:W-:Y:S04]  /*66f0*/  STG.E desc[UR8][R12.64], R46 ;  /* 0x0000002e0c007986 */ /* 0x0001e8000c101908 */
.L_x_406:
[----:B------:R-:W-:Y:S05]  /*6700*/  BSYNC.RECONVERGENT B2 ;  /* 0x0000000000027941 */ /* 0x000fea0003800200 */
.L_x_405:
[----:B------:R-:W-:Y:S01]  /*6710*/  ISETP.GE.AND P0, PT, R38, R35, PT ;  /* 0x000000232600720c */ /* 0x000fe20003f06270 */
[----:B------:R-:W-:Y:S03]  /*6720*/  BSSY.RECONVERGENT B2, `(.L_x_408) ;  /* 0x000000e000027945 */ /* 0x000fe60003800200 */
[----:B------:R-:W-:-:S13]  /*6730*/  ISETP.EQ.OR P0, PT, R11, RZ, P0 ;  /* 0x000000ff0b00720c */ /* 0x000fda0000702670 */
[----:B------:R-:W-:Y:S05]  /*6740*/  @P0 BRA `(.L_x_409) ;  /* 0x00000000002c0947 */ /* 0x000fea0003800000 */
[----:B------:R-:W-:Y:S01]  /*6750*/  UISETP.NE.AND UP0, UPT, UR11, URZ, UPT ;  /* 0x000000ff0b00728c */ /* 0x000fe2000bf05270 */
[----:B------:R-:W-:Y:S01]  /*6760*/  CS2R R10, SRZ ;  /* 0x00000000000a7805 */ /* 0x000fe2000001ff00 */
[----:B------:R-:W0:Y:S07]  /*6770*/  LDCU.64 UR12, c[0x0][0x390] ;  /* 0x00007200ff0c77ac */ /* 0x000e2e0008000a00 */
[----:B------:R-:W-:Y:S05]  /*6780*/  BRA.U UP0, `(.L_x_410) ;  /* 0x0000000100087547 */ /* 0x000fea000b800000 */
[----:B------:R-:W1:Y:S02]  /*6790*/  LDC.64 R10, c[0x0][0x3d0] ;  /* 0x0000f400ff0a7b82 */ /* 0x000e640000000a00 */
[----:B-1----:R-:W5:Y:S02]  /*67a0*/  LDG.E.64 R10, desc[UR8][R10.64] ;  /* 0x000000080a0a7981 */ /* 0x002f64000c1e1b00 */
.L_x_410:
[----:B-----5:R-:W-:-:S04]  /*67b0*/  IADD3 R9, P0, PT, R38, R10, RZ ;  /* 0x0000000a26097210 */ /* 0x020fc80007f1e0ff */
[----:B------:R-:W-:Y:S02]  /*67c0*/  LEA.HI.X.SX32 R38, R38, R11, 0x1, P0 ;  /* 0x0000000b26267211 */ /* 0x000fe400000f0eff */
[----:B0-----:R-:W-:-:S04]  /*67d0*/  LEA R10, P0, R9, UR12, 0x2 ;  /* 0x0000000c090a7c11 */ /* 0x001fc8000f8010ff */
[----:B------:R-:W-:-:S05]  /*67e0*/  LEA.HI.X R11, R9, UR13, R38, 0x2, P0 ;  /* 0x0000000d090b7c11 */ /* 0x000fca00080f1426 */
[----:B------:R0:W-:Y:S04]  /*67f0*/  STG.E desc[UR8][R10.64], R0 ;  /* 0x000000000a007986 */ /* 0x0001e8000c101908 */
.L_x_409:
[----:B------:R-:W-:Y:S05]  /*6800*/  BSYNC.RECONVERGENT B2 ;  /* 0x0000000000027941 */ /* 0x000fea0003800200 */
.L_x_408:
        /* <DEDUP_REMOVED lines=10> */
.L_x_413:
[----:B-----5:R-:W-:-:S04]  /*68b0*/  IADD3 R0, P0, PT, R39, R10, RZ ;  /* 0x0000000a27007210 */ /* 0x020fc80007f1e0ff */
[----:B------:R-:W-:Y:S02]  /*68c0*/  LEA.HI.X.SX32 R11, R39, R11, 0x1, P0 ;  /* 0x0000000b270b7211 */ /* 0x000fe400000f0eff */
[----:B0-----:R-:W-:-:S04]  /*68d0*/  LEA R10, P0, R0, UR12, 0x2 ;  /* 0x0000000c000a7c11 */ /* 0x001fc8000f8010ff */
[----:B------:R-:W-:-:S05]  /*68e0*/  LEA.HI.X R11, R0, UR13, R11, 0x2, P0 ;  /* 0x0000000d000b7c11 */ /* 0x000fca00080f140b */
[----:B------:R0:W-:Y:S04]  /*68f0*/  STG.E desc[UR8][R10.64], R2 ;  /* 0x000000020a007986 */ /* 0x0001e8000c101908 */
.L_x_412:
[----:B------:R-:W-:Y:S05]  /*6900*/  BSYNC.RECONVERGENT B2 ;  /* 0x0000000000027941 */ /* 0x000fea0003800200 */
.L_x_411:
        /* <DEDUP_REMOVED lines=10> */
.L_x_416:
[----:B-----5:R-:W-:-:S04]  /*69b0*/  IADD3 R0, P0, PT, R40, R10, RZ ;  /* 0x0000000a28007210 */ /* 0x020fc80007f1e0ff */
[----:B------:R-:W-:Y:S02]  /*69c0*/  LEA.HI.X.SX32 R11, R40, R11, 0x1, P0 ;  /* 0x0000000b280b7211 */ /* 0x000fe400000f0eff */
[----:B0-----:R-:W-:-:S04]  /*69d0*/  LEA R10, P0, R0, UR12, 0x2 ;  /* 0x0000000c000a7c11 */ /* 0x001fc8000f8010ff */
[----:B------:R-:W-:-:S05]  /*69e0*/  LEA.HI.X R11, R0, UR13, R11, 0x2, P0 ;  /* 0x0000000d000b7c11 */ /* 0x000fca00080f140b */
[----:B------:R0:W-:Y:S04]  /*69f0*/  STG.E desc[UR8][R10.64], R3 ;  /* 0x000000030a007986 */ /* 0x0001e8000c101908 */
.L_x_415:
[----:B------:R-:W-:Y:S05]  /*6a00*/  BSYNC.RECONVERGENT B2 ;  /* 0x0000000000027941 */ /* 0x000fea0003800200 */
.L_x_414:
[----:B------:R-:W-:Y:S01]  /*6a10*/  ISETP.GE.AND P0, PT, R41, R35, PT ;  /* 0x000000232900720c */ /* 0x000fe20003f06270 */
[----:B------:R-:W-:Y:S03]  /*6a20*/  BSSY.RECONVERGENT B2, `(.L_x_417) ;  /* 0x000000e000027945 */ /* 0x000fe60003800200 */
[----:B------:R-:W-:-:S13]  /*6a30*/  ISETP.EQ.OR P0, PT, R30, RZ, P0 ;  /* 0x000000ff1e00720c */ /* 0x000fda0000702670 */
[----:B------:R-:W-:Y:S05]  /*6a40*/  @P0 BRA `(.L_x_418) ;  /* 0x00000000002c0947 */ /* 0x000fea0003800000 */
[----:B------:R-:W-:Y:S01]  /*6a50*/  UISETP.NE.AND UP0, UPT, UR11, URZ, UPT ;  /* 0x000000ff0b00728c */ /* 0x000fe2000bf05270 */
[----:B0----5:R-:W-:Y:S01]  /*6a60*/  CS2R R2, SRZ ;  /* 0x0000000000027805 */ /* 0x021fe2000001ff00 */
[----:B------:R-:W0:Y:S07]  /*6a70*/  LDCU.64 UR12, c[0x0][0x390] ;  /* 0x00007200ff0c77ac */ /* 0x000e2e0008000a00 */
[----:B------:R-:W-:Y:S05]  /*6a80*/  BRA.U UP0, `(.L_x_419) ;  /* 0x0000000100087547 */ /* 0x000fea000b800000 */
[----:B------:R-:W1:Y:S02]  /*6a90*/  LDC.64 R2, c[0x0][0x3d0] ;  /* 0x0000f400ff027b82 */ /* 0x000e640000000a00 */
[----:B-1----:R-:W5:Y:S02]  /*6aa0*/  LDG.E.64 R2, desc[UR8][R2.64] ;  /* 0x0000000802027981 */ /* 0x002f64000c1e1b00 */
.L_x_419:
[----:B-----5:R-:W-:-:S04]  /*6ab0*/  IADD3 R0, P0, PT, R41, R2, RZ ;  /* 0x0000000229007210 */ /* 0x020fc80007f1e0ff */
[----:B------:R-:W-:Y:S02]  /*6ac0*/  LEA.HI.X.SX32 R3, R41, R3, 0x1, P0 ;  /* 0x0000000329037211 */ /* 0x000fe400000f0eff */
[----:B0-----:R-:W-:-:S04]  /*6ad0*/  LEA R2, P0, R0, UR12, 0x2 ;  /* 0x0000000c00027c11 */ /* 0x001fc8000f8010ff */
[----:B------:R-:W-:-:S05]  /*6ae0*/  LEA.HI.X R3, R0, UR13, R3, 0x2, P0 ;  /* 0x0000000d00037c11 */ /* 0x000fca00080f1403 */
[----:B------:R0:W-:Y:S04]  /*6af0*/  STG.E desc[UR8][R2.64], R4 ;  /* 0x0000000402007986 */ /* 0x0001e8000c101908 */
.L_x_418:
[----:B------:R-:W-:Y:S05]  /*6b00*/  BSYNC.RECONVERGENT B2 ;  /* 0x0000000000027941 */ /* 0x000fea0003800200 */
.L_x_417:
        /* <DEDUP_REMOVED lines=10> */
.L_x_422:
[----:B-----5:R-:W-:-:S04]  /*6bb0*/  IADD3 R0, P0, PT, R42, R2, RZ ;  /* 0x000000022a007210 */ /* 0x020fc80007f1e0ff */
[----:B------:R-:W-:Y:S02]  /*6bc0*/  LEA.HI.X.SX32 R3, R42, R3, 0x1, P0 ;  /* 0x000000032a037211 */ /* 0x000fe400000f0eff */
[----:B0-----:R-:W-:-:S04]  /*6bd0*/  LEA R2, P0, R0, UR12, 0x2 ;  /* 0x0000000c00027c11 */ /* 0x001fc8000f8010ff */
[----:B------:R-:W-:-:S05]  /*6be0*/  LEA.HI.X R3, R0, UR13, R3, 0x2, P0 ;  /* 0x0000000d00037c11 */ /* 0x000fca00080f1403 */
[----:B------:R0:W-:Y:S04]  /*6bf0*/  STG.E desc[UR8][R2.64], R5 ;  /* 0x0000000502007986 */ /* 0x0001e8000c101908 */
.L_x_421:
[----:B------:R-:W-:Y:S05]  /*6c00*/  BSYNC.RECONVERGENT B2 ;  /* 0x0000000000027941 */ /* 0x000fea0003800200 */
.L_x_420:
        /* <DEDUP_REMOVED lines=10> */
.L_x_425:
[----:B-----5:R-:W-:-:S04]  /*6cb0*/  IADD3 R0, P0, PT, R43, R2, RZ ;  /* 0x000000022b007210 */ /* 0x020fc80007f1e0ff */
[----:B------:R-:W-:Y:S02]  /*6cc0*/  LEA.HI.X.SX32 R3, R43, R3, 0x1, P0 ;  /* 0x000000032b037211 */ /* 0x000fe400000f0eff */
[----:B0-----:R-:W-:-:S04]  /*6cd0*/  LEA R2, P0, R0, UR12, 0x2 ;  /* 0x0000000c00027c11 */ /* 0x001fc8000f8010ff */
[----:B------:R-:W-:-:S05]  /*6ce0*/  LEA.HI.X R3, R0, UR13, R3, 0x2, P0 ;  /* 0x0000000d00037c11 */ /* 0x000fca00080f1403 */
[----:B------:R0:W-:Y:S04]  /*6cf0*/  STG.E desc[UR8][R2.64], R6 ;  /* 0x0000000602007986 */ /* 0x0001e8000c101908 */
.L_x_424:
[----:B------:R-:W-:Y:S05]  /*6d00*/  BSYNC.RECONVERGENT B2 ;  /* 0x0000000000027941 */ /* 0x000fea0003800200 */
.L_x_423:
        /* <DEDUP_REMOVED lines=10> */
.L_x_428:
[----:B-----5:R-:W-:-:S04]  /*6db0*/  IADD3 R0, P0, PT, R44, R2, RZ ;  /* 0x000000022c007210 */ /* 0x020fc80007f1e0ff */
[----:B------:R-:W-:Y:S02]  /*6dc0*/  LEA.HI.X.SX32 R3, R44, R3, 0x1, P0 ;  /* 0x000000032c037211 */ /* 0x000fe400000f0eff */
[----:B0-----:R-:W-:-:S04]  /*6dd0*/  LEA R2, P0, R0, UR12, 0x2 ;  /* 0x0000000c00027c11 */ /* 0x001fc8000f8010ff */
[----:B------:R-:W-:-:S05]  /*6de0*/  LEA.HI.X R3, R0, UR13, R3, 0x2, P0 ;  /* 0x0000000d00037c11 */ /* 0x000fca00080f1403 */
[----:B------:R0:W-:Y:S04]  /*6df0*/  STG.E desc[UR8][R2.64], R7 ;  /* 0x0000000702007986 */ /* 0x0001e8000c101908 */
.L_x_427:
[----:B------:R-:W-:Y:S05]  /*6e00*/  BSYNC.RECONVERGENT B2 ;  /* 0x0000000000027941 */ /* 0x000fea0003800200 */
.L_x_426:
[----:B------:R-:W-:-:S04]  /*6e10*/  ISETP.GE.AND P0, PT, R45, R35, PT ;  /* 0x000000232d00720c */ /* 0x000fc80003f06270 */
        /* <DEDUP_REMOVED lines=8> */
.L_x_430:
[----:B-----5:R-:W-:-:S04]  /*6ea0*/  IADD3 R0, P0, PT, R45, R2, RZ ;  /* 0x000000022d007210 */ /* 0x020fc80007f1e0ff */
[----:B------:R-:W-:Y:S02]  /*6eb0*/  LEA.HI.X.SX32 R3, R45, R3, 0x1, P0 ;  /* 0x000000032d037211 */ /* 0x000fe400000f0eff */
[----:B0-----:R-:W-:-:S04]  /*6ec0*/  LEA R2, P0, R0, UR12, 0x2 ;  /* 0x0000000c00027c11 */ /* 0x001fc8000f8010ff */
[----:B------:R-:W-:-:S05]  /*6ed0*/  LEA.HI.X R3, R0, UR13, R3, 0x2, P0 ;  /* 0x0000000d00037c11 */ /* 0x000fca00080f1403 */
[----:B------:R0:W-:Y:S01]  /*6ee0*/  STG.E desc[UR8][R2.64], R8 ;  /* 0x0000000802007986 */ /* 0x0001e2000c101908 */
[----:B------:R-:W-:Y:S05]  /*6ef0*/  BRA `(.L_x_429) ;  /* 0x0000000800347947 */ /* 0x000fea0003800000 */
.L_x_389:
[----:B------:R-:W-:Y:S01]  /*6f00*/  BAR.SYNC.DEFER_BLOCKING 0x0 ;  /* 0x0000000000007b1d */ /* 0x000fe20000010000 */
[----:B------:R-:W-:Y:S02]  /*6f10*/  ISETP.NE.AND P0, PT, R59, RZ, PT ;  /* 0x000000ff3b00720c */ /* 0x000fe40003f05270 */
[----:B------:R-:W-:Y:S02]  /*6f20*/  ISETP.NE.AND P4, PT, R56, RZ, PT ;  /* 0x000000ff3800720c */ /* 0x000fe40003f85270 */
[----:B------:R-:W-:Y:S01]  /*6f30*/  ISETP.NE.AND P3, PT, R53, RZ, PT ;  /* 0x000000ff3500720c */ /* 0x000fe20003f65270 */
[----:B------:R-:W0:Y:S01]  /*6f40*/  LDCU.64 UR12, c[0x0][0x390] ;  /* 0x00007200ff0c77ac */ /* 0x000e220008000a00 */
        /* <DEDUP_REMOVED lines=9> */
[----:B-----5:R1:W-:Y:S01]  /*6fe0*/  @P0 STS [R58], R57 ;  /* 0x000000393a000388 */ /* 0x0203e20000000800 */
[----:B------:R-:W-:-:S02]  /*6ff0*/  ISETP.NE.AND P0, PT, R28, RZ, PT ;  /* 0x000000ff1c00720c */ /* 0x000fc40003f05270 */
[----:B------:R-:W-:Y:S01]  /*7000*/  @P2 LEA R37, R37, UR5, 0x2 ;  /* 0x0000000525252c11 */ /* 0x000fe2000f8e10ff */
[----:B------:R1:W-:Y:S01]  /*7010*/  @P4 STS [R55], R52 ;  /* 0x0000003437004388 */ /* 0x0003e20000000800 */
[----:B------:R-:W-:Y:S02]  /*7020*/  @P1 LEA R11, R38, UR5, 0x2 ;  /* 0x00000005260b1c11 */ /* 0x000fe4000f8e10ff */
[----:B------:R-:W-:Y:S01]  /*7030*/  ISETP.NE.AND P4, PT, R29, RZ, PT ;  /* 0x000000ff1d00720c */ /* 0x000fe20003f85270 */
[----:B------:R1:W-:Y:S01]  /*7040*/  @P3 STS [R51], R48 ;  /* 0x0000003033003388 */ /* 0x0003e20000000800 */
[----:B------:R-:W-:-:S03]  /*7050*/  ISETP.NE.AND P3, PT, R30, RZ, PT ;  /* 0x000000ff1e00720c */ /* 0x000fc60003f65270 */
[----:B------:R1:W-:Y:S01]  /*7060*/  @P6 STS [R47], R50 ;  /* 0x000000322f006388 */ /* 0x0003e20000000800 */
[----:B------:R-:W-:Y:S02]  /*7070*/  ISETP.NE.AND P6, PT, R31, RZ, PT ;  /* 0x000000ff1f00720c */ /* 0x000fe40003fc5270 */
[----:B------:R-:W-:Y:S01]  /*7080*/  @P0 LEA R39, R39, UR5, 0x2 ;  /* 0x0000000527270c11 */ /* 0x000fe2000f8e10ff */
[----:B------:R1:W-:Y:S01]  /*7090*/  @P5 STS [R9], R54 ;  /* 0x0000003609005388 */ /* 0x0003e20000000800 */
        /* <DEDUP_REMOVED lines=8> */
[----:B------:R-:W-:Y:S02]  /*7120*/  ISETP.GE.U32.AND P0, PT, R60, R35, PT ;  /* 0x000000233c00720c */ /* 0x000fe40003f06070 */
[----:B------:R-:W-:Y:S01]  /*7130*/  @P6 LEA R42, R42, UR5, 0x2 ;  /* 0x000000052a2a6c11 */ /* 0x000fe2000f8e10ff */
[----:B------:R1:W-:Y:S01]  /*7140*/  @P4 STS [R40], R3 ;  /* 0x0000000328004388 */ /* 0x0003e20000000800 */
[----:B------:R-:W-:-:S02]  /*7150*/  @P5 LEA R43, R43, UR5, 0x2 ;  /* 0x000000052b2b5c11 */ /* 0x000fc4000f8e10ff */
[----:B------:R-:W-:Y:S01]  /*7160*/  @P2 LEA R44, R44, UR5, 0x2 ;  /* 0x000000052c2c2c11 */ /* 0x000fe2000f8e10ff */
[----:B------:R1:W-:Y:S02]  /*7170*/  @P3 STS [R41], R4 ;  /* 0x0000000429003388 */ /* 0x0003e40000000800 */
[----:B------:R-:W-:Y:S02]  /*7180*/  @P1 LEA R45, R45, UR5, 0x2 ;  /* 0x000000052d2d1c11 */ /* 0x000fe4000f8e10ff */
[----:B------:R1:W-:Y:S04]  /*7190*/  @P6 STS [R42], R5 ;  /* 0x000000052a006388 */ /* 0x0003e80000000800 */
[----:B------:R1:W-:Y:S04]  /*71a0*/  @P5 STS [R43], R6 ;  /* 0x000000062b005388 */ /* 0x0003e80000000800 */
[----:B------:R1:W-:Y:S04]  /*71b0*/  @P2 STS [R44], R7 ;  /* 0x000000072c002388 */ /* 0x0003e80000000800 */
[----:B------:R1:W-:Y:S01]  /*71c0*/  @P1 STS [R45], R8 ;  /* 0x000000082d001388 */ /* 0x0003e20000000800 */
[----:B------:R-:W-:Y:S06]  /*71d0*/  BAR.SYNC.DEFER_BLOCKING 0x0 ;  /* 0x0000000000007b1d */ /* 0x000fec0000010000 */
[----:B0-----:R-:W-:Y:S05]  /*71e0*/  @P0 BRA `(.L_x_429) ;  /* 0x0000000400780947 */ /* 0x001fea0003800000 */
[----:B------:R-:W-:Y:S01]  /*71f0*/  IADD3 R13, PT, PT, R15, R13, R14 ;  /* 0x0000000d0f0d7210 */ /* 0x000fe20007ffe00e */
[----:B------:R-:W-:Y:S03]  /*7200*/  BSSY.RECONVERGENT B2, `(.L_x_431) ;  /* 0x0000023000027945 */ /* 0x000fe60003800200 */
[----:B------:R-:W-:-:S04]  /*7210*/  IADD3 R13, PT, PT, R17, R13, R16 ;  /* 0x0000000d110d7210 */ /* 0x000fc80007ffe010 */
[----:B------:R-:W-:-:S04]  /*7220*/  IADD3 R13, PT, PT, R19, R13, R18 ;  /* 0x0000000d130d7210 */ /* 0x000fc80007ffe012 */
[----:B------:R-:W-:-:S04]  /*7230*/  IADD3 R13, PT, PT, R21, R13, R20 ;  /* 0x0000000d150d7210 */ /* 0x000fc80007ffe014 */
[----:B------:R-:W-:-:S04]  /*7240*/  IADD3 R13, PT, PT, R23, R13, R22 ;  /* 0x0000000d170d7210 */ /* 0x000fc80007ffe016 */
[----:B------:R-:W-:-:S04]  /*7250*/  IADD3 R13, PT, PT, R25, R13, R24 ;  /* 0x0000000d190d7210 */ /* 0x000fc80007ffe018 */
[----:B------:R-:W-:-:S04]  /*7260*/  IADD3 R13, PT, PT, R27, R13, R26 ;  /* 0x0000000d1b0d7210 */ /* 0x000fc80007ffe01a */
[----:B------:R-:W-:-:S04]  /*7270*/  IADD3 R13, PT, PT, R13, UR10, R12 ;  /* 0x0000000a0d0d7c10 */ /* 0x000fc8000fffe00c */
[----:B------:R-:W-:-:S04]  /*7280*/  IADD3 R13, PT, PT, R13, -0x1c01, -R60 ;  /* 0xffffe3ff0d0d7810 */ /* 0x000fc80007ffe83c */
[----:B-1----:R-:W-:-:S04]  /*7290*/  LOP3.LUT R0, R13, 0x600, RZ, 0xc0, !PT ;  /* 0x000006000d007812 */ /* 0x002fc800078ec0ff */
[----:B------:R-:W-:-:S13]  /*72a0*/  ISETP.NE.AND P0, PT, R0, 0x600, PT ;  /* 0x000006000000780c */ /* 0x000fda0003f05270 */
[----:B------:R-:W-:Y:S05]  /*72b0*/  @!P0 BRA `(.L_x_432) ;  /* 0x00000000005c8947 */ /* 0x000fea0003800000 */
[----:B------:R-:W-:Y:S01]  /*72c0*/  LEA.HI R0, R13, 0x1, RZ, 0x17 ;  /* 0x000000010d007811 */ /* 0x000fe200078fb8ff */
[----:B------:R-:W-:Y:S01]  /*72d0*/  BSSY.RECONVERGENT B3, `(.L_x_432) ;  /* 0x0000015000037945 */ /* 0x000fe20003800200 */
[----:B------:R-:W-:Y:S01]  /*72e0*/  LEA R6, R60, UR5, 0x2 ;  /* 0x000000053c067c11 */ /* 0x000fe2000f8e10ff */
[----:B------:R-:W-:Y:S01]  /*72f0*/  IMAD.MOV.U32 R9, RZ, RZ, RZ ;  /* 0x000000ffff097224 */ /* 0x000fe200078e00ff */
[----:B------:R-:W-:-:S05]  /*7300*/  LOP3.LUT R0, R0, 0x3, RZ, 0xc0, !PT ;  /* 0x0000000300007812 */ /* 0x000fca00078ec0ff */
[----:B------:R-:W-:-:S07]  /*7310*/  IMAD.MOV R0, RZ, RZ, -R0 ;  /* 0x000000ffff007224 */ /* 0x000fce00078e0a00 */
.L_x_433:
[----:B------:R-:W-:Y:S02]  /*7320*/  ISETP.NE.AND P0, PT, RZ, UR11, PT ;  /* 0x0000000bff007c0c */ /* 0x000fe4000bf05270 */
[----:B0-----:R-:W-:Y:S01]  /*7330*/  CS2R R2, SRZ ;  /* 0x0000000000027805 */ /* 0x001fe2000001ff00 */
[----:B------:R0:W1:Y:S10]  /*7340*/  LDS R11, [R6] ;  /* 0x00000000060b7984 */ /* 0x0000740000000800 */
[----:B------:R-:W2:Y:S02]  /*7350*/  @!P0 LDC.64 R4, c[0x0][0x3d0] ;  /* 0x0000f400ff048b82 */ /* 0x000ea40000000a00 */
[----:B--2---:R-:W2:Y:S01]  /*7360*/  @!P0 LDG.E.64 R2, desc[UR8][R4.64] ;  /* 0x0000000804028981 */ /* 0x004ea2000c1e1b00 */
[----:B------:R-:W-:-:S02]  /*7370*/  VIADD R0, R0, 0x1 ;  /* 0x0000000100007836 */ /* 0x000fc40000000000 */
[----:B0-----:R-:W-:Y:S01]  /*7380*/  VIADD R6, R6, 0x800 ;  /* 0x0000080006067836 */ /* 0x001fe20000000000 */
[C---:B--2---:R-:W-:Y:S02]  /*7390*/  IADD3 R7, P0, PT, R60.reuse, R2, RZ ;  /* 0x000000023c077210 */ /* 0x044fe40007f1e0ff */
[----:B------:R-:W-:-:S03]  /*73a0*/  IADD3 R60, P1, PT, R60, 0x200, RZ ;  /* 0x000002003c3c7810 */ /* 0x000fc60007f3e0ff */
[----:B------:R-:W-:Y:S01]  /*73b0*/  IMAD.X R8, R9, 0x1, R3, P0 ;  /* 0x0000000109087824 */ /* 0x000fe200000e0603 */
[----:B------:R-:W-:Y:S01]  /*73c0*/  LEA R2, P0, R7, UR12, 0x2 ;  /* 0x0000000c07027c11 */ /* 0x000fe2000f8010ff */
[----:B------:R-:W-:-:S03]  /*73d0*/  IMAD.X R9, RZ, RZ, R9, P1 ;  /* 0x000000ffff097224 */ /* 0x000fc600008e0609 */
[----:B------:R-:W-:Y:S02]  /*73e0*/  LEA.HI.X R3, R7, UR13, R8, 0x2, P0 ;  /* 0x0000000d07037c11 */ /* 0x000fe400080f1408 */
[----:B------:R-:W-:-:S03]  /*73f0*/  ISETP.NE.AND P0, PT, R0, RZ, PT ;  /* 0x000000ff0000720c */ /* 0x000fc60003f05270 */
[----:B-1----:R0:W-:Y:S10]  /*7400*/  STG.E desc[UR8][R2.64], R11 ;  /* 0x0000000b02007986 */ /* 0x0021f4000c101908 */
[----:B------:R-:W-:Y:S05]  /*7410*/  @P0 BRA `(.L_x_433) ;  /* 0xfffffffc00c00947 */ /* 0x000fea000383ffff */
[----:B------:R-:W-:Y:S05]  /*7420*/  BSYNC.RECONVERGENT B3 ;  /* 0x0000000000037941 */ /* 0x000fea0003800200 */
.L_x_432:
[----:B------:R-:W-:Y:S05]  /*7430*/  BSYNC.RECONVERGENT B2 ;  /* 0x0000000000027941 */ /* 0x000fea0003800200 */
.L_x_431:
[----:B------:R-:W-:-:S13]  /*7440*/  ISETP.GE.U32.AND P0, PT, R13, 0x600, PT ;  /* 0x000006000d00780c */ /* 0x000fda0003f06070 */
[----:B------:R-:W-:Y:S05]  /*7450*/  @!P0 BRA `(.L_x_429) ;  /* 0x0000000000dc8947 */ /* 0x000fea0003800000 */
[----:B------:R-:W1:Y:S01]  /*7460*/  S2UR UR6, SR_CgaCtaId ;  /* 0x00000000000679c3 */ /* 0x000e620000008800 */
[----:B------:R-:W-:Y:S01]  /*7470*/  UMOV UR4, 0x400 ;  /* 0x0000040000047882 */ /* 0x000fe20000000000 */
[----:B------:R-:W-:Y:S02]  /*7480*/  UISETP.NE.AND UP0, UPT, UR11, URZ, UPT ;  /* 0x000000ff0b00728c */ /* 0x000fe4000bf05270 */
[----:B------:R-:W-:Y:S01]  /*7490*/  ISETP.NE.AND P0, PT, RZ, UR11, PT ;  /* 0x0000000bff007c0c */ /* 0x000fe2000bf05270 */
[----:B------:R-:W-:Y:S02]  /*74a0*/  IMAD.MOV.U32 R15, RZ, RZ, RZ ;  /* 0x000000ffff0f7224 */ /* 0x000fe400078e00ff */
[----:B------:R-:W-:Y:S01]  /*74b0*/  IMAD.MOV.U32 R17, RZ, RZ, RZ ;  /* 0x000000ffff117224 */ /* 0x000fe200078e00ff */
[----:B0-----:R-:W0:Y:S01]  /*74c0*/  LDC.64 R2, c[0x0][0x390] ;  /* 0x0000e400ff027b82 */ /* 0x001e220000000a00 */
[----:B------:R-:W-:Y:S01]  /*74d0*/  PLOP3.LUT P1, PT, PT, PT, UP0, 0x80, 0x8 ;  /* 0x000000000008781c */ /* 0x000fe20003f2f008 */
[----:B-1----:R-:W-:-:S06]  /*74e0*/  ULEA UR4, UR6, UR4, 0x18 ;  /* 0x0000000406047291 */ /* 0x002fcc000f8ec0ff */
[C---:B------:R-:W-:Y:S01]  /*74f0*/  LEA R0, R60.reuse, UR4, 0x2 ;  /* 0x000000043c007c11 */ /* 0x040fe2000f8e10ff */
[----:B0-----:R-:W-:-:S04]  /*7500*/  IMAD.WIDE.U32 R2, R60, 0x4, R2 ;  /* 0x000000043c027825 */ /* 0x001fc800078e0002 */
[----:B------:R-:W-:-:S07]  /*7510*/  VIADD R0, R0, 0x1000 ;  /* 0x0000100000007836 */ /* 0x000fce0000000000 */
.L_x_434:
[----:B------:R-:W0:Y:S01]  /*7520*/  @!P1 LDC.64 R8, c[0x0][0x3d0] ;  /* 0x0000f400ff089b82 */ /* 0x000e220000000a00 */
[----:B----4-:R-:W-:Y:S01]  /*7530*/  CS2R R4, SRZ ;  /* 0x0000000000047805 */ /* 0x010fe2000001ff00 */
[----:B------:R-:W1:Y:S04]  /*7540*/  LDS R19, [R0+-0x1000] ;  /* 0xfff0000000137984 */ /* 0x000e680000000800 */
[----:B------:R-:W2:Y:S04]  /*7550*/  LDS R21, [R0+-0x800] ;  /* 0xfff8000000157984 */ /* 0x000ea80000000800 */
[----:B0-----:R-:W3:Y:S01]  /*7560*/  @!P1 LDG.E.64 R4, desc[UR8][R8.64] ;  /* 0x0000000808049981 */ /* 0x001ee2000c1e1b00 */
[----:B------:R-:W-:-:S13]  /*7570*/  PLOP3.LUT P1, PT, P0, PT, PT, 0x80, 0x8 ;  /* 0x000000000008781c */ /* 0x000fda000072f070 */
[----:B------:R-:W0:Y:S01]  /*7580*/  @!P1 LDC.64 R10, c[0x0][0x3d0] ;  /* 0x0000f400ff0a9b82 */ /* 0x000e220000000a00 */
[----:B---3--:R-:W-:-:S04]  /*7590*/  LEA R7, P2, R4, R15, 0x2 ;  /* 0x0000000f04077211 */ /* 0x008fc800078410ff */
[----:B------:R-:W-:Y:S02]  /*75a0*/  LEA.HI.X R5, R4, R17, R5, 0x2, P2 ;  /* 0x0000001104057211 */ /* 0x000fe400010f1405 */
[----:B------:R-:W-:-:S05]  /*75b0*/  IADD3 R6, P2, PT, R2, R7, RZ ;  /* 0x0000000702067210 */ /* 0x000fca0007f5e0ff */
[----:B------:R-:W-:Y:S01]  /*75c0*/  IMAD.X R7, R3, 0x1, R5, P2 ;  /* 0x0000000103077824 */ /* 0x000fe200010e0605 */
[----:B------:R-:W-:-:S04]  /*75d0*/  CS2R R4, SRZ ;  /* 0x0000000000047805 */ /* 0x000fc8000001ff00 */
[----:B-1----:R1:W-:Y:S04]  /*75e0*/  STG.E desc[UR8][R6.64], R19 ;  /* 0x0000001306007986 */ /* 0x0023e8000c101908 */
[----:B0-----:R-:W3:Y:S01]  /*75f0*/  @!P1 LDG.E.64 R4, desc[UR8][R10.64] ;  /* 0x000000080a049981 */ /* 0x001ee2000c1e1b00 */
[----:B------:R-:W0:Y:S03]  /*7600*/  @!P1 LDC.64 R12, c[0x0][0x3d0] ;  /* 0x0000f400ff0c9b82 */ /* 0x000e260000000a00 */
[----:B------:R-:W4:Y:S01]  /*7610*/  LDS R19, [R0] ;  /* 0x0000000000137984 */ /* 0x000f220000000800 */
[----:B---3--:R-:W-:-:S04]  /*7620*/  LEA R9, P2, R4, R15, 0x2 ;  /* 0x0000000f04097211 */ /* 0x008fc800078410ff */
[----:B------:R-:W-:Y:S02]  /*7630*/  LEA.HI.X R5, R4, R17, R5, 0x2, P2 ;  /* 0x0000001104057211 */ /* 0x000fe400010f1405 */
[----:B------:R-:W-:-:S05]  /*7640*/  IADD3 R8, P2, PT, R2, R9, RZ ;  /* 0x0000000902087210 */ /* 0x000fca0007f5e0ff */
[----:B------:R-:W-:Y:S01]  /*7650*/  IMAD.X R9, R3, 0x1, R5, P2 ;  /* 0x0000000103097824 */ /* 0x000fe200010e0605 */
[----:B------:R-:W-:-:S04]  /*7660*/  CS2R R4, SRZ ;  /* 0x0000000000047805 */ /* 0x000fc8000001ff00 */
[----:B--2---:R-:W-:Y:S04]  /*7670*/  STG.E desc[UR8][R8.64+0x800], R21 ;  /* 0x0008001508007986 */ /* 0x004fe8000c101908 */
[----:B0-----:R-:W1:Y:S01]  /*7680*/  @!P1 LDG.E.64 R4, desc[UR8][R12.64] ;  /* 0x000000080c049981 */ /* 0x001e62000c1e1b00 */
[----:B------:R-:W0:Y:S03]  /*7690*/  @!P1 LDC.64 R10, c[0x0][0x3d0] ;  /* 0x0000f400ff0a9b82 */ /* 0x000e260000000a00 */
[----:B------:R2:W3:Y:S01]  /*76a0*/  LDS R21, [R0+0x800] ;  /* 0x0008000000157984 */ /* 0x0004e20000000800 */
[----:B-1----:R-:W-:-:S04]  /*76b0*/  LEA R7, P2, R4, R15, 0x2 ;  /* 0x0000000f04077211 */ /* 0x002fc800078410ff */
[----:B------:R-:W-:Y:S02]  /*76c0*/  LEA.HI.X R5, R4, R17, R5, 0x2, P2 ;  /* 0x0000001104057211 */ /* 0x000fe400010f1405 */
[----:B------:R-:W-:-:S05]  /*76d0*/  IADD3 R6, P2, PT, R2, R7, RZ ;  /* 0x0000000702067210 */ /* 0x000fca0007f5e0ff */
[----:B------:R-:W-:Y:S01]  /*76e0*/  IMAD.X R7, R3, 0x1, R5, P2 ;  /* 0x0000000103077824 */ /* 0x000fe200010e0605 */
[----:B------:R-:W-:-:S04]  /*76f0*/  CS2R R4, SRZ ;  /* 0x0000000000047805 */ /* 0x000fc8000001ff00 */
[----:B----4-:R4:W-:Y:S04]  /*7700*/  STG.E desc[UR8][R6.64+0x1000], R19 ;  /* 0x0010001306007986 */ /* 0x0109e8000c101908 */
[----:B0-----:R-:W5:Y:S01]  /*7710*/  @!P1 LDG.E.64 R4, desc[UR8][R10.64] ;  /* 0x000000080a049981 */ /* 0x001f62000c1e1b00 */
[----:B------:R-:W-:Y:S02]  /*7720*/  VIADD R60, R60, 0x800 ;  /* 0x000008003c3c7836 */ /* 0x000fe40000000000 */
[----:B--2---:R-:W-:Y:S01]  /*7730*/  VIADD R0, R0, 0x2000 ;  /* 0x0000200000007836 */ /* 0x004fe20000000000 */
[----:B-----5:R-:W-:Y:S02]  /*7740*/  LEA R9, P2, R4, R15, 0x2 ;  /* 0x0000000f04097211 */ /* 0x020fe400078410ff */
[----:B------:R-:W-:-:S02]  /*7750*/  IADD3 R15, P3, PT, R15, 0x2000, RZ ;  /* 0x000020000f0f7810 */ /* 0x000fc40007f7e0ff */
[----:B------:R-:W-:Y:S02]  /*7760*/  LEA.HI.X R5, R4, R17, R5, 0x2, P2 ;  /* 0x0000001104057211 */ /* 0x000fe400010f1405 */
[----:B------:R-:W-:Y:S01]  /*7770*/  IADD3 R4, P2, PT, R2, R9, RZ ;  /* 0x0000000902047210 */ /* 0x000fe20007f5e0ff */
[----:B------:R-:W-:-:S04]  /*7780*/  IMAD.X R17, RZ, RZ, R17, P3 ;  /* 0x000000ffff117224 */ /* 0x000fc800018e0611 */
[----:B------:R-:W-:Y:S01]  /*7790*/  IMAD.X R5, R3, 0x1, R5, P2 ;  /* 0x0000000103057824 */ /* 0x000fe200010e0605 */
[----:B------:R-:W-:-:S04]  /*77a0*/  ISETP.GE.AND P2, PT, R60, R35, PT ;  /* 0x000000233c00720c */ /* 0x000fc80003f46270 */
[----:B---3--:R4:W-:Y:S09]  /*77b0*/  STG.E desc[UR8][R4.64+0x1800], R21 ;  /* 0x0018001504007986 */ /* 0x0089f2000c101908 */
[----:B------:R-:W-:Y:S05]  /*77c0*/  @!P2 BRA `(.L_x_434) ;  /* 0xfffffffc0054a947 */ /* 0x000fea000383ffff */
.L_x_429:
[----:B------:R-:W-:Y:S05]  /*77d0*/  BSYNC.RECONVERGENT B0 ;  /* 0x0000000000007941 */ /* 0x000fea0003800200 */
.L_x_388:
[----:B------:R-:W-:Y:S05]  /*77e0*/  BRA `(.L_x_435) ;  /* 0x0000003000347947 */ /* 0x000fea0003800000 */
.L_x_387:
        /* <DEDUP_REMOVED lines=9> */
[----:B0-----:R-:W-:-:S04]  /*7880*/  IMAD R5, R30, 0xe, RZ ;  /* 0x0000000e1e057824 */ /* 0x001fc800078e02ff */
[C---:B------:R-:W-:Y:S01]  /*7890*/  VIADD R4, R5.reuse, 0x1 ;  /* 0x0000000105047836 */ /* 0x040fe20000000000 */
[C---:B------:R-:W-:Y:S01]  /*78a0*/  IADD3 R0, P0, P1, R5.reuse, UR7, R2 ;  /* 0x0000000705007c10 */ /* 0x040fe2000f91e002 */
[C---:B------:R-:W-:Y:S02]  /*78b0*/  VIADD R6, R5.reuse, 0x2 ;  /* 0x0000000205067836 */ /* 0x040fe40000000000 */
[C---:B------:R-:W-:Y:S01]  /*78c0*/  VIADD R17, R5.reuse, 0x3 ;  /* 0x0000000305117836 */ /* 0x040fe20000000000 */
[----:B------:R-:W-:Y:S01]  /*78d0*/  IADD3.X R7, PT, PT, RZ, UR5, R3, P0, P1 ;  /* 0x00000005ff077c10 */ /* 0x000fe200087e2403 */
[C---:B------:R-:W-:Y:S01]  /*78e0*/  VIADD R18, R5.reuse, 0x4 ;  /* 0x0000000405127836 */ /* 0x040fe20000000000 */
[C---:B---3--:R-:W-:Y:S01]  /*78f0*/  LEA R2, P1, R0.reuse, UR12, 0x2 ;  /* 0x0000000c00027c11 */ /* 0x048fe2000f8210ff */
[C---:B------:R-:W-:Y:S01]  /*7900*/  VIADD R19, R5.reuse, 0x5 ;  /* 0x0000000505137836 */ /* 0x040fe20000000000 */
[C---:B----4-:R-:W-:Y:S01]  /*7910*/  IADD3 R12, P0, PT, R0.reuse, UR14, RZ ;  /* 0x0000000e000c7c10 */ /* 0x050fe2000ff1e0ff */
[C---:B------:R-:W-:Y:S01]  /*7920*/  VIADD R20, R5.reuse, 0x6 ;  /* 0x0000000605147836 */ /* 0x040fe20000000000 */
[----:B------:R-:W-:Y:S01]  /*7930*/  LEA.HI.X R3, R0, UR13, R7, 0x2, P1 ;  /* 0x0000000d00037c11 */ /* 0x000fe200088f1407 */
[----:B------:R-:W-:Y:S01]  /*7940*/  VIADD R0, R5, 0x7 ;  /* 0x0000000705007836 */ /* 0x000fe20000000000 */
        /* <DEDUP_REMOVED lines=43> */
[----:B--2---:R-:W-:-:S09]  /*7c00*/  @!P1 ISETP.NE.AND P0, PT, R0, RZ, PT ;  /* 0x000000ff0000920c */ /* 0x004fd20003f05270 */
[----:B------:R-:W2:Y:S01]  /*7c10*/  @!P2 LDG.E.U8 R0, desc[UR8][R12.64+0x1] ;  /* 0x000001080c00a981 */ /* 0x000ea2000c1e1100 */
[----:B------:R-:W-:Y:S02]  /*7c20*/  @!P1 SEL R9, RZ, 0x1, !P0 ;  /* 0x00000001ff099807 */ /* 0x000fe40004000000 */
[----:B------:R-:W-:Y:S01]  /*7c30*/  ISETP.GE.AND P1, PT, R6, UR4, PT ;  /* 0x0000000406007c0c */ /* 0x000fe2000bf26270 */
[----:B------:R-:W-:Y:S01]  /*7c40*/  IMAD.MOV.U32 R8, RZ, RZ, 0x1 ;  /* 0x00000001ff087424 */ /* 0x000fe200078e00ff */
[----:B--2---:R-:W-:-:S11]  /*7c50*/  @!P2 ISETP.NE.AND P0, PT, R0, RZ, PT ;  /* 0x000000ff0000a20c */ /* 0x004fd60003f05270 */
[----:B------:R-:W2:Y:S01]  /*7c60*/  @!P1 LDG.E.U8 R0, desc[UR8][R12.64+0x2] ;  /* 0x000002080c009981 */ /* 0x000ea2000c1e1100 */
[----:B------:R-:W-:Y:S02]  /*7c70*/  @!P2 SEL R8, RZ, 0x1, !P0 ;  /* 0x00000001ff08a807 */ /* 0x000fe40004000000 */
[----:B------:R-:W-:Y:S01]  /*7c80*/  ISETP.GE.AND P2, PT, R17, UR4, PT ;  /* 0x0000000411007c0c */ /* 0x000fe2000bf46270 */
[----:B------:R-:W-:Y:S01]  /*7c90*/  IMAD.MOV.U32 R7, RZ, RZ, 0x1 ;  /* 0x00000001ff077424 */ /* 0x000fe200078e00ff */
[----:B------:R-:W3:Y:S01]  /*7ca0*/  @!P5 LDG.E.U8 R17, desc[UR8][R12.64+0xc] ;  /* 0x00000c080c11d981 */ /* 0x000ee2000c1e1100 */
        /* <DEDUP_REMOVED lines=11> */
[----:B--2---:R-:W-:-:S11]  /*7d60*/  @!P1 ISETP.NE.AND P0, PT, R0, RZ, PT ;  /* 0x000000ff0000920c */ /* 0x004fd60003f05270 */
[----:B------:R-:W2:Y:S01]  /*7d70*/  @!P2 LDG.E.U8 R0, desc[UR8][R12.64+0x5] ;  /* 0x000005080c00a981 */ /* 0x000ea2000c1e1100 */
[----:B------:R-:W-:Y:S02]  /*7d80*/  @!P1 SEL R5, RZ, 0x1, !P0 ;  /* 0x00000001ff059807 */ /* 0x000fe40004000000 */
[----:B------:R-:W-:Y:S02]  /*7d90*/  ISETP.GE.AND P0, PT, R20, UR4, PT ;  /* 0x0000000414007c0c */ /* 0x000fe4000bf06270 */
[----:B--2---:R-:W-:-:S11]  /*7da0*/  @!P2 ISETP.NE.AND P1, PT, R0, RZ, PT ;  /* 0x000000ff0000a20c */ /* 0x004fd60003f25270 */
[----:B------:R-:W2:Y:S01]  /*7db0*/  @!P0 LDG.E.U8 R0, desc[UR8][R12.64+0x6] ;  /* 0x000006080c008981 */ /* 0x000ea2000c1e1100 */
[----:B------:R-:W-:Y:S01]  /*7dc0*/  IMAD.MOV.U32 R4, RZ, RZ, 0x1 ;  /* 0x00000001ff047424 */ /* 0x000fe200078e00ff */
[----:B------:R-:W-:Y:S01]  /*7dd0*/  @!P2 SEL R4, RZ, 0x1, !P1 ;  /* 0x00000001ff04a807 */ /* 0x000fe20004800000 */
[----:B0-----:R-:W-:Y:S01]  /*7de0*/  IMAD.MOV.U32 R3, RZ, RZ, 0x1 ;  /* 0x00000001ff037424 */ /* 0x001fe200078e00ff */
[----:B--2---:R-:W-:-:S04]  /*7df0*/  @!P0 ISETP.NE.AND P1, PT, R0, RZ, PT ;  /* 0x000000ff0000820c */ /* 0x004fc80003f25270 */
[----:B------:R-:W-:Y:S02]  /*7e00*/  @!P0 SEL R3, RZ, 0x1, !P1 ;  /* 0x00000001ff038807 */ /* 0x000fe40004800000 */
[----:B------:R-:W-:Y:S01]  /*7e10*/  ISETP.NE.AND P0, PT, R15, RZ, PT ;  /* 0x000000ff0f00720c */ /* 0x000fe20003f05270 */
[----:B------:R-:W-:Y:S01]  /*7e20*/  IMAD.MOV.U32 R2, RZ, RZ, 0x1 ;  /* 0x00000001ff027424 */ /* 0x000fe200078e00ff */
[----:B------:R-:W-:Y:S01]  /*7e30*/  ISETP.NE.AND P2, PT, R14, RZ, PT ;  /* 0x000000ff0e00720c */ /* 0x000fe20003f45270 */
[----:B------:R-:W2:Y:S10]  /*7e40*/  @!P3 LDG.E.U8 R15, desc[UR8][R12.64+0xa] ;  /* 0x00000a080c0fb981 */ /* 0x000eb4000c1e1100 */
[----:B------:R-:W3:Y:S04]  /*7e50*/  @!P0 LDG.E.U8 R0, desc[UR8][R12.64+0x7] ;  /* 0x000007080c008981 */ /* 0x000ee8000c1e1100 */
[----:B------:R-:W4:Y:S01]  /*7e60*/  @!P2 LDG.E.U8 R14, desc[UR8][R12.64+0x9] ;  /* 0x000009080c0ea981 */ /* 0x000f22000c1e1100 */
[----:B---3--:R-:W-:-:S04]  /*7e70*/  @!P0 ISETP.NE.AND P1, PT, R0, RZ, PT ;  /* 0x000000ff0000820c */ /* 0x008fc80003f25270 */
[----:B------:R-:W-:Y:S02]  /*7e80*/  @!P0 SEL R2, RZ, 0x1, !P1 ;  /* 0x00000001ff028807 */ /* 0x000fe40004800000 */
[----:B------:R-:W-:Y:S02]  /*7e90*/  ISETP.NE.AND P1, PT, R16, RZ, PT ;  /* 0x000000ff1000720c */ /* 0x000fe40003f25270 */
[----:B------:R-:W3:Y:S11]  /*7ea0*/  @!P4 LDG.E.U8 R16, desc[UR8][R12.64+0xb] ;  /* 0x00000b080c10c981 */ /* 0x000ef6000c1e1100 */
[----:B------:R-:W2:Y:S01]  /*7eb0*/  @!P1 LDG.E.U8 R0, desc[UR8][R12.64+0x8] ;  /* 0x000008080c009981 */ /* 0x000ea2000c1e1100 */
[----:B------:R-:W-:-:S02]  /*7ec0*/  IMAD.IADD R35, R8, 0x1, R9 ;  /* 0x0000000108237824 */ /* 0x000fc400078e0209 */
[----:B------:R-:W-:Y:S02]  /*7ed0*/  IMAD.MOV.U32 R31, RZ, RZ, 0x1 ;  /* 0x00000001ff1f7424 */ /* 0x000fe400078e00ff */
        /* <DEDUP_REMOVED lines=10> */
[----:B--2---:R-:W-:Y:S01]  /*7f80*/  @!P1 ISETP.NE.AND P0, PT, R0, RZ, PT ;  /* 0x000000ff0000920c */ /* 0x004fe20003f05270 */
[----:B------:R-:W-:-:S03]  /*7f90*/  IMAD.MOV.U32 R0, RZ, RZ, 0x1 ;  /* 0x00000001ff007424 */ /* 0x000fc600078e00ff */
[----:B------:R-:W-:Y:S02]  /*7fa0*/  @!P1 SEL R0, RZ, 0x1, !P0 ;  /* 0x00000001ff009807 */ /* 0x000fe40004000000 */
[----:B----4-:R-:W-:Y:S02]  /*7fb0*/  @!P2 ISETP.NE.AND P1, PT, R14, RZ, PT ;  /* 0x000000ff0e00a20c */ /* 0x010fe40003f25270 */
[----:B------:R-:W-:-:S04]  /*7fc0*/  IADD3 R14, PT, PT, R6, R7, R35 ;  /* 0x00000007060e7210 */ /* 0x000fc80007ffe023 */
[----:B------:R-:W-:Y:S02]  /*7fd0*/  IADD3 R14, PT, PT, R4, R5, R14 ;  /* 0x00000005040e7210 */ /* 0x000fe40007ffe00e */
[----:B------:R-:W-:Y:S02]  /*7fe0*/  @!P3 ISETP.NE.AND P0, PT, R15, RZ, PT ;  /* 0x000000ff0f00b20c */ /* 0x000fe40003f05270 */
[----:B------:R-:W-:Y:S02]  /*7ff0*/  @!P2 SEL R31, RZ, 0x1, !P1 ;  /* 0x00000001ff1fa807 */ /* 0x000fe40004800000 */
[----:B---3--:R-:W-:Y:S02]  /*8000*/  @!P4 ISETP.NE.AND P2, PT, R16, RZ, PT ;  /* 0x000000ff1000c20c */ /* 0x008fe40003f45270 */
[----:B------:R-:W-:Y:S02]  /*8010*/  IADD3 R14, PT, PT, R2, R3, R14 ;  /* 0x00000003020e7210 */ /* 0x000fe40007ffe00e */
        /* <DEDUP_REMOVED lines=27> */
[----:B0-----:R-:W-:-:S04]  /*81d0*/  IMAD.IADD R21, R20, 0x1, R21 ;  /* 0x0000000114157824 */ /* 0x001fc800078e0215 */
[----:B------:R-:W-:Y:S01]  /*81e0*/  IMAD.IADD R22, R22, 0x1, R21 ;  /* 0x0000000116167824 */ /* 0x000fe200078e0215 */
[----:B------:R-:W-:Y:S02]  /*81f0*/  SEL R20, R21, R20, !P0 ;  /* 0x0000001415147207 */ /* 0x000fe40004000000 */
[----:B------:R-:W-:Y:S01]  /*8200*/  ISETP.NE.AND P0, PT, R45, 0x3, PT ;  /* 0x000000032d00780c */ /* 0x000fe20003f05270 */
[----:B------:R-:W-:-:S03]  /*8210*/  IMAD.IADD R23, R23, 0x1, R22 ;  /* 0x0000000117177824 */ /* 0x000fc600078e0216 */
[----:B------:R-:W-:Y:S02]  /*8220*/  SEL R20, R22, R20, !P0 ;  /* 0x0000001416147207 */ /* 0x000fe40004000000 */
[----:B------:R-:W-:Y:S01]  /*8230*/  ISETP.NE.AND P0, PT, R45, 0x4, PT ;  /* 0x000000042d00780c */ /* 0x000fe20003f05270 */
[----:B-1----:R-:W-:-:S03]  /*8240*/  IMAD.IADD R12, R23, 0x1, R12 ;  /* 0x00000001170c7824 */ /* 0x002fc600078e020c */
[----:B------:R-:W-:Y:S02]  /*8250*/  SEL R20, R23, R20, !P0 ;  /* 0x0000001417147207 */ /* 0x000fe40004000000 */
[----:B------:R-:W-:-:S04]  /*8260*/  ISETP.NE.AND P0, PT, R45, 0x5, PT ;  /* 0x000000052d00780c */ /* 0x000fc80003f05270 */
[----:B------:R-:W-:Y:S02]  /*8270*/  SEL R47, R12, R20, !P0 ;  /* 0x000000140c2f7207 */ /* 0x000fe40004000000 */
[----:B------:R-:W0:Y:S01]  /*8280*/  LDS.128 R20, [UR5+0x30] ;  /* 0x00003005ff147984 */ /* 0x000e220008000c00 */
[----:B------:R-:W-:Y:S01]  /*8290*/  IMAD.IADD R13, R13, 0x1, R12 ;  /* 0x000000010d0d7824 */ /* 0x000fe200078e020c */
[----:B------:R-:W-:-:S03]  /*82a0*/  ISETP.NE.AND P0, PT, R45, 0x6, PT ;  /* 0x000000062d00780c */ /* 0x000fc60003f05270 */
[----:B------:R-:W-:Y:S01]  /*82b0*/  IMAD.IADD R14, R14, 0x1, R13 ;  /* 0x000000010e0e7824 */ /* 0x000fe200078e020d */
[----:B------:R-:W-:Y:S02]  /*82c0*/  SEL R47, R13, R47, !P0 ;  /* 0x0000002f0d2f7207 */ /* 0x000fe40004000000 */
[----:B------:R-:W-:Y:S01]  /*82d0*/  ISETP.NE.AND P0, PT, R45, 0x7, PT ;  /* 0x000000072d00780c */ /* 0x000fe20003f05270 */
[----:B------:R-:W-:-:S03]  /*82e0*/  IMAD.IADD R15, R15, 0x1, R14 ;  /* 0x000000010f0f7824 */ /* 0x000fc600078e020e */
[----:B------:R-:W-:Y:S02]  /*82f0*/  SEL R47, R14, R47, !P0 ;  /* 0x0000002f0e2f7207 */ /* 0x000fe40004000000 */
[----:B------:R-:W-:Y:S01]  /*8300*/  ISETP.NE.AND P0, PT, R45, 0x8, PT ;  /* 0x000000082d00780c */ /* 0x000fe20003f05270 */
[----:B--2---:R-:W-:-:S03]  /*8310*/  IMAD.IADD R16, R15, 0x1, R16 ;  /* 0x000000010f107824 */ /* 0x004fc600078e0210 */
[----:B------:R-:W-:Y:S02]  /*8320*/  SEL R47, R15, R47, !P0 ;  /* 0x0000002f0f2f7207 */ /* 0x000fe40004000000 */
[----:B------:R-:W-:Y:S01]  /*8330*/  ISETP.NE.AND P0, PT, R45, 0x9, PT ;  /* 0x000000092d00780c */ /* 0x000fe20003f05270 */
[----:B------:R-:W-:-:S03]  /*8340*/  IMAD.IADD R17, R17, 0x1, R16 ;  /* 0x0000000111117824 */ /* 0x000fc600078e0210 */
        /* <DEDUP_REMOVED lines=8> */
[----:B0-----:R-:W-:Y:S01]  /*83d0*/  IMAD.IADD R20, R19, 0x1, R20 ;  /* 0x0000000113147824 */ /* 0x001fe200078e0214 */
[----:B------:R-:W-:Y:S02]  /*83e0*/  ISETP.NE.AND P1, PT, R45, 0xd, PT ;  /* 0x0000000d2d00780c */ /* 0x000fe40003f25270 */
[----:B------:R-:W-:Y:S01]  /*83f0*/  SEL R47, R19, R47, !P0 ;  /* 0x0000002f132f7207 */ /* 0x000fe20004000000 */
[----:B------:R-:W-:Y:S01]  /*8400*/  IMAD.IADD R21, R21, 0x1, R20 ;  /* 0x0000000115157824 */ /* 0x000fe200078e0214 */
[C---:B------:R-:W-:Y:S02]  /*8410*/  ISETP.NE.AND P0, PT, R45.reuse, 0xe, PT ;  /* 0x0000000e2d00780c */ /* 0x040fe40003f05270 */
[----:B------:R-:W-:Y:S01]  /*8420*/  SEL R47, R20, R47, !P1 ;  /* 0x0000002f142f7207 */ /* 0x000fe20004800000 */
[----:B------:R-:W-:Y:S01]  /*8430*/  IMAD.IADD R22, R22, 0x1, R21 ;  /* 0x0000000116167824 */ /* 0x000fe200078e0215 */
[----:B------:R-:W-:-:S02]  /*8440*/  ISETP.NE.AND P1, PT, R45, 0xf, PT ;  /* 0x0000000f2d00780c */ /* 0x000fc40003f25270 */
[----:B------:R-:W-:Y:S01]  /*8450*/  SEL R47, R21, R47, !P0 ;  /* 0x0000002f152f7207 */ /* 0x000fe20004000000 */
[----:B------:R-:W-:Y:S01]  /*8460*/  IMAD.IADD R41, R48, 0x1, -R41 ;  /* 0x0000000130297824 */ /* 0x000fe200078e0a29 */
[----:B------:R-:W-:Y:S02]  /*8470*/  ISETP.NE.AND P2, PT, R46, RZ, PT ;  /* 0x000000ff2e00720c */ /* 0x000fe40003f45270 */
[----:B------:R-:W-:Y:S02]  /*8480*/  SEL R47, R22, R47, !P1 ;  /* 0x0000002f162f7207 */ /* 0x000fe40004800000 */
[C---:B------:R-:W-:Y:S02]  /*8490*/  ISETP.GT.U32.AND P1, PT, R30.reuse, 0x1f, PT ;  /* 0x0000001f1e00780c */ /* 0x040fe40003f24070 */
[----:B------:R-:W-:Y:S02]  /*84a0*/  SEL R12, R41, RZ, P2 ;  /* 0x000000ff290c7207 */ /* 0x000fe40001000000 */
[----:B------:R-:W-:-:S03]  /*84b0*/  ISETP.GE.U32.AND P0, PT, R30, 0x20, PT ;  /* 0x000000201e00780c */ /* 0x000fc60003f06070 */
[----:B------:R-:W-:Y:S02]  /*84c0*/  IMAD.IADD R16, R47, 0x1, R12 ;  /* 0x000000012f107824 */ /* 0x000fe400078e020c */
[----:B------:R-:W-:-:S03]  /*84d0*/  IMAD.IADD R23, R23, 0x1, R22 ;  /* 0x0000000117177824 */ /* 0x000fc600078e0216 */
[----:B------:R-:W-:Y:S01]  /*84e0*/  SEL R45, R41, R16, !P0 ;  /* 0x00000010292d7207 */ /* 0x000fe20004000000 */
[----:B------:R-:W-:Y:S06]  /*84f0*/  @P1 BRA `(.L_x_436) ;  /* 0x0000000800b41947 */ /* 0x000fec0003800000 */
        /* <DEDUP_REMOVED lines=15> */
.L_x_529:
[----:B------:R-:W-:Y:S05]  /*85f0*/  @!P0 BRA `(.L_x_438) ;  /* 0x0000000000748947 */ /* 0x000fea0003800000 */
[----:B------:R-:W-:-:S07]  /*8600*/  IMAD.MOV.U32 R19, RZ, RZ, 0x1a6 ;  /* 0x000001a6ff137424 */ /* 0x000fce00078e00ff */
.L_x_440:
        /* <DEDUP_REMOVED lines=27> */
.L_x_532:
[----:B------:R-:W-:Y:S05]  /*87c0*/  @P0 BRA `(.L_x_440) ;  /* 0xfffffffc00900947 */ /* 0x000fea000383ffff */
.L_x_438:
[----:B------:R-:W-:Y:S01]  /*87d0*/  UMOV UR6, 0xffffffff ;  /* 0xffffffff00067882 */ /* 0x000fe20000000000 */
[----:B------:R-:W-:Y:S02]  /*87e0*/  ISETP.NE.AND P0, PT, R16, 0x65, PT ;  /* 0x000000651000780c */ /* 0x000fe40003f05270 */
[----:B------:R-:W-:Y:S11]  /*87f0*/  BRA.DIV UR6, `(.L_x_441) ;  /* 0x0000002e06447947 */ /* 0x000ff6000b800000 */
[----:B------:R-:W0:Y:S01]  /*8800*/  S2R R52, SR_GEMASK ;  /* 0x0000000000347919 */ /* 0x000e220000003c00 */
[----:B------:R-:W-:Y:S01]  /*8810*/  VOTE.ANY R18, PT, !P0 ;  /* 0x0000000000127806 */ /* 0x000fe200040e0100 */
[C---:B------:R-:W-:Y:S02]  /*8820*/  VIADD R48, R46.reuse, 0x2 ;  /* 0x000000022e307836 */ /* 0x040fe40000000000 */
        /* <DEDUP_REMOVED lines=12> */
[----:B------:R-:W-:Y:S02]  /*88f0*/  IMAD.IADD R20, R12, 0x1, R17 ;  /* 0x000000010c147824 */ /* 0x000fe400078e0211 */
[----:B------:R-:W0:Y:S03]  /*8900*/  LDC.64 R12, c[0x0][0x3a0] ;  /* 0x0000e800ff0c7b82 */ /* 0x000e260000000a00 */
[----:B------:R-:W1:Y:S02]  /*8910*/  SHFL.DOWN PT, R19, R20, 0x2, R51 ;  /* 0x0840000014137989 */ /* 0x000e6400000e0033 */
[----:B-1----:R-:W-:Y:S02]  /*8920*/  SEL R19, R19, RZ, !P0 ;  /* 0x000000ff13137207 */ /* 0x002fe40004000000 */
[----:B------:R-:W-:-:S03]  /*8930*/  ISETP.GT.AND P0, PT, R47, R51, PT ;  /* 0x000000332f00720c */ /* 0x000fc60003f04270 */
[----:B------:R-:W-:Y:S01]  /*8940*/  IMAD.IADD R50, R20, 0x1, R19 ;  /* 0x0000000114327824 */ /* 0x000fe200078e0213 */
[----:B0-----:R-:W-:-:S04]  /*8950*/  IADD3 R20, P2, PT, R12, 0x100, RZ ;  /* 0x000001000c147810 */ /* 0x001fc80007f5e0ff */
[----:B------:R-:W0:Y:S02]  /*8960*/  SHFL.DOWN PT, R19, R50, 0x4, R51 ;  /* 0x0880000032137989 */ /* 0x000e2400000e0033 */
[----:B0-----:R-:W-:Y:S02]  /*8970*/  SEL R19, R19, RZ, !P0 ;  /* 0x000000ff13137207 */ /* 0x001fe40004000000 */
[----:B------:R-:W-:-:S03]  /*8980*/  ISETP.GT.AND P0, PT, R22, R51, PT ;  /* 0x000000331600720c */ /* 0x000fc60003f04270 */
[----:B------:R-:W-:Y:S02]  /*8990*/  IMAD.IADD R54, R50, 0x1, R19 ;  /* 0x0000000132367824 */ /* 0x000fe400078e0213 */
[----:B------:R-:W-:-:S03]  /*89a0*/  IMAD.X R50, RZ, RZ, R13, P2 ;  /* 0x000000ffff327224 */ /* 0x000fc600010e060d */
[----:B------:R-:W0:Y:S02]  /*89b0*/  SHFL.DOWN PT, R19, R54, 0x8, R51 ;  /* 0x0900000036137989 */ /* 0x000e2400000e0033 */
[----:B0-----:R-:W-:Y:S02]  /*89c0*/  SEL R19, R19, RZ, !P0 ;  /* 0x000000ff13137207 */ /* 0x001fe40004000000 */
[----:B------:R-:W-:-:S03]  /*89d0*/  ISETP.NE.AND P0, PT, R16, 0x65, PT ;  /* 0x000000651000780c */ /* 0x000fc60003f05270 */
[----:B------:R-:W-:-:S05]  /*89e0*/  IMAD.IADD R56, R54, 0x1, R19 ;  /* 0x0000000136387824 */ /* 0x000fca00078e0213 */
[----:B------:R-:W0:Y:S05]  /*89f0*/  SHFL.DOWN PT, R19, R56, 0x10, R51 ;  /* 0x0a00000038137989 */ /* 0x000e2a00000e0033 */
[----:B------:R-:W-:Y:S02]  /*8a00*/  VOTE.ALL P0, P0 ;  /* 0x0000000000ff7806 */ /* 0x000fe40000000000 */
[----:B0-----:R-:W-:-:S05]  /*8a10*/  SEL R19, R19, RZ, !P1 ;  /* 0x000000ff13137207 */ /* 0x001fca0004800000 */
[----:B------:R-:W-:-:S07]  /*8a20*/  IMAD.IADD R21, R56, 0x1, R19 ;  /* 0x0000000138157824 */ /* 0x000fce00078e0213 */
.L_x_541:
[----:B------:R-:W-:Y:S05]  /*8a30*/  @!P0 BRA `(.L_x_442) ;  /* 0x0000000400248947 */ /* 0x000fea0003800000 */
[----:B------:R-:W-:-:S07]  /*8a40*/  IMAD.MOV.U32 R51, RZ, RZ, 0x1a6 ;  /* 0x000001a6ff337424 */ /* 0x000fce00078e00ff */
.L_x_448:
        /* <DEDUP_REMOVED lines=10> */
.L_x_544:
[----:B------:R-:W-:Y:S05]  /*8af0*/  @!P0 BRA `(.L_x_444) ;  /* 0x0000000000748947 */ /* 0x000fea0003800000 */
[----:B------:R-:W-:-:S07]  /*8b00*/  IMAD.MOV.U32 R19, RZ, RZ, R51 ;  /* 0x000000ffff137224 */ /* 0x000fce00078e0033 */
.L_x_446:
        /* <DEDUP_REMOVED lines=27> */
.L_x_547:
[----:B------:R-:W-:Y:S05]  /*8cc0*/  @P0 BRA `(.L_x_446) ;  /* 0xfffffffc00900947 */ /* 0x000fea000383ffff */
.L_x_444:
        /* <DEDUP_REMOVED lines=31> */
.L_x_556:
[----:B------:R-:W-:Y:S05]  /*8ec0*/  @P0 BRA `(.L_x_448) ;  /* 0xfffffff800e00947 */ /* 0x000fea000383ffff */
.L_x_442:
        /* <DEDUP_REMOVED lines=9> */
[----:B0-----:R-:W-:Y:S02]  /*8f60*/  @!P0 LEA R12, R13, R12, 0x18 ;  /* 0x0000000c0d0c8211 */ /* 0x001fe400078ec0ff */
[----:B-1----:R-:W-:-:S03]  /*8f70*/  @!P1 LEA R18, R17, R16, 0x18 ;  /* 0x0000001011129211 */ /* 0x002fc600078ec0ff */
[----:B------:R2:W-:Y:S01]  /*8f80*/  @!P0 STS [R12+0x68], R23 ;  /* 0x000068170c008388 */ /* 0x0005e20000000800 */
[----:B------:R-:W-:Y:S02]  /*8f90*/  IMAD.MOV.U32 R16, RZ, RZ, R45 ;  /* 0x000000ffff107224 */ /* 0x000fe400078e002d */
[----:B------:R-:W-:Y:S01]  /*8fa0*/  @!P1 IMAD.MOV.U32 R16, RZ, RZ, R21 ;  /* 0x000000ffff109224 */ /* 0x000fe200078e0015 */
[----:B------:R2:W-:Y:S04]  /*8fb0*/  @!P0 STS [R12+0x64], R21 ;  /* 0x000064150c008388 */ /* 0x0005e80000000800 */
[----:B------:R2:W-:Y:S02]  /*8fc0*/  @!P1 STS [R18+0x50], R21 ;  /* 0x0000501512009388 */ /* 0x0005e40000000800 */
.L_x_436:
[----:B------:R-:W-:Y:S05]  /*8fd0*/  WARPSYNC.ALL ;  /* 0x0000000000007948 */ /* 0x000fea0003800000 */
[----:B------:R-:W0:Y:S08]  /*8fe0*/  S2UR UR6, SR_CgaCtaId ;  /* 0x00000000000679c3 */ /* 0x000e300000008800 */
[----:B------:R-:W-:Y:S01]  /*8ff0*/  BAR.SYNC.DEFER_BLOCKING 0x0 ;  /* 0x0000000000007b1d */ /* 0x000fe20000010000 */
[----:B------:R-:W-:Y:S01]  /*9000*/  ISETP.NE.AND P0, PT, R30, RZ, PT ;  /* 0x000000ff1e00720c */ /* 0x000fe20003f05270 */
[----:B------:R-:W-:-:S04]  /*9010*/  UIADD3 UR4, UPT, UPT, -UR4, 0x1c00, URZ ;  /* 0x00001c0004047890 */ /* 0x000fc8000fffe1ff */
[----:B------:R-:W-:Y:S02]  /*9020*/  UMOV UR5, 0x400 ;  /* 0x0000040000057882 */ /* 0x000fe40000000000 */
[----:B0-----:R-:W-:-:S09]  /*9030*/  ULEA UR5, UR6, UR5, 0x18 ;  /* 0x0000000506057291 */ /* 0x001fd2000f8ec0ff */
[----:B--2---:R-:W0:Y:S02]  /*9040*/  LDS R12, [UR5+0x50] ;  /* 0x00005005ff0c7984 */ /* 0x004e240008000800 */
[----:B0-----:R-:W-:Y:S02]  /*9050*/  SEL R17, R12, RZ, P0 ;  /* 0x000000ff0c117207 */ /* 0x001fe40000000000 */
[----:B------:R-:W0:Y:S03]  /*9060*/  LDS.128 R12, [UR5+0x60] ;  /* 0x00006005ff0c7984 */ /* 0x000e260008000c00 */
[----:B------:R-:W-:-:S04]  /*9070*/  IMAD.IADD R48, R17, 0x1, R16 ;  /* 0x0000000111307824 */ /* 0x000fc800078e0210 */
[----:B------:R-:W-:Y:S02]  /*9080*/  IMAD.IADD R46, R35, 0x1, R48 ;  /* 0x00000001232e7824 */ /* 0x000fe400078e0230 */
[----:B------:R-:W-:Y:S02]  /*9090*/  IMAD.IADD R47, R48, 0x1, R9 ;  /* 0x00000001302f7824 */ /* 0x000fe400078e0209 */
[----:B------:R-:W-:-:S04]  /*90a0*/  IMAD.IADD R41, R46, 0x1, R7 ;  /* 0x000000012e297824 */ /* 0x000fc800078e0207 */
[----:B0-----:R-:W-:Y:S02]  /*90b0*/  IMAD.IADD R12, R41, 0x1, R6 ;  /* 0x00000001290c7824 */ /* 0x001fe400078e0206 */
[----:B------:R-:W-:Y:S02]  /*90c0*/  VIADD R45, R15, -UR4 ;  /* 0x800000040f2d7c36 */ /* 0x000fe40008000000 */
[----:B------:R-:W-:Y:S02]  /*90d0*/  IMAD.IADD R16, R12, 0x1, R5 ;  /* 0x000000010c107824 */ /* 0x000fe400078e0205 */
[----:B------:R-:W-:Y:S01]  /*90e0*/  VIADD R35, R14, -UR4 ;  /* 0x800000040e237c36 */ /* 0x000fe20008000000 */
[----:B------:R-:W-:Y:S01]  /*90f0*/  ISETP.GT.AND P0, PT, R45, 0x200, PT ;  /* 0x000002002d00780c */ /* 0x000fe20003f04270 */
[----:B------:R-:W-:-:S04]  /*9100*/  IMAD.IADD R17, R16, 0x1, R4 ;  /* 0x0000000110117824 */ /* 0x000fc800078e0204 */
[----:B------:R-:W-:-:S04]  /*9110*/  IMAD.IADD R18, R17, 0x1, R3 ;  /* 0x0000000111127824 */ /* 0x000fc800078e0203 */
[----:B------:R-:W-:-:S04]  /*9120*/  IMAD.IADD R19, R18, 0x1, R2 ;  /* 0x0000000112137824 */ /* 0x000fc800078e0202 */
[----:B------:R-:W-:-:S04]  /*9130*/  IMAD.IADD R20, R19, 0x1, R0 ;  /* 0x0000000113147824 */ /* 0x000fc800078e0200 */
[----:B------:R-:W-:-:S04]  /*9140*/  IMAD.IADD R21, R20, 0x1, R31 ;  /* 0x0000000114157824 */ /* 0x000fc800078e021f */
[----:B------:R-:W-:-:S04]  /*9150*/  IMAD.IADD R22, R21, 0x1, R32 ;  /* 0x0000000115167824 */ /* 0x000fc800078e0220 */
[----:B------:R-:W-:-:S04]  /*9160*/  IMAD.IADD R23, R22, 0x1, R33 ;  /* 0x0000000116177824 */ /* 0x000fc800078e0221 */
[----:B------:R-:W-:Y:S01]  /*9170*/  IMAD.IADD R38, R23, 0x1, R34 ;  /* 0x0000000117267824 */ /* 0x000fe200078e0222 */
[----:B------:R-:W-:Y:S06]  /*9180*/  @P0 BRA `(.L_x_449) ;  /* 0x0000000c00800947 */ /* 0x000fec0003800000 */
[----:B------:R-:W-:Y:S01]  /*9190*/  ISETP.GE.AND P0, PT, R48, R35, PT ;  /* 0x000000233000720c */ /* 0x000fe20003f06270 */
[----:B------:R-:W0:Y:S01]  /*91a0*/  LDCU.U8 UR4, c[0x0][0x3b8] ;  /* 0x00007700ff0477ac */ /* 0x000e220008000000 */
[----:B------:R-:W-:Y:S02]  /*91b0*/  BSSY.RECONVERGENT B0, `(.L_x_450) ;  /* 0x000000e000007945 */ /* 0x000fe40003800200 */
[----:B------:R-:W-:-:S13]  /*91c0*/  ISETP.NE.AND P0, PT, R9, RZ, !P0 ;  /* 0x000000ff0900720c */ /* 0x000fda0004705270 */
[----:B------:R-:W-:Y:S05]  /*91d0*/  @!P0 BRA `(.L_x_451) ;  /* 0x00000000002c8947 */ /* 0x000fea0003800000 */
[----:B0-----:R-:W-:Y:S01]  /*91e0*/  UISETP.NE.AND UP0, UPT, UR4, URZ, UPT ;  /* 0x000000ff0400728c */ /* 0x001fe2000bf05270 */
[----:B------:R-:W-:Y:S01]  /*91f0*/  CS2R R14, SRZ ;  /* 0x00000000000e7805 */ /* 0x000fe2000001ff00 */
[----:B------:R-:W0:Y:S07]  /*9200*/  LDCU.64 UR12, c[0x0][0x390] ;  /* 0x00007200ff0c77ac */ /* 0x000e2e0008000a00 */
[----:B------:R-:W-:Y:S05]  /*9210*/  BRA.U UP0, `(.L_x_452) ;  /* 0x0000000100087547 */ /* 0x000fea000b800000 */
[----:B------:R-:W1:Y:S02]  /*9220*/  LDC.64 R14, c[0x0][0x3d0] ;  /* 0x0000f400ff0e7b82 */ /* 0x000e640000000a00 */
[----:B-1----:R-:W5:Y:S02]  /*9230*/  LDG.E.64 R14, desc[UR8][R14.64] ;  /* 0x000000080e0e7981 */ /* 0x002f64000c1e1b00 */
.L_x_452:
[----:B-----5:R-:W-:-:S04]  /*9240*/  IADD3 R9, P0, PT, R48, R14, RZ ;  /* 0x0000000e30097210 */ /* 0x020fc80007f1e0ff */
[----:B------:R-:W-:Y:S02]  /*9250*/  LEA.HI.X.SX32 R30, R48, R15, 0x1, P0 ;  /* 0x0000000f301e7211 */ /* 0x000fe400000f0eff */
[----:B0-----:R-:W-:-:S04]  /*9260*/  LEA R14, P0, R9, UR12, 0x2 ;  /* 0x0000000c090e7c11 */ /* 0x001fc8000f8010ff */
[----:B------:R-:W-:-:S05]  /*9270*/  LEA.HI.X R15, R9, UR13, R30, 0x2, P0 ;  /* 0x0000000d090f7c11 */ /* 0x000fca00080f141e */
[----:B------:R1:W-:Y:S04]  /*9280*/  STG.E desc[UR8][R14.64], R44 ;  /* 0x0000002c0e007986 */ /* 0x0003e8000c101908 */
.L_x_451:
[----:B0-----:R-:W-:Y:S05]  /*9290*/  BSYNC.RECONVERGENT B0 ;  /* 0x0000000000007941 */ /* 0x001fea0003800200 */
.L_x_450:
        /* <DEDUP_REMOVED lines=8> */
[----:B------:R-:W2:Y:S02]  /*9320*/  LDC.64 R8, c[0x0][0x3d0] ;  /* 0x0000f400ff087b82 */ /* 0x000ea40000000a00 */
[----:B--2---:R-:W5:Y:S02]  /*9330*/  LDG.E.64 R8, desc[UR8][R8.64] ;  /* 0x0000000808087981 */ /* 0x004f64000c1e1b00 */
.L_x_455:
[----:B-----5:R-:W-:-:S04]  /*9340*/  IADD3 R13, P0, PT, R47, R8, RZ ;  /* 0x000000082f0d7210 */ /* 0x020fc80007f1e0ff */
[----:B-1----:R-:W-:Y:S02]  /*9350*/  LEA.HI.X.SX32 R14, R47, R9, 0x1, P0 ;  /* 0x000000092f0e7211 */ /* 0x002fe400000f0eff */
[----:B0-----:R-:W-:-:S04]  /*9360*/  LEA R8, P0, R13, UR12, 0x2 ;  /* 0x0000000c0d087c11 */ /* 0x001fc8000f8010ff */
[----:B------:R-:W-:-:S05]  /*9370*/  LEA.HI.X R9, R13, UR13, R14, 0x2, P0 ;  /* 0x0000000d0d097c11 */ /* 0x000fca00080f140e */
[----:B------:R0:W-:Y:S04]  /*9380*/  STG.E desc[UR8][R8.64], R43 ;  /* 0x0000002b08007986 */ /* 0x0001e8000c101908 */
.L_x_454:
[----:B------:R-:W-:Y:S05]  /*9390*/  BSYNC.RECONVERGENT B0 ;  /* 0x0000000000007941 */ /* 0x000fea0003800200 */
.L_x_453:
        /* <DEDUP_REMOVED lines=8> */
[----:B------:R-:W2:Y:S02]  /*9420*/  LDC.64 R8, c[0x0][0x3d0] ;  /* 0x0000f400ff087b82 */ /* 0x000ea40000000a00 */
[----:B--2---:R-:W5:Y:S02]  /*9430*/  LDG.E.64 R8, desc[UR8][R8.64] ;  /* 0x0000000808087981 */ /* 0x004f64000c1e1b00 */
.L_x_458:
[----:B-----5:R-:W-:-:S04]  /*9440*/  IADD3 R7, P0, PT, R46, R8, RZ ;  /* 0x000000082e077210 */ /* 0x020fc80007f1e0ff */
[----:B------:R-:W-:Y:S02]  /*9450*/  LEA.HI.X.SX32 R46, R46, R9, 0x1, P0 ;  /* 0x000000092e2e7211 */ /* 0x000fe400000f0eff */
[----:B0-----:R-:W-:-:S04]  /*9460*/  LEA R8, P0, R7, UR12, 0x2 ;  /* 0x0000000c07087c11 */ /* 0x001fc8000f8010ff */
[----:B------:R-:W-:-:S05]  /*9470*/  LEA.HI.X R9, R7, UR13, R46, 0x2, P0 ;  /* 0x0000000d07097c11 */ /* 0x000fca00080f142e */
[----:B------:R2:W-:Y:S04]  /*9480*/  STG.E desc[UR8][R8.64], R42 ;  /* 0x0000002a08007986 */ /* 0x0005e8000c101908 */
.L_x_457:
[----:B------:R-:W-:Y:S05]  /*9490*/  BSYNC.RECONVERGENT B0 ;  /* 0x0000000000007941 */ /* 0x000fea0003800200 */
.L_x_456:
[----:B------:R-:W-:Y:S01]  /*94a0*/  ISETP.GE.AND P0, PT, R41, R35, PT ;  /* 0x000000232900720c */ /* 0x000fe20003f06270 */
[----:B------:R-:W-:Y:S03]  /*94b0*/  BSSY.RECONVERGENT B0, `(.L_x_459) ;  /* 0x000000e000007945 */ /* 0x000fe60003800200 */
[----:B------:R-:W-:-:S13]  /*94c0*/  ISETP.EQ.OR P0, PT, R6, RZ, P0 ;  /* 0x000000ff0600720c */ /* 0x000fda0000702670 */
[----:B------:R-:W-:Y:S05]  /*94d0*/  @P0 BRA `(.L_x_460) ;  /* 0x00000000002c0947 */ /* 0x000fea0003800000 */
[----:B------:R-:W-:Y:S01]  /*94e0*/  UISETP.NE.AND UP0, UPT, UR4, URZ, UPT ;  /* 0x000000ff0400728c */ /* 0x000fe2000bf05270 */
[----:B------:R-:W-:Y:S01]  /*94f0*/  CS2R R6, SRZ ;  /* 0x0000000000067805 */ /* 0x000fe2000001ff00 */
[----:B------:R-:W3:Y:S07]  /*9500*/  LDCU.64 UR12, c[0x0][0x390] ;  /* 0x00007200ff0c77ac */ /* 0x000eee0008000a00 */
[----:B------:R-:W-:Y:S05]  /*9510*/  BRA.U UP0, `(.L_x_461) ;  /* 0x0000000100087547 */ /* 0x000fea000b800000 */
[----:B------:R-:W4:Y:S02]  /*9520*/  LDC.64 R6, c[0x0][0x3d0] ;  /* 0x0000f400ff067b82 */ /* 0x000f240000000a00 */
[----:B----4-:R-:W5:Y:S02]  /*9530*/  LDG.E.64 R6, desc[UR8][R6.64] ;  /* 0x0000000806067981 */ /* 0x010f64000c1e1b00 */
.L_x_461:
[----:B0-2--5:R-:W-:-:S04]  /*9540*/  IADD3 R8, P0, PT, R41, R6, RZ ;  /* 0x0000000629087210 */ /* 0x025fc80007f1e0ff */
[----:B------:R-:W-:Y:S02]  /*9550*/  LEA.HI.X.SX32 R7, R41, R7, 0x1, P0 ;  /* 0x0000000729077211 */ /* 0x000fe400000f0eff */
[----:B---3--:R-:W-:-:S04]  /*9560*/  LEA R6, P0, R8, UR12, 0x2 ;  /* 0x0000000c08067c11 */ /* 0x008fc8000f8010ff */
[----:B------:R-:W-:-:S05]  /*9570*/  LEA.HI.X R7, R8, UR13, R7, 0x2, P0 ;  /* 0x0000000d08077c11 */ /* 0x000fca00080f1407 */
[----:B------:R3:W-:Y:S04]  /*9580*/  STG.E desc[UR8][R6.64], R40 ;  /* 0x0000002806007986 */ /* 0x0007e8000c101908 */
.L_x_460:
[----:B------:R-:W-:Y:S05]  /*9590*/  BSYNC.RECONVERGENT B0 ;  /* 0x0000000000007941 */ /* 0x000fea0003800200 */
.L_x_459:
[----:B------:R-:W-:Y:S01]  /*95a0*/  ISETP.GE.AND P0, PT, R12, R35, PT ;  /* 0x000000230c00720c */ /* 0x000fe20003f06270 */
[----:B------:R-:W-:Y:S03]  /*95b0*/  BSSY.RECONVERGENT B0, `(.L_x_462) ;  /* 0x000000e000007945 */ /* 0x000fe60003800200 */
[----:B------:R-:W-:-:S13]  /*95c0*/  ISETP.EQ.OR P0, PT, R5, RZ, P0 ;  /* 0x000000ff0500720c */ /* 0x000fda0000702670 */
[----:B------:R-:W-:Y:S05]  /*95d0*/  @P0 BRA `(.L_x_463) ;  /* 0x00000000002c0947 */ /* 0x000fea0003800000 */
[----:B------:R-:W-:Y:S01]  /*95e0*/  UISETP.NE.AND UP0, UPT, UR4, URZ, UPT ;  /* 0x000000ff0400728c */ /* 0x000fe2000bf05270 */
[----:B---3--:R-:W-:Y:S01]  /*95f0*/  CS2R R6, SRZ ;  /* 0x0000000000067805 */ /* 0x008fe2000001ff00 */
[----:B------:R-:W3:Y:S07]  /*9600*/  LDCU.64 UR12, c[0x0][0x390] ;  /* 0x00007200ff0c77ac */ /* 0x000eee0008000a00 */
[----:B------:R-:W-:Y:S05]  /*9610*/  BRA.U UP0, `(.L_x_464) ;  /* 0x0000000100087547 */ /* 0x000fea000b800000 */
[----:B------:R-:W4:Y:S02]  /*9620*/  LDC.64 R6, c[0x0][0x3d0] ;  /* 0x0000f400ff067b82 */ /* 0x000f240000000a00 */
[----:B----4-:R-:W5:Y:S02]  /*9630*/  LDG.E.64 R6, desc[UR8][R6.64] ;  /* 0x0000000806067981 */ /* 0x010f64000c1e1b00 */
.L_x_464:
[----:B-----5:R-:W-:-:S04]  /*9640*/  IADD3 R5, P0, PT, R12, R6, RZ ;  /* 0x000000060c057210 */ /* 0x020fc80007f1e0ff */
[----:B------:R-:W-:Y:S02]  /*9650*/  LEA.HI.X.SX32 R12, R12, R7, 0x1, P0 ;  /* 0x000000070c0c7211 */ /* 0x000fe400000f0eff */
[----:B---3--:R-:W-:-:S04]  /*9660*/  LEA R6, P0, R5, UR12, 0x2 ;  /* 0x0000000c05067c11 */ /* 0x008fc8000f8010ff */
[----:B------:R-:W-:-:S05]  /*9670*/  LEA.HI.X R7, R5, UR13, R12, 0x2, P0 ;  /* 0x0000000d05077c11 */ /* 0x000fca00080f140c */
[----:B------:R4:W-:Y:S04]  /*9680*/  STG.E desc[UR8][R6.64], R39 ;  /* 0x0000002706007986 */ /* 0x0009e8000c101908 */
.L_x_463:
[----:B------:R-:W-:Y:S05]  /*9690*/  BSYNC.RECONVERGENT B0 ;  /* 0x0000000000007941 */ /* 0x000fea0003800200 */
.L_x_462:
        /* <DEDUP_REMOVED lines=10> */
.L_x_467:
[----:B---345:R-:W-:-:S04]  /*9740*/  IADD3 R6, P0, PT, R16, R4, RZ ;  /* 0x0000000410067210 */ /* 0x038fc80007f1e0ff */
[----:B------:R-:W-:Y:S02]  /*9750*/  LEA.HI.X.SX32 R5, R16, R5, 0x1, P0 ;  /* 0x0000000510057211 */ /* 0x000fe400000f0eff */
[----:B0-----:R-:W-:-:S04]  /*9760*/  LEA R4, P0, R6, UR12, 0x2 ;  /* 0x0000000c06047c11 */ /* 0x001fc8000f8010ff */
[----:B------:R-:W-:-:S05]  /*9770*/  LEA.HI.X R5, R6, UR13, R5, 0x2, P0 ;  /* 0x0000000d06057c11 */ /* 0x000fca00080f1405 */
[----:B------:R0:W-:Y:S04]  /*9780*/  STG.E desc[UR8][R4.64], R37 ;  /* 0x0000002504007986 */ /* 0x0001e8000c101908 */
.L_x_466:
[----:B------:R-:W-:Y:S05]  /*9790*/  BSYNC.RECONVERGENT B0 ;  /* 0x0000000000007941 */ /* 0x000fea0003800200 */
.L_x_465:
        /* <DEDUP_REMOVED lines=10> */
.L_x_470:
[----:B-----5:R-:W-:-:S04]  /*9840*/  IADD3 R3, P0, PT, R17, R4, RZ ;  /* 0x0000000411037210 */ /* 0x020fc80007f1e0ff */
[----:B---34-:R-:W-:Y:S02]  /*9850*/  LEA.HI.X.SX32 R6, R17, R5, 0x1, P0 ;  /* 0x0000000511067211 */ /* 0x018fe400000f0eff */
[----:B0-----:R-:W-:-:S04]  /*9860*/  LEA R4, P0, R3, UR12, 0x2 ;  /* 0x0000000c03047c11 */ /* 0x001fc8000f8010ff */
[----:B------:R-:W-:-:S05]  /*9870*/  LEA.HI.X R5, R3, UR13, R6, 0x2, P0 ;  /* 0x0000000d03057c11 */ /* 0x000fca00080f1406 */
[----:B------:R0:W-:Y:S04]  /*9880*/  STG.E desc[UR8][R4.64], R29 ;  /* 0x0000001d04007986 */ /* 0x0001e8000c101908 */
.L_x_469:
[----:B------:R-:W-:Y:S05]  /*9890*/  BSYNC.RECONVERGENT B0 ;  /* 0x0000000000007941 */ /* 0x000fea0003800200 */
.L_x_468:
        /* <DEDUP_REMOVED lines=10> */
.L_x_473:
[----:B0----5:R-:W-:-:S04]  /*9940*/  IADD3 R4, P0, PT, R18, R2, RZ ;  /* 0x0000000212047210 */ /* 0x021fc80007f1e0ff */
[----:B------:R-:W-:Y:S02]  /*9950*/  LEA.HI.X.SX32 R3, R18, R3, 0x1, P0 ;  /* 0x0000000312037211 */ /* 0x000fe400000f0eff */
[----:B------:R-:W-:-:S04]  /*9960*/  LEA R2, P0, R4, UR12, 0x2 ;  /* 0x0000000c04027c11 */ /* 0x000fc8000f8010ff */
[----:B------:R-:W-:-:S05]  /*9970*/  LEA.HI.X R3, R4, UR13, R3, 0x2, P0 ;  /* 0x0000000d04037c11 */ /* 0x000fca00080f1403 */
[----:B------:R0:W-:Y:S04]  /*9980*/  STG.E desc[UR8][R2.64], R28 ;  /* 0x0000001c02007986 */ /* 0x0001e8000c101908 */
.L_x_472:
[----:B------:R-:W-:Y:S05]  /*9990*/  BSYNC.RECONVERGENT B0 ;  /* 0x0000000000007941 */ /* 0x000fea0003800200 */
.L_x_471:
        /* <DEDUP_REMOVED lines=10> */
.L_x_476:
[----:B-----5:R-:W-:-:S04]  /*9a40*/  IADD3 R0, P0, PT, R19, R2, RZ ;  /* 0x0000000213007210 */ /* 0x020fc80007f1e0ff */
[----:B------:R-:W-:Y:S02]  /*9a50*/  LEA.HI.X.SX32 R3, R19, R3, 0x1, P0 ;  /* 0x0000000313037211 */ /* 0x000fe400000f0eff */
[----:B0-----:R-:W-:-:S04]  /*9a60*/  LEA R2, P0, R0, UR12, 0x2 ;  /* 0x0000000c00027c11 */ /* 0x001fc8000f8010ff */
[----:B------:R-:W-:-:S05]  /*9a70*/  LEA.HI.X R3, R0, UR13, R3, 0x2, P0 ;  /* 0x0000000d00037c11 */ /* 0x000fca00080f1403 */
[----:B------:R0:W-:Y:S04]  /*9a80*/  STG.E desc[UR8][R2.64], R27 ;  /* 0x0000001b02007986 */ /* 0x0001e8000c101908 */
.L_x_475:
[----:B------:R-:W-:Y:S05]  /*9a90*/  BSYNC.RECONVERGENT B0 ;  /* 0x0000000000007941 */ /* 0x000fea0003800200 */
.L_x_474:
        /* <DEDUP_REMOVED lines=10> */
.L_x_479:
[----:B-----5:R-:W-:-:S04]  /*9b40*/  IADD3 R0, P0, PT, R20, R2, RZ ;  /* 0x0000000214007210 */ /* 0x020fc80007f1e0ff */
[----:B------:R-:W-:Y:S02]  /*9b50*/  LEA.HI.X.SX32 R3, R20, R3, 0x1, P0 ;  /* 0x0000000314037211 */ /* 0x000fe400000f0eff */
[----:B0-----:R-:W-:-:S04]  /*9b60*/  LEA R2, P0, R0, UR12, 0x2 ;  /* 0x0000000c00027c11 */ /* 0x001fc8000f8010ff */
[----:B------:R-:W-:-:S05]  /*9b70*/  LEA.HI.X R3, R0, UR13, R3, 0x2, P0 ;  /* 0x0000000d00037c11 */ /* 0x000fca00080f1403 */
[----:B------:R0:W-:Y:S04]  /*9b80*/  STG.E desc[UR8][R2.64], R26 ;  /* 0x0000001a02007986 */ /* 0x0001e8000c101908 */
.L_x_478:
[----:B------:R-:W-:Y:S05]  /*9b90*/  BSYNC.RECONVERGENT B0 ;  /* 0x0000000000007941 */ /* 0x000fea0003800200 */
.L_x_477:
        /* <DEDUP_REMOVED lines=10> */
.L_x_482:
[----:B-----5:R-:W-:-:S04]  /*9c40*/  IADD3 R0, P0, PT, R21, R2, RZ ;  /* 0x0000000215007210 */ /* 0x020fc80007f1e0ff */
[----:B------:R-:W-:Y:S02]  /*9c50*/  LEA.HI.X.SX32 R3, R21, R3, 0x1, P0 ;  /* 0x0000000315037211 */ /* 0x000fe400000f0eff */
[----:B0-----:R-:W-:-:S04]  /*9c60*/  LEA R2, P0, R0, UR12, 0x2 ;  /* 0x0000000c00027c11 */ /* 0x001fc8000f8010ff */
[----:B------:R-:W-:-:S05]  /*9c70*/  LEA.HI.X R3, R0, UR13, R3, 0x2, P0 ;  /* 0x0000000d00037c11 */ /* 0x000fca00080f1403 */
[----:B------:R0:W-:Y:S04]  /*9c80*/  STG.E desc[UR8][R2.64], R25 ;  /* 0x0000001902007986 */ /* 0x0001e8000c101908 */
.L_x_481:
[----:B------:R-:W-:Y:S05]  /*9c90*/  BSYNC.RECONVERGENT B0 ;  /* 0x0000000000007941 */ /* 0x000fea0003800200 */
.L_x_480:
        /* <DEDUP_REMOVED lines=10> */
.L_x_485:
[----:B-----5:R-:W-:-:S04]  /*9d40*/  IADD3 R0, P0, PT, R22, R2, RZ ;  /* 0x0000000216007210 */ /* 0x020fc80007f1e0ff */
[----:B------:R-:W-:Y:S02]  /*9d50*/  LEA.HI.X.SX32 R3, R22, R3, 0x1, P0 ;  /* 0x0000000316037211 */ /* 0x000fe400000f0eff */
[----:B0-----:R-:W-:-:S04]  /*9d60*/  LEA R2, P0, R0, UR12, 0x2 ;  /* 0x0000000c00027c11 */ /* 0x001fc8000f8010ff */
[----:B------:R-:W-:-:S05]  /*9d70*/  LEA.HI.X R3, R0, UR13, R3, 0x2, P0 ;  /* 0x0000000d00037c11 */ /* 0x000fca00080f1403 */
[----:B------:R0:W-:Y:S04]  /*9d80*/  STG.E desc[UR8][R2.64], R24 ;  /* 0x0000001802007986 */ /* 0x0001e8000c101908 */
.L_x_484:
[----:B------:R-:W-:Y:S05]  /*9d90*/  BSYNC.RECONVERGENT B0 ;  /* 0x0000000000007941 */ /* 0x000fea0003800200 */
.L_x_483:
        /* <DEDUP_REMOVED lines=10> */
.L_x_488:
[----:B-----5:R-:W-:-:S04]  /*9e40*/  IADD3 R0, P0, PT, R23, R2, RZ ;  /* 0x0000000217007210 */ /* 0x020fc80007f1e0ff */
[----:B------:R-:W-:Y:S02]  /*9e50*/  LEA.HI.X.SX32 R3, R23, R3, 0x1, P0 ;  /* 0x0000000317037211 */ /* 0x000fe400000f0eff */
[----:B0-----:R-:W-:-:S04]  /*9e60*/  LEA R2, P0, R0, UR12, 0x2 ;  /* 0x0000000c00027c11 */ /* 0x001fc8000f8010ff */
[----:B------:R-:W-:-:S05]  /*9e70*/  LEA.HI.X R3, R0, UR13, R3, 0x2, P0 ;  /* 0x0000000d00037c11 */ /* 0x000fca00080f1403 */
[----:B------:R0:W-:Y:S04]  /*9e80*/  STG.E desc[UR8][R2.64], R11 ;  /* 0x0000000b02007986 */ /* 0x0001e8000c101908 */
.L_x_487:
[----:B------:R-:W-:Y:S05]  /*9e90*/  BSYNC.RECONVERGENT B0 ;  /* 0x0000000000007941 */ /* 0x000fea0003800200 */
.L_x_486:
[----:B------:R-:W-:-:S04]  /*9ea0*/  ISETP.GE.AND P0, PT, R38, R35, PT ;  /* 0x000000232600720c */ /* 0x000fc80003f06270 */
        /* <DEDUP_REMOVED lines=8> */
.L_x_489:
[----:B-----5:R-:W-:-:S04]  /*9f30*/  IADD3 R0, P0, PT, R38, R2, RZ ;  /* 0x0000000226007210 */ /* 0x020fc80007f1e0ff */
[----:B------:R-:W-:Y:S02]  /*9f40*/  LEA.HI.X.SX32 R3, R38, R3, 0x1, P0 ;  /* 0x0000000326037211 */ /* 0x000fe400000f0eff */
[----:B0-----:R-:W-:-:S04]  /*9f50*/  LEA R2, P0, R0, UR12, 0x2 ;  /* 0x0000000c00027c11 */ /* 0x001fc8000f8010ff */
[----:B------:R-:W-:-:S05]  /*9f60*/  LEA.HI.X R3, R0, UR13, R3, 0x2, P0 ;  /* 0x0000000d00037c11 */ /* 0x000fca00080f1403 */
[----:B------:R0:W-:Y:S01]  /*9f70*/  STG.E desc[UR8][R2.64], R10 ;  /* 0x0000000a02007986 */ /* 0x0001e2000c101908 */
[----:B------:R-:W-:Y:S05]  /*9f80*/  BRA `(.L_x_435) ;  /* 0x00000008004c7947 */ /* 0x000fea0003800000 */
.L_x_449:
[----:B------:R-:W-:Y:S01]  /*9f90*/  BAR.SYNC.DEFER_BLOCKING 0x0 ;  /* 0x0000000000007b1d */ /* 0x000fe20000010000 */
[----:B------:R-:W-:Y:S02]  /*9fa0*/  ISETP.NE.AND P0, PT, R9, RZ, PT ;  /* 0x000000ff0900720c */ /* 0x000fe40003f05270 */
[----:B------:R-:W-:Y:S02]  /*9fb0*/  ISETP.NE.AND P4, PT, R8, RZ, PT ;  /* 0x000000ff0800720c */ /* 0x000fe40003f85270 */
[----:B------:R-:W-:Y:S01]  /*9fc0*/  ISETP.NE.AND P3, PT, R7, RZ, PT ;  /* 0x000000ff0700720c */ /* 0x000fe20003f65270 */
[----:B------:R-:W0:Y:S01]  /*9fd0*/  LDCU.64 UR14, c[0x0][0x390] ;  /* 0x00007200ff0e77ac */ /* 0x000e220008000a00 */
[----:B------:R-:W-:Y:S02]  /*9fe0*/  ISETP.NE.AND P6, PT, R6, RZ, PT ;  /* 0x000000ff0600720c */ /* 0x000fe40003fc5270 */
[----:B------:R-:W-:Y:S01]  /*9ff0*/  ISETP.NE.AND P5, PT, R5, RZ, PT ;  /* 0x000000ff0500720c */ /* 0x000fe20003fa5270 */
[----:B------:R-:W1:Y:S01]  /*a000*/  LDCU.64 UR12, c[0x0][0x390] ;  /* 0x00007200ff0c77ac */ /* 0x000e620008000a00 */
        /* <DEDUP_REMOVED lines=10> */
[----:B-----5:R-:W-:Y:S01]  /*a0b0*/  @P0 STS [R5], R44 ;  /* 0x0000002c05000388 */ /* 0x020fe20000000800 */
[----:B------:R-:W-:Y:S01]  /*a0c0*/  ISETP.NE.AND P0, PT, R2, RZ, PT ;  /* 0x000000ff0200720c */ /* 0x000fe20003f05270 */
[--C-:B------:R-:W-:Y:S01]  /*a0d0*/  @P2 IMAD.IADD R16, R16, 0x1, -R13.reuse ;  /* 0x0000000110102824 */ /* 0x100fe200078e0a0d */
[----:B------:R-:W-:Y:S01]  /*a0e0*/  @P6 LEA R41, R41, UR5, 0x2 ;  /* 0x0000000529296c11 */ /* 0x000fe2000f8e10ff */
[----:B------:R-:W-:Y:S01]  /*a0f0*/  @P1 IMAD.IADD R17, R17, 0x1, -R13 ;  /* 0x0000000111111824 */ /* 0x000fe200078e0a0d */
[----:B------:R-:W-:Y:S01]  /*a100*/  @P4 STS [R4], R43 ;  /* 0x0000002b04004388 */ /* 0x000fe20000000800 */
[----:B------:R-:W-:-:S02]  /*a110*/  @P5 LEA R12, R12, UR5, 0x2 ;  /* 0x000000050c0c5c11 */ /* 0x000fc4000f8e10ff */
[----:B------:R-:W-:Y:S01]  /*a120*/  ISETP.NE.AND P4, PT, R0, RZ, PT ;  /* 0x000000ff0000720c */ /* 0x000fe20003f85270 */
[----:B------:R2:W-:Y:S01]  /*a130*/  @P3 STS [R3], R42 ;  /* 0x0000002a03003388 */ /* 0x0005e20000000800 */
[----:B------:R-:W-:Y:S02]  /*a140*/  @P2 LEA R16, R16, UR5, 0x2 ;  /* 0x0000000510102c11 */ /* 0x000fe4000f8e10ff */
[----:B------:R-:W-:Y:S01]  /*a150*/  @P1 LEA R0, R17, UR5, 0x2 ;  /* 0x0000000511001c11 */ /* 0x000fe2000f8e10ff */
[----:B------:R-:W-:Y:S01]  /*a160*/  @P6 STS [R41], R40 ;  /* 0x0000002829006388 */ /* 0x000fe20000000800 */
[----:B------:R-:W-:Y:S01]  /*a170*/  ISETP.NE.AND P3, PT, R31, RZ, PT ;  /* 0x000000ff1f00720c */ /* 0x000fe20003f65270 */
[----:B------:R-:W-:Y:S01]  /*a180*/  @P0 IMAD.IADD R18, R18, 0x1, -R13 ;  /* 0x0000000112120824 */ /* 0x000fe200078e0a0d */
[----:B------:R-:W-:Y:S01]  /*a190*/  ISETP.NE.AND P6, PT, R32, RZ, PT ;  /* 0x000000ff2000720c */ /* 0x000fe20003fc5270 */
[----:B------:R-:W-:Y:S01]  /*a1a0*/  @P5 STS [R12], R39 ;  /* 0x000000270c005388 */ /* 0x000fe20000000800 */
[----:B------:R-:W-:-:S02]  /*a1b0*/  ISETP.NE.AND P5, PT, R33, RZ, PT ;  /* 0x000000ff2100720c */ /* 0x000fc40003fa5270 */
[----:B--2---:R-:W-:Y:S01]  /*a1c0*/  @P0 LEA R3, R18, UR5, 0x2 ;  /* 0x0000000512030c11 */ /* 0x004fe2000f8e10ff */
[----:B------:R-:W-:Y:S01]  /*a1d0*/  @P2 STS [R16], R37 ;  /* 0x0000002510002388 */ /* 0x000fe20000000800 */
[----:B------:R-:W-:Y:S01]  /*a1e0*/  ISETP.NE.AND P2, PT, R34, RZ, PT ;  /* 0x000000ff2200720c */ /* 0x000fe20003f45270 */
[--C-:B------:R-:W-:Y:S02]  /*a1f0*/  @P4 IMAD.IADD R19, R19, 0x1, -R13.reuse ;  /* 0x0000000113134824 */ /* 0x100fe400078e0a0d */
[----:B------:R2:W-:Y:S01]  /*a200*/  @P1 STS [R0], R29 ;  /* 0x0000001d00001388 */ /* 0x0005e20000000800 */
[----:B------:R-:W-:Y:S01]  /*a210*/  ISETP.NE.AND P1, PT, R36, RZ, PT ;  /* 0x000000ff2400720c */ /* 0x000fe20003f25270 */
[--C-:B------:R-:W-:Y:S01]  /*a220*/  @P3 IMAD.IADD R20, R20, 0x1, -R13.reuse ;  /* 0x0000000114143824 */ /* 0x100fe200078e0a0d */
[----:B------:R-:W-:Y:S01]  /*a230*/  @P4 LEA R2, R19, UR5, 0x2 ;  /* 0x0000000513024c11 */ /* 0x000fe2000f8e10ff */
[--C-:B------:R-:W-:Y:S01]  /*a240*/  @P6 IMAD.IADD R21, R21, 0x1, -R13.reuse ;  /* 0x0000000115156824 */ /* 0x100fe200078e0a0d */
[----:B------:R3:W-:Y:S01]  /*a250*/  @P0 STS [R3], R28 ;  /* 0x0000001c03000388 */ /* 0x0007e20000000800 */
[----:B------:R-:W-:Y:S01]  /*a260*/  @P5 IMAD.IADD R22, R22, 0x1, -R13 ;  /* 0x0000000116165824 */ /* 0x000fe200078e0a0d */
[----:B------:R-:W-:-:S02]  /*a270*/  ISETP.GE.AND P0, PT, R30, R45, PT ;  /* 0x0000002d1e00720c */ /* 0x000fc40003f06270 */
[----:B------:R-:W-:Y:S01]  /*a280*/  @P3 LEA R5, R20, UR5, 0x2 ;  /* 0x0000000514053c11 */ /* 0x000fe2000f8e10ff */
[--C-:B------:R-:W-:Y:S01]  /*a290*/  @P2 IMAD.IADD R23, R23, 0x1, -R13.reuse ;  /* 0x0000000117172824 */ /* 0x100fe200078e0a0d */
[----:B--2---:R-:W-:Y:S01]  /*a2a0*/  @P6 LEA R0, R21, UR5, 0x2 ;  /* 0x0000000515006c11 */ /* 0x004fe2000f8e10ff */
[----:B------:R2:W-:Y:S01]  /*a2b0*/  @P4 STS [R2], R27 ;  /* 0x0000001b02004388 */ /* 0x0005e20000000800 */
[----:B------:R-:W-:Y:S01]  /*a2c0*/  @P5 LEA R7, R22, UR5, 0x2 ;  /* 0x0000000516075c11 */ /* 0x000fe2000f8e10ff */
[----:B------:R-:W-:Y:S01]  /*a2d0*/  @P1 IMAD.IADD R38, R38, 0x1, -R13 ;  /* 0x0000000126261824 */ /* 0x000fe200078e0a0d */
[----:B------:R-:W-:Y:S01]  /*a2e0*/  @P2 LEA R4, R23, UR5, 0x2 ;  /* 0x0000000517042c11 */ /* 0x000fe2000f8e10ff */
[----:B------:R2:W-:Y:S03]  /*a2f0*/  @P3 STS [R5], R26 ;  /* 0x0000001a05003388 */ /* 0x0005e60000000800 */
[----:B---3--:R-:W-:Y:S01]  /*a300*/  @P1 LEA R3, R38, UR5, 0x2 ;  /* 0x0000000526031c11 */ /* 0x008fe2000f8e10ff */
[----:B------:R2:W-:Y:S04]  /*a310*/  @P6 STS [R0], R25 ;  /* 0x0000001900006388 */ /* 0x0005e80000000800 */
[----:B------:R2:W-:Y:S04]  /*a320*/  @P5 STS [R7], R24 ;  /* 0x0000001807005388 */ /* 0x0005e80000000800 */
[----:B------:R2:W-:Y:S04]  /*a330*/  @P2 STS [R4], R11 ;  /* 0x0000000b04002388 */ /* 0x0005e80000000800 */
[----:B------:R2:W-:Y:S01]  /*a340*/  @P1 STS [R3], R10 ;  /* 0x0000000a03001388 */ /* 0x0005e20000000800 */
[----:B------:R-:W-:Y:S06]  /*a350*/  BAR.SYNC.DEFER_BLOCKING 0x0 ;  /* 0x0000000000007b1d */ /* 0x000fec0000010000 */
[----:B01----:R-:W-:Y:S05]  /*a360*/  @P0 BRA `(.L_x_435) ;  /* 0x0000000400540947 */ /* 0x003fea0003800000 */
[----:B------:R-:W0:Y:S01]  /*a370*/  LDCU UR4, c[0x0][0x3ac] ;  /* 0x00007580ff0477ac */ /* 0x000e220008000800 */
[----:B--2---:R-:W-:Y:S01]  /*a380*/  VIADD R0, R30, UR7 ;  /* 0x000000071e007c36 */ /* 0x004fe20008000000 */
[----:B------:R-:W1:Y:S01]  /*a390*/  LDC.U8 R12, c[0x0][0x3b8] ;  /* 0x0000ee00ff0c7b82 */ /* 0x000e620000000000 */
[----:B------:R-:W-:Y:S03]  /*a3a0*/  BSSY.RECONVERGENT B0, `(.L_x_490) ;  /* 0x000001e000007945 */ /* 0x000fe60003800200 */
[----:B0-----:R-:W-:-:S05]  /*a3b0*/  IADD3 R0, PT, PT, -R0, UR4, R15 ;  /* 0x0000000400007c10 */ /* 0x001fca000fffe10f */
[----:B------:R-:W-:-:S05]  /*a3c0*/  VIADD R0, R0, 0xffffe3ff ;  /* 0xffffe3ff00007836 */ /* 0x000fca0000000000 */
[C---:B------:R-:W-:Y:S02]  /*a3d0*/  LOP3.LUT R2, R0.reuse, 0x600, RZ, 0xc0, !PT ;  /* 0x0000060000027812 */ /* 0x040fe400078ec0ff */
[----:B------:R-:W-:Y:S02]  /*a3e0*/  ISETP.GE.U32.AND P1, PT, R0, 0x600, PT ;  /* 0x000006000000780c */ /* 0x000fe40003f26070 */
[----:B------:R-:W-:-:S13]  /*a3f0*/  ISETP.NE.AND P0, PT, R2, 0x600, PT ;  /* 0x000006000200780c */ /* 0x000fda0003f05270 */
[----:B------:R-:W-:Y:S05]  /*a400*/  @!P0 BRA `(.L_x_491) ;  /* 0x00000000005c8947 */ /* 0x000fea0003800000 */
[----:B------:R-:W-:Y:S01]  /*a410*/  LEA.HI R0, R0, 0x1, RZ, 0x17 ;  /* 0x0000000100007811 */ /* 0x000fe200078fb8ff */
[C---:B------:R-:W-:Y:S01]  /*a420*/  IMAD.IADD R7, R30.reuse, 0x1, R13 ;  /* 0x000000011e077824 */ /* 0x040fe200078e020d */
[----:B------:R-:W-:Y:S02]  /*a430*/  LEA R6, R30, UR5, 0x2 ;  /* 0x000000051e067c11 */ /* 0x000fe4000f8e10ff */
[----:B-1----:R-:W-:Y:S01]  /*a440*/  ISETP.NE.AND P2, PT, R12, RZ, PT ;  /* 0x000000ff0c00720c */ /* 0x002fe20003f45270 */
[C---:B------:R-:W-:Y:S01]  /*a450*/  IMAD.SHL.U32 R2, R0.reuse, 0x200, RZ ;  /* 0x0000020000027824 */ /* 0x040fe200078e00ff */
[----:B------:R-:W-:-:S04]  /*a460*/  LOP3.LUT R0, R0, 0x3, RZ, 0xc0, !PT ;  /* 0x0000000300007812 */ /* 0x000fc800078ec0ff */
[----:B------:R-:W-:Y:S01]  /*a470*/  LOP3.LUT R3, R2, 0x600, RZ, 0xc0, !PT ;  /* 0x0000060002037812 */ /* 0x000fe200078ec0ff */
[----:B------:R-:W-:-:S04]  /*a480*/  IMAD.MOV R0, RZ, RZ, -R0 ;  /* 0x000000ffff007224 */ /* 0x000fc800078e0a00 */
[----:B------:R-:W-:-:S07]  /*a490*/  IMAD.IADD R30, R30, 0x1, R3 ;  /* 0x000000011e1e7824 */ /* 0x000fce00078e0203 */
.L_x_492:
        /* <DEDUP_REMOVED lines=14> */
.L_x_491:
[----:B------:R-:W-:Y:S05]  /*a580*/  BSYNC.RECONVERGENT B0 ;  /* 0x0000000000007941 */ /* 0x000fea0003800200 */
.L_x_490:
[----:B------:R-:W-:Y:S05]  /*a590*/  @!P1 BRA `(.L_x_435) ;  /* 0x0000000000c89947 */ /* 0x000fea0003800000 */
[----:B------:R-:W2:Y:S01]  /*a5a0*/  S2UR UR6, SR_CgaCtaId ;  /* 0x00000000000679c3 */ /* 0x000ea20000008800 */
[----:B------:R-:W-:Y:S01]  /*a5b0*/  UMOV UR4, 0x400 ;  /* 0x0000040000047882 */ /* 0x000fe20000000000 */
[----:B-1----:R-:W-:Y:S01]  /*a5c0*/  ISETP.NE.AND P0, PT, R12, RZ, PT ;  /* 0x000000ff0c00720c */ /* 0x002fe20003f05270 */
[----:B------:R-:W-:Y:S01]  /*a5d0*/  IMAD.IADD R13, R30, 0x1, R13 ;  /* 0x000000011e0d7824 */ /* 0x000fe200078e020d */
[----:B--2---:R-:W-:-:S06]  /*a5e0*/  ULEA UR4, UR6, UR4, 0x18 ;  /* 0x0000000406047291 */ /* 0x004fcc000f8ec0ff */
[----:B------:R-:W-:-:S05]  /*a5f0*/  LEA R0, R30, UR4, 0x2 ;  /* 0x000000041e007c11 */ /* 0x000fca000f8e10ff */
[----:B------:R-:W-:-:S07]  /*a600*/  VIADD R0, R0, 0x1000 ;  /* 0x0000100000007836 */ /* 0x000fce0000000000 */
.L_x_493:
[----:B----4-:R-:W1:Y:S01]  /*a610*/  @!P0 LDC.64 R6, c[0x0][0x3d0] ;  /* 0x0000f400ff068b82 */ /* 0x010e620000000a00 */
[----:B0-----:R-:W-:Y:S01]  /*a620*/  CS2R R2, SRZ ;  /* 0x0000000000027805 */ /* 0x001fe2000001ff00 */
[----:B------:R-:W0:Y:S01]  /*a630*/  LDS R17, [R0+-0x1000] ;  /* 0xfff0000000117984 */ /* 0x000e220000000800 */
[----:B------:R-:W-:-:S03]  /*a640*/  SHF.R.S32.HI R15, RZ, 0x1f, R13 ;  /* 0x0000001fff0f7819 */ /* 0x000fc6000001140d */
[----:B------:R-:W2:Y:S04]  /*a650*/  LDS R19, [R0+-0x800] ;  /* 0xfff8000000137984 */ /* 0x000ea80000000800 */
[----:B-1----:R-:W3:Y:S01]  /*a660*/  @!P0 LDG.E.64 R2, desc[UR8][R6.64] ;  /* 0x0000000806028981 */ /* 0x002ee2000c1e1b00 */
[----:B------:R-:W-:-:S13]  /*a670*/  ISETP.NE.AND P0, PT, R12, RZ, PT ;  /* 0x000000ff0c00720c */ /* 0x000fda0003f05270 */
        /* <DEDUP_REMOVED lines=25> */
[----:B-1----:R-:W2:Y:S01]  /*a810*/  @!P0 LDG.E.64 R2, desc[UR8][R8.64] ;  /* 0x0000000808028981 */ /* 0x002ea2000c1e1b00 */
[----:B------:R-:W-:Y:S02]  /*a820*/  VIADD R30, R30, 0x800 ;  /* 0x000008001e1e7836 */ /* 0x000fe40000000000 */
[----:B---3--:R-:W-:Y:S01]  /*a830*/  VIADD R0, R0, 0x2000 ;  /* 0x0000200000007836 */ /* 0x008fe20000000000 */
[C---:B--2---:R-:W-:Y:S01]  /*a840*/  IADD3 R6, P1, PT, R13.reuse, R2, RZ ;  /* 0x000000020d067210 */ /* 0x044fe20007f3e0ff */
[----:B------:R-:W-:-:S04]  /*a850*/  VIADD R13, R13, 0x800 ;  /* 0x000008000d0d7836 */ /* 0x000fc80000000000 */
[----:B------:R-:W-:Y:S01]  /*a860*/  IMAD.X R3, R15, 0x1, R3, P1 ;  /* 0x000000010f037824 */ /* 0x000fe200008e0603 */
[----:B------:R-:W-:-:S04]  /*a870*/  LEA R2, P1, R6, UR14, 0x2 ;  /* 0x0000000e06027c11 */ /* 0x000fc8000f8210ff */
[----:B------:R-:W-:Y:S02]  /*a880*/  LEA.HI.X R3, R6, UR15, R3, 0x2, P1 ;  /* 0x0000000f06037c11 */ /* 0x000fe400088f1403 */
[----:B------:R-:W-:-:S03]  /*a890*/  ISETP.GE.AND P1, PT, R30, R45, PT ;  /* 0x0000002d1e00720c */ /* 0x000fc60003f26270 */
[----:B-----5:R4:W-:Y:S10]  /*a8a0*/  STG.E desc[UR8][R2.64+0x1800], R7 ;  /* 0x0018000702007986 */ /* 0x0209f4000c101908 */
[----:B------:R-:W-:Y:S05]  /*a8b0*/  @!P1 BRA `(.L_x_493) ;  /* 0xfffffffc00549947 */ /* 0x000fea000383ffff */
.L_x_435:
[----:B------:R-:W-:Y:S05]  /*a8c0*/  BSYNC.RECONVERGENT B1 ;  /* 0x0000000000017941 */ /* 0x000fea0003800200 */
.L_x_386:
[----:B012--5:R-:W0:Y:S02]  /*a8d0*/  S2R R0, SR_TID.X ;  /* 0x0000000000007919 */ /* 0x027e240000002100 */
[----:B0-----:R-:W-:-:S13]  /*a8e0*/  ISETP.NE.AND P0, PT, R0, RZ, PT ;  /* 0x000000ff0000720c */ /* 0x001fda0003f05270 */
[----:B------:R-:W-:Y:S05]  /*a8f0*/  @P0 EXIT ;  /* 0x000000000000094d */ /* 0x000fea0003800000 */
[----:B------:R-:W0:Y:S02]  /*a900*/  LDCU.U8 UR4, c[0x0][0x3b9] ;  /* 0x00007720ff0477ac */ /* 0x000e240008000000 */
[----:B0-----:R-:W-:-:S09]  /*a910*/  UISETP.NE.AND UP0, UPT, UR4, URZ, UPT ;  /* 0x000000ff0400728c */ /* 0x001fd2000bf05270 */
[----:B------:R-:W-:Y:S05]  /*a920*/  BRA.U !UP0, `(.L_x_494) ;  /* 0x0000000108287547 */ /* 0x000fea000b800000 */
[----:B------:R-:W0:Y:S01]  /*a930*/  LDCU.U8 UR4, c[0x0][0x3b8] ;  /* 0x00007700ff0477ac */ /* 0x000e220008000000 */
[----:B----4-:R-:W1:Y:S01]  /*a940*/  LDC.64 R2, c[0x0][0x398] ;  /* 0x0000e600ff027b82 */ /* 0x010e620000000a00 */
[----:B------:R-:W-:Y:S01]  /*a950*/  IMAD.MOV.U32 R4, RZ, RZ, RZ ;  /* 0x000000ffff047224 */ /* 0x000fe200078e00ff */
[----:B0-----:R-:W-:-:S09]  /*a960*/  UISETP.NE.AND UP0, UPT, UR4, URZ, UPT ;  /* 0x000000ff0400728c */ /* 0x001fd2000bf05270 */
[----:B------:R-:W-:Y:S05]  /*a970*/  BRA.U UP0, `(.L_x_495) ;  /* 0x0000000100087547 */ /* 0x000fea000b800000 */
[----:B------:R-:W0:Y:S02]  /*a980*/  LDC.64 R4, c[0x0][0x3d0] ;  /* 0x0000f400ff047b82 */ /* 0x000e240000000a00 */
[----:B0-----:R0:W5:Y:S02]  /*a990*/  LDG.E R4, desc[UR8][R4.64] ;  /* 0x0000000804047981 */ /* 0x001164000c1e1900 */
.L_x_495:
[----:B-----5:R-:W-:-:S05]  /*a9a0*/  IMAD.IADD R35, R4, 0x1, R35 ;  /* 0x0000000104237824 */ /* 0x020fca00078e0223 */
[----:B-1----:R-:W-:Y:S01]  /*a9b0*/  STG.E desc[UR8][R2.64], R35 ;  /* 0x0000002302007986 */ /* 0x002fe2000c101908 */
[----:B------:R-:W-:Y:S05]  /*a9c0*/  EXIT ;  /* 0x000000000000794d */ /* 0x000fea0003800000 */
.L_x_494:
[----:B------:R-:W0:Y:S01]  /*a9d0*/  LDCU.U8 UR4, c[0x0][0x3b8] ;  /* 0x00007700ff0477ac */ /* 0x000e220008000000 */
[----:B----4-:R-:W1:Y:S01]  /*a9e0*/  LDC.64 R4, c[0x0][0x3d8] ;  /* 0x0000f600ff047b82 */ /* 0x010e620000000a00 */
[----:B------:R-:W-:Y:S01]  /*a9f0*/  CS2R R2, SRZ ;  /* 0x0000000000027805 */ /* 0x000fe2000001ff00 */
[----:B0-----:R-:W-:-:S09]  /*aa00*/  UISETP.NE.AND UP0, UPT, UR4, URZ, UPT ;  /* 0x000000ff0400728c */ /* 0x001fd2000bf05270 */
[----:B------:R-:W-:Y:S05]  /*aa10*/  BRA.U UP0, `(.L_x_496) ;  /* 0x0000000100087547 */ /* 0x000fea000b800000 */
[----:B------:R-:W0:Y:S02]  /*aa20*/  LDC.64 R2, c[0x0][0x3d0] ;  /* 0x0000f400ff027b82 */ /* 0x000e240000000a00 */
[----:B0-----:R-:W5:Y:S02]  /*aa30*/  LDG.E.64 R2, desc[UR8][R2.64] ;  /* 0x0000000802027981 */ /* 0x001f64000c1e1b00 */
.L_x_496:
[----:B-----5:R-:W-:-:S04]  /*aa40*/  IADD3 R2, P0, PT, R35, R2, RZ ;  /* 0x0000000223027210 */ /* 0x020fc80007f1e0ff */
[----:B------:R-:W-:-:S05]  /*aa50*/  LEA.HI.X.SX32 R3, R35, R3, 0x1, P0 ;  /* 0x0000000323037211 */ /* 0x000fca00000f0eff */
[----:B-1----:R-:W-:Y:S01]  /*aa60*/  STG.E.64 desc[UR8][R4.64], R2 ;  /* 0x0000000204007986 */ /* 0x002fe2000c101b08 */
[----:B------:R-:W-:Y:S05]  /*aa70*/  EXIT ;  /* 0x000000000000794d */ /* 0x000fea0003800000 */
.L_x_329:
[----:B------:R-:W-:Y:S01]  /*aa80*/  BSSY B0, `(.L_x_497) ;  /* 0x0000006000007945 */ /* 0x000fe20003800000 */
[----:B------:R-:W-:Y:S01]  /*aa90*/  PLOP3.LUT P0, PT, P0, PT, PT, 0x8, 0x80 ;  /* 0x000000000080781c */ /* 0x000fe2000070e170 */
[----:B------:R-:W-:-:S12]  /*aaa0*/  IMAD.MOV.U32 R18, RZ, RZ, -0x1 ;  /* 0xffffffffff127424 */ /* 0x000fd800078e00ff */
[----:B-----5:R-:W-:Y:S05]  /*aab0*/  WARPSYNC.COLLECTIVE R18, `(.L_x_498) ;  /* 0x0000000012087348 */ /* 0x020fea0003c00000 */
[----:B------:R-:W-:Y:S01]  /*aac0*/  VOTE.ANY P0, P0 ;  /* 0x0000000000ff7806 */ /* 0x000fe20000000100 */
[----:B-----5:R-:W-:-:S12]  /*aad0*/  ENDCOLLECTIVE ;  /* 0x000000000000791b */ /* 0x020fd80003800000 */
.L_x_498:
[----:B------:R-:W-:Y:S05]  /*aae0*/  BSYNC B0 ;  /* 0x0000000000007941 */ /* 0x000fea0003800000 */
.L_x_497:
[----:B------:R-:W-:Y:S05]  /*aaf0*/  BRA `(.L_x_499) ;  /* 0xffffff8400347947 */ /* 0x000fea000383ffff */
.L_x_331:
[----:B------:R-:W-:Y:S01]  /*ab00*/  BSSY B0, `(.L_x_500) ;  /* 0x0000006000007945 */ /* 0x000fe20003800000 */
[----:B------:R-:W-:Y:S01]  /*ab10*/  PLOP3.LUT P0, PT, P0, PT, PT, 0x8, 0x80 ;  /* 0x000000000080781c */ /* 0x000fe2000070e170 */
[----:B------:R-:W-:-:S12]  /*ab20*/  IMAD.MOV.U32 R18, RZ, RZ, -0x1 ;  /* 0xffffffffff127424 */ /* 0x000fd800078e00ff */
[----:B-----5:R-:W-:Y:S05]  /*ab30*/  WARPSYNC.COLLECTIVE R18, `(.L_x_501) ;  /* 0x0000000012087348 */ /* 0x020fea0003c00000 */
[----:B------:R-:W-:Y:S01]  /*ab40*/  VOTE.ANY P0, P0 ;  /* 0x0000000000ff7806 */ /* 0x000fe20000000100 */
[----:B-----5:R-:W-:-:S12]  /*ab50*/  ENDCOLLECTIVE ;  /* 0x000000000000791b */ /* 0x020fd80003800000 */
.L_x_501:
[----:B------:R-:W-:Y:S05]  /*ab60*/  BSYNC B0 ;  /* 0x0000000000007941 */ /* 0x000fea0003800000 */
.L_x_500:
[----:B------:R-:W-:Y:S05]  /*ab70*/  BRA `(.L_x_502) ;  /* 0xffffff8400887947 */ /* 0x000fea000383ffff */
.L_x_333:
[----:B------:R-:W0:Y:S01]  /*ab80*/  S2R R59, SR_GEMASK ;  /* 0x00000000003b7919 */ /* 0x000e220000003c00 */
[----:B------:R-:W-:Y:S01]  /*ab90*/  BSSY B0, `(.L_x_503) ;  /* 0x0000006000007945 */ /* 0x000fe20003800000 */
[----:B------:R-:W-:Y:S01]  /*aba0*/  PLOP3.LUT P0, PT, P0, PT, PT, 0x8, 0x80 ;  /* 0x000000000080781c */ /* 0x000fe2000070e170 */
[----:B------:R-:W-:-:S12]  /*abb0*/  IMAD.MOV.U32 R18, RZ, RZ, -0x1 ;  /* 0xffffffffff127424 */ /* 0x000fd800078e00ff */
[----:B0----5:R-:W-:Y:S05]  /*abc0*/  WARPSYNC.COLLECTIVE R18, `(.L_x_504) ;  /* 0x0000000012087348 */ /* 0x021fea0003c00000 */
[----:B------:R-:W-:Y:S01]  /*abd0*/  VOTE.ANY R18, PT, P0 ;  /* 0x0000000000127806 */ /* 0x000fe200000e0100 */
[----:B0----5:R-:W-:Y:S06]  /*abe0*/  ENDCOLLECTIVE ;  /* 0x000000000000791b */ /* 0x021fec0003800000 */
.L_x_504:
[----:B------:R-:W-:Y:S05]  /*abf0*/  BSYNC B0 ;  /* 0x0000000000007941 */ /* 0x000fea0003800000 */
.L_x_503:
[----:B------:R-:W-:Y:S01]  /*ac00*/  LOP3.LUT R18, R18, 0x80000000, R59, 0xec, !PT ;  /* 0x8000000012127812 */ /* 0x000fe200078eec3b */
[C---:B------:R-:W-:Y:S02]  /*ac10*/  VIADD R46, R58.reuse, 0x2 ;  /* 0x000000023a2e7836 */ /* 0x040fe40000000000 */
[----:B------:R-:W-:Y:S02]  /*ac20*/  VIADD R45, R58, 0x4 ;  /* 0x000000043a2d7836 */ /* 0x000fe40000000000 */
[----:B------:R-:W-:-:S05]  /*ac30*/  VIADD R13, R18, 0xffffffff ;  /* 0xffffffff120d7836 */ /* 0x000fca0000000000 */
[----:B------:R-:W-:Y:S01]  /*ac40*/  LOP3.LUT R60, R18, R13, RZ, 0xc, !PT ;  /* 0x0000000d123c7212 */ /* 0x000fe200078e0cff */
[----:B------:R-:W-:Y:S02]  /*ac50*/  IMAD.MOV.U32 R13, RZ, RZ, 0x1 ;  /* 0x00000001ff0d7424 */ /* 0x000fe400078e00ff */
[----:B------:R-:W-:-:S03]  /*ac60*/  IMAD.MOV.U32 R18, RZ, RZ, -0x1 ;  /* 0xffffffffff127424 */ /* 0x000fc600078e00ff */
[----:B------:R-:W0:Y:S02]  /*ac70*/  POPC R60, R60 ;  /* 0x0000003c003c7309 */ /* 0x000e240000000000 */
[----:B0-----:R-:W-:Y:S01]  /*ac80*/  IMAD.MOV.U32 R12, RZ, RZ, R60 ;  /* 0x000000ffff0c7224 */ /* 0x001fe200078e003c */
[----:B------:R-:W-:-:S13]  /*ac90*/  ISETP.GE.AND P0, PT, R58, R60, PT ;  /* 0x0000003c3a00720c */ /* 0x000fda0003f06270 */
[----:B------:R-:W-:Y:S05]  /*aca0*/  WARPSYNC.COLLECTIVE R18, `(.L_x_505) ;  /* 0x0000000012087348 */ /* 0x000fea0003c00000 */
[----:B------:R0:W1:Y:S02]  /*acb0*/  SHFL.DOWN P2, R19, R17, R13, R12 ;  /* 0x0800000d11137389 */ /* 0x000064000004000c */
[----:B01----:R-:W-:Y:S05]  /*acc0*/  ENDCOLLECTIVE ;  /* 0x000000000000791b */ /* 0x003fea0003800000 */
.L_x_505:
[----:B------:R-:W-:Y:S01]  /*acd0*/  IMAD.MOV.U32 R13, RZ, RZ, 0x2 ;  /* 0x00000002ff0d7424 */ /* 0x000fe200078e00ff */
[----:B------:R-:W-:Y:S02]  /*ace0*/  SEL R22, R19, RZ, !P0 ;  /* 0x000000ff13167207 */ /* 0x000fe40004000000 */
[----:B------:R-:W-:-:S03]  /*acf0*/  ISETP.GT.AND P0, PT, R46, R60, PT ;  /* 0x0000003c2e00720c */ /* 0x000fc60003f04270 */
[----:B------:R-:W-:-:S04]  /*ad00*/  IMAD.IADD R47, R22, 0x1, R17 ;  /* 0x00000001162f7824 */ /* 0x000fc800078e0211 */
[----:B------:R-:W-:-:S07]  /*ad10*/  IMAD.MOV.U32 R17, RZ, RZ, R47 ;  /* 0x000000ffff117224 */ /* 0x000fce00078e002f */
[----:B------:R-:W-:Y:S05]  /*ad20*/  WARPSYNC.COLLECTIVE R18, `(.L_x_506) ;  /* 0x0000000012087348 */ /* 0x000fea0003c00000 */
[----:B------:R0:W1:Y:S02]  /*ad30*/  SHFL.DOWN P2, R19, R17, R13, R12 ;  /* 0x0800000d11137389 */ /* 0x000064000004000c */
[----:B01----:R-:W-:Y:S05]  /*ad40*/  ENDCOLLECTIVE ;  /* 0x000000000000791b */ /* 0x003fea0003800000 */
.L_x_506:
[----:B------:R-:W-:Y:S01]  /*ad50*/  IMAD.MOV.U32 R13, RZ, RZ, 0x4 ;  /* 0x00000004ff0d7424 */ /* 0x000fe200078e00ff */
[----:B------:R-:W-:Y:S02]  /*ad60*/  SEL R22, R19, RZ, !P0 ;  /* 0x000000ff13167207 */ /* 0x000fe40004000000 */
[----:B------:R-:W-:-:S03]  /*ad70*/  ISETP.GT.AND P0, PT, R45, R60, PT ;  /* 0x0000003c2d00720c */ /* 0x000fc60003f04270 */
[----:B------:R-:W-:Y:S02]  /*ad80*/  IMAD.IADD R49, R47, 0x1, R22 ;  /* 0x000000012f317824 */ /* 0x000fe400078e0216 */
[----:B------:R-:W-:Y:S02]  /*ad90*/  VIADD R47, R58, 0x10 ;  /* 0x000000103a2f7836 */ /* 0x000fe40000000000 */
[----:B------:R-:W-:-:S03]  /*ada0*/  IMAD.MOV.U32 R17, RZ, RZ, R49 ;  /* 0x000000ffff117224 */ /* 0x000fc600078e0031 */
[----:B------:R-:W-:-:S13]  /*adb0*/  ISETP.GT.AND P1, PT, R47, R60, PT ;  /* 0x0000003c2f00720c */ /* 0x000fda0003f24270 */
[----:B------:R-:W-:Y:S05]  /*adc0*/  WARPSYNC.COLLECTIVE R18, `(.L_x_507) ;  /* 0x0000000012087348 */ /* 0x000fea0003c00000 */
[----:B------:R0:W1:Y:S02]  /*add0*/  SHFL.DOWN P2, R19, R17, R13, R12 ;  /* 0x0800000d11137389 */ /* 0x000064000004000c */
[----:B01----:R-:W-:Y:S05]  /*ade0*/  ENDCOLLECTIVE ;  /* 0x000000000000791b */ /* 0x003fea0003800000 */
.L_x_507:
[----:B------:R-:W-:Y:S01]  /*adf0*/  IMAD.MOV.U32 R13, RZ, RZ, 0x8 ;  /* 0x00000008ff0d7424 */ /* 0x000fe200078e00ff */
[----:B------:R-:W-:-:S05]  /*ae00*/  SEL R22, R19, RZ, !P0 ;  /* 0x000000ff13167207 */ /* 0x000fca0004000000 */
[----:B------:R-:W-:Y:S02]  /*ae10*/  IMAD.IADD R61, R49, 0x1, R22 ;  /* 0x00000001313d7824 */ /* 0x000fe400078e0216 */
[----:B------:R-:W-:Y:S02]  /*ae20*/  VIADD R22, R58, 0x8 ;  /* 0x000000083a167836 */ /* 0x000fe40000000000 */
[----:B------:R-:W-:-:S03]  /*ae30*/  IMAD.MOV.U32 R17, RZ, RZ, R61 ;  /* 0x000000ffff117224 */ /* 0x000fc600078e003d */
[----:B------:R-:W-:-:S13]  /*ae40*/  ISETP.GT.AND P0, PT, R22, R60, PT ;  /* 0x0000003c1600720c */ /* 0x000fda0003f04270 */
[----:B------:R-:W-:Y:S05]  /*ae50*/  WARPSYNC.COLLECTIVE R18, `(.L_x_508) ;  /* 0x0000000012087348 */ /* 0x000fea0003c00000 */
[----:B------:R0:W1:Y:S02]  /*ae60*/  SHFL.DOWN P2, R19, R17, R13, R12 ;  /* 0x0800000d11137389 */ /* 0x000064000004000c */
[----:B01----:R-:W-:Y:S05]  /*ae70*/  ENDCOLLECTIVE ;  /* 0x000000000000791b */ /* 0x003fea0003800000 */
.L_x_508:
[----:B------:R-:W-:Y:S01]  /*ae80*/  IMAD.MOV.U32 R13, RZ, RZ, 0x10 ;  /* 0x00000010ff0d7424 */ /* 0x000fe200078e00ff */
[----:B------:R-:W-:Y:S02]  /*ae90*/  SEL R48, R19, RZ, !P0 ;  /* 0x000000ff13307207 */ /* 0x000fe40004000000 */
[----:B------:R-:W-:-:S03]  /*aea0*/  ISETP.NE.AND P0, PT, R16, 0x65, PT ;  /* 0x000000651000780c */ /* 0x000fc60003f05270 */
[----:B------:R-:W-:-:S04]  /*aeb0*/  IMAD.IADD R51, R61, 0x1, R48 ;  /* 0x000000013d337824 */ /* 0x000fc800078e0230 */
[----:B------:R-:W-:-:S07]  /*aec0*/  IMAD.MOV.U32 R17, RZ, RZ, R51 ;  /* 0x000000ffff117224 */ /* 0x000fce00078e0033 */
[----:B------:R-:W-:Y:S05]  /*aed0*/  WARPSYNC.COLLECTIVE R18, `(.L_x_509) ;  /* 0x0000000012087348 */ /* 0x000fea0003c00000 */
[----:B------:R0:W1:Y:S02]  /*aee0*/  SHFL.DOWN P2, R19, R17, R13, R12 ;  /* 0x0800000d11137389 */ /* 0x000064000004000c */
[----:B01----:R-:W-:Y:S05]  /*aef0*/  ENDCOLLECTIVE ;  /* 0x000000000000791b */ /* 0x003fea0003800000 */
.L_x_509:
[----:B------:R-:W-:Y:S05]  /*af00*/  WARPSYNC.COLLECTIVE R18, `(.L_x_510) ;  /* 0x0000000012087348 */ /* 0x000fea0003c00000 */
[----:B------:R-:W-:Y:S01]  /*af10*/  VOTE.ALL P0, P0 ;  /* 0x0000000000ff7806 */ /* 0x000fe20000000000 */
[----:B------:R-:W-:-:S12]  /*af20*/  ENDCOLLECTIVE ;  /* 0x000000000000791b */ /* 0x000fd80003800000 */
.L_x_510:
[----:B------:R-:W0:Y:S01]  /*af30*/  LDC.64 R12, c[0x0][0x3a0] ;  /* 0x0000e800ff0c7b82 */ /* 0x000e220000000a00 */
[----:B------:R-:W-:-:S05]  /*af40*/  SEL R48, R19, RZ, !P1 ;  /* 0x000000ff13307207 */ /* 0x000fca0004800000 */
[----:B------:R-:W-:Y:S01]  /*af50*/  IMAD.IADD R48, R51, 0x1, R48 ;  /* 0x0000000133307824 */ /* 0x000fe200078e0230 */
[----:B0-----:R-:W-:-:S05]  /*af60*/  IADD3 R49, P2, PT, R12, 0x100, RZ ;  /* 0x000001000c317810 */ /* 0x001fca0007f5e0ff */
[----:B------:R-:W-:Y:S01]  /*af70*/  IMAD.X R50, RZ, RZ, R13, P2 ;  /* 0x000000ffff327224 */ /* 0x000fe200010e060d */
[----:B------:R-:W-:Y:S07]  /*af80*/  BRA `(.L_x_511) ;  /* 0xffffff8400207947 */ /* 0x000fee000383ffff */
.L_x_335:
[----:B------:R-:W-:Y:S01]  /*af90*/  BSSY B0, `(.L_x_512) ;  /* 0x0000006000007945 */ /* 0x000fe20003800000 */
[----:B------:R-:W-:Y:S01]  /*afa0*/  PLOP3.LUT P0, PT, P0, PT, PT, 0x8, 0x80 ;  /* 0x000000000080781c */ /* 0x000fe2000070e170 */
[----:B------:R-:W-:-:S12]  /*afb0*/  IMAD.MOV.U32 R18, RZ, RZ, -0x1 ;  /* 0xffffffffff127424 */ /* 0x000fd800078e00ff */
[----:B-----5:R-:W-:Y:S05]  /*afc0*/  WARPSYNC.COLLECTIVE R18, `(.L_x_513) ;  /* 0x0000000012087348 */ /* 0x020fea0003c00000 */
[----:B------:R-:W-:Y:S01]  /*afd0*/  VOTE.ANY P0, P0 ;  /* 0x0000000000ff7806 */ /* 0x000fe20000000100 */
[----:B-----5:R-:W-:-:S12]  /*afe0*/  ENDCOLLECTIVE ;  /* 0x000000000000791b */ /* 0x020fd80003800000 */
.L_x_513:
[----:B------:R-:W-:Y:S05]  /*aff0*/  BSYNC B0 ;  /* 0x0000000000007941 */ /* 0x000fea0003800000 */
.L_x_512:
[----:B------:R-:W-:Y:S05]  /*b000*/  BRA `(.L_x_514) ;  /* 0xffffff8400307947 */ /* 0x000fea000383ffff */
.L_x_337:
[----:B------:R-:W-:Y:S01]  /*b010*/  BSSY B0, `(.L_x_515) ;  /* 0x0000006000007945 */ /* 0x000fe20003800000 */
[----:B------:R-:W-:Y:S01]  /*b020*/  PLOP3.LUT P0, PT, P0, PT, PT, 0x8, 0x80 ;  /* 0x000000000080781c */ /* 0x000fe2000070e170 */
[----:B------:R-:W-:-:S12]  /*b030*/  IMAD.MOV.U32 R18, RZ, RZ, -0x1 ;  /* 0xffffffffff127424 */ /* 0x000fd800078e00ff */
[----:B-----5:R-:W-:Y:S05]  /*b040*/  WARPSYNC.COLLECTIVE R18, `(.L_x_516) ;  /* 0x0000000012087348 */ /* 0x020fea0003c00000 */
[----:B------:R-:W-:Y:S01]  /*b050*/  VOTE.ANY P0, P0 ;  /* 0x0000000000ff7806 */ /* 0x000fe20000000100 */
[----:B-----5:R-:W-:-:S12]  /*b060*/  ENDCOLLECTIVE ;  /* 0x000000000000791b */ /* 0x020fd80003800000 */
.L_x_516:
[----:B------:R-:W-:Y:S05]  /*b070*/  BSYNC B0 ;  /* 0x0000000000007941 */ /* 0x000fea0003800000 */
.L_x_515:
[----:B------:R-:W-:Y:S05]  /*b080*/  BRA `(.L_x_517) ;  /* 0xffffff8400847947 */ /* 0x000fea000383ffff */
.L_x_339:
[----:B------:R-:W-:Y:S01]  /*b090*/  BSSY B0, `(.L_x_518) ;  /* 0x0000006000007945 */ /* 0x000fe20003800000 */
[----:B------:R-:W-:Y:S01]  /*b0a0*/  PLOP3.LUT P0, PT, P0, PT, PT, 0x8, 0x80 ;  /* 0x000000000080781c */ /* 0x000fe2000070e170 */
[----:B------:R-:W-:-:S12]  /*b0b0*/  IMAD.MOV.U32 R18, RZ, RZ, -0x1 ;  /* 0xffffffffff127424 */ /* 0x000fd800078e00ff */
[----:B-----5:R-:W-:Y:S05]  /*b0c0*/  WARPSYNC.COLLECTIVE R18, `(.L_x_519) ;  /* 0x0000000012087348 */ /* 0x020fea0003c00000 */
[----:B------:R-:W-:Y:S01]  /*b0d0*/  VOTE.ANY R18, PT, P0 ;  /* 0x0000000000127806 */ /* 0x000fe200000e0100 */
[----:B-----5:R-:W-:Y:S06]  /*b0e0*/  ENDCOLLECTIVE ;  /* 0x000000000000791b */ /* 0x020fec0003800000 */
.L_x_519:
[----:B------:R-:W-:Y:S05]  /*b0f0*/  BSYNC B0 ;  /* 0x0000000000007941 */ /* 0x000fea0003800000 */
.L_x_518:
[----:B------:R-:W-:Y:S01]  /*b100*/  LOP3.LUT R18, R18, 0x80000000, R59, 0xec, !PT ;  /* 0x8000000012127812 */ /* 0x000fe200078eec3b */
[----:B------:R-:W-:-:S04]  /*b110*/  VIADD R21, R21, 0xffffffe0 ;  /* 0xffffffe015157836 */ /* 0x000fc80000000000 */
[----:B------:R-:W-:-:S05]  /*b120*/  VIADD R13, R18, 0xffffffff ;  /* 0xffffffff120d7836 */ /* 0x000fca0000000000 */
[----:B------:R-:W-:Y:S01]  /*b130*/  LOP3.LUT R60, R18, R13, RZ, 0xc, !PT ;  /* 0x0000000d123c7212 */ /* 0x000fe200078e0cff */
[----:B------:R-:W-:Y:S02]  /*b140*/  IMAD.MOV.U32 R13, RZ, RZ, 0x1 ;  /* 0x00000001ff0d7424 */ /* 0x000fe400078e00ff */
[----:B------:R-:W-:Y:S01]  /*b150*/  IMAD.MOV.U32 R18, RZ, RZ, -0x1 ;  /* 0xffffffffff127424 */ /* 0x000fe200078e00ff */
[----:B------:R0:W1:Y:S06]  /*b160*/  POPC R12, R60 ;  /* 0x0000003c000c7309 */ /* 0x00006c0000000000 */
[----:B01----:R-:W-:Y:S05]  /*b170*/  WARPSYNC.COLLECTIVE R18, `(.L_x_520) ;  /* 0x0000000012087348 */ /* 0x003fea0003c00000 */
[----:B-1----:R1:W2:Y:S02]  /*b180*/  SHFL.DOWN P2, R19, R17, R13, R12 ;  /* 0x0800000d11137389 */ /* 0x0022a4000004000c */
[----:B012---:R-:W-:Y:S05]  /*b190*/  ENDCOLLECTIVE ;  /* 0x000000000000791b */ /* 0x007fea0003800000 */
.L_x_520:
[----:B------:R-:W-:Y:S01]  /*b1a0*/  ISETP.GE.AND P0, PT, R58, R12, PT ;  /* 0x0000000c3a00720c */ /* 0x000fe20003f06270 */
[----:B------:R-:W-:-:S03]  /*b1b0*/  IMAD.MOV.U32 R13, RZ, RZ, 0x2 ;  /* 0x00000002ff0d7424 */ /* 0x000fc600078e00ff */
[----:B------:R-:W-:Y:S02]  /*b1c0*/  SEL R19, R19, RZ, !P0 ;  /* 0x000000ff13137207 */ /* 0x000fe40004000000 */
[----:B------:R-:W-:-:S03]  /*b1d0*/  ISETP.GT.AND P0, PT, R46, R12, PT ;  /* 0x0000000c2e00720c */ /* 0x000fc60003f04270 */
[----:B------:R-:W-:-:S04]  /*b1e0*/  IMAD.IADD R61, R19, 0x1, R17 ;  /* 0x00000001133d7824 */ /* 0x000fc800078e0211 */
[----:B------:R-:W-:-:S07]  /*b1f0*/  IMAD.MOV.U32 R17, RZ, RZ, R61 ;  /* 0x000000ffff117224 */ /* 0x000fce00078e003d */
[----:B------:R-:W-:Y:S05]  /*b200*/  WARPSYNC.COLLECTIVE R18, `(.L_x_521) ;  /* 0x0000000012087348 */ /* 0x000fea0003c00000 */
[----:B------:R0:W1:Y:S02]  /*b210*/  SHFL.DOWN P2, R19, R17, R13, R12 ;  /* 0x0800000d11137389 */ /* 0x000064000004000c */
[----:B01----:R-:W-:Y:S05]  /*b220*/  ENDCOLLECTIVE ;  /* 0x000000000000791b */ /* 0x003fea0003800000 */
.L_x_521:
        /* <DEDUP_REMOVED lines=8> */
.L_x_522:
[----:B------:R-:W-:Y:S01]  /*b2b0*/  IMAD.MOV.U32 R13, RZ, RZ, 0x8 ;  /* 0x00000008ff0d7424 */ /* 0x000fe200078e00ff */
[----:B------:R-:W-:Y:S02]  /*b2c0*/  SEL R19, R19, RZ, !P0 ;  /* 0x000000ff13137207 */ /* 0x000fe40004000000 */
[----:B------:R-:W-:-:S03]  /*b2d0*/  ISETP.GT.AND P0, PT, R22, R12, PT ;  /* 0x0000000c1600720c */ /* 0x000fc60003f04270 */
[----:B------:R-:W-:-:S10]  /*b2e0*/  IMAD.IADD R17, R60, 0x1, R19 ;  /* 0x000000013c117824 */ /* 0x000fd400078e0213 */
[----:B------:R-:W-:Y:S05]  /*b2f0*/  WARPSYNC.COLLECTIVE R18, `(.L_x_523) ;  /* 0x0000000012087348 */ /* 0x000fea0003c00000 */
[----:B------:R0:W1:Y:S02]  /*b300*/  SHFL.DOWN P2, R19, R17, R13, R12 ;  /* 0x0800000d11137389 */ /* 0x000064000004000c */
[----:B01----:R-:W-:Y:S05]  /*b310*/  ENDCOLLECTIVE ;  /* 0x000000000000791b */ /* 0x003fea0003800000 */
.L_x_523:
        /* <DEDUP_REMOVED lines=8> */
.L_x_524:
[----:B------:R-:W-:Y:S02]  /*b3a0*/  SEL R19, R19, RZ, !P0 ;  /* 0x000000ff13137207 */ /* 0x000fe40004000000 */
[----:B------:R-:W-:Y:S02]  /*b3b0*/  ISETP.NE.AND P0, PT, R16, 0x65, PT ;  /* 0x000000651000780c */ /* 0x000fe40003f05270 */
[----:B------:R-:W-:-:S11]  /*b3c0*/  IADD3 R48, PT, PT, R61, R19, R48 ;  /* 0x000000133d307210 */ /* 0x000fd60007ffe030 */
[----:B------:R-:W-:Y:S05]  /*b3d0*/  WARPSYNC.COLLECTIVE R18, `(.L_x_525) ;  /* 0x0000000012087348 */ /* 0x000fea0003c00000 */
[----:B------:R-:W-:Y:S01]  /*b3e0*/  VOTE.ALL P0, P0 ;  /* 0x0000000000ff7806 */ /* 0x000fe20000000000 */
[----:B------:R-:W-:-:S12]  /*b3f0*/  ENDCOLLECTIVE ;  /* 0x000000000000791b */ /* 0x000fd80003800000 */
.L_x_525:
[----:B------:R-:W-:Y:S05]  /*b400*/  BRA `(.L_x_526) ;  /* 0xffffff8400247947 */ /* 0x000fea000383ffff */
.L_x_437:
[----:B------:R-:W-:Y:S01]  /*b410*/  BSSY B0, `(.L_x_527) ;  /* 0x0000006000007945 */ /* 0x000fe20003800000 */
[----:B------:R-:W-:Y:S01]  /*b420*/  PLOP3.LUT P0, PT, P0, PT, PT, 0x8, 0x80 ;  /* 0x000000000080781c */ /* 0x000fe2000070e170 */
[----:B------:R-:W-:-:S12]  /*b430*/  IMAD.MOV.U32 R18, RZ, RZ, -0x1 ;  /* 0xffffffffff127424 */ /* 0x000fd800078e00ff */
[----:B-----5:R-:W-:Y:S05]  /*b440*/  WARPSYNC.COLLECTIVE R18, `(.L_x_528) ;  /* 0x0000000012087348 */ /* 0x020fea0003c00000 */
[----:B------:R-:W-:Y:S01]  /*b450*/  VOTE.ANY P0, P0 ;  /* 0x0000000000ff7806 */ /* 0x000fe20000000100 */
[----:B-----5:R-:W-:-:S12]  /*b460*/  ENDCOLLECTIVE ;  /* 0x000000000000791b */ /* 0x020fd80003800000 */
.L_x_528:
[----:B------:R-:W-:Y:S05]  /*b470*/  BSYNC B0 ;  /* 0x0000000000007941 */ /* 0x000fea0003800000 */
.L_x_527:
[----:B------:R-:W-:Y:S05]  /*b480*/  BRA `(.L_x_529) ;  /* 0xffffffd000587947 */ /* 0x000fea000383ffff */
.L_x_439:
[----:B------:R-:W-:Y:S01]  /*b490*/  BSSY B0, `(.L_x_530) ;  /* 0x0000006000007945 */ /* 0x000fe20003800000 */
[----:B------:R-:W-:Y:S01]  /*b4a0*/  PLOP3.LUT P0, PT, P0, PT, PT, 0x8, 0x80 ;  /* 0x000000000080781c */ /* 0x000fe2000070e170 */
[----:B------:R-:W-:-:S12]  /*b4b0*/  IMAD.MOV.U32 R18, RZ, RZ, -0x1 ;  /* 0xffffffffff127424 */ /* 0x000fd800078e00ff */
[----:B-----5:R-:W-:Y:S05]  /*b4c0*/  WARPSYNC.COLLECTIVE R18, `(.L_x_531) ;  /* 0x0000000012087348 */ /* 0x020fea0003c00000 */
[----:B------:R-:W-:Y:S01]  /*b4d0*/  VOTE.ANY P0, P0 ;  /* 0x0000000000ff7806 */ /* 0x000fe20000000100 */
[----:B-----5:R-:W-:-:S12]  /*b4e0*/  ENDCOLLECTIVE ;  /* 0x000000000000791b */ /* 0x020fd80003800000 */
.L_x_531:
[----:B------:R-:W-:Y:S05]  /*b4f0*/  BSYNC B0 ;  /* 0x0000000000007941 */ /* 0x000fea0003800000 */
.L_x_530:
[----:B------:R-:W-:Y:S05]  /*b500*/  BRA `(.L_x_532) ;  /* 0xffffffd000ac7947 */ /* 0x000fea000383ffff */
.L_x_441:
[----:B------:R-:W0:Y:S01]  /*b510*/  S2R R52, SR_GEMASK ;  /* 0x0000000000347919 */ /* 0x000e220000003c00 */
[----:B------:R-:W-:Y:S01]  /*b520*/  BSSY B0, `(.L_x_533) ;  /* 0x0000006000007945 */ /* 0x000fe20003800000 */
[----:B------:R-:W-:Y:S01]  /*b530*/  PLOP3.LUT P0, PT, P0, PT, PT, 0x8, 0x80 ;  /* 0x000000000080781c */ /* 0x000fe2000070e170 */
[----:B------:R-:W-:-:S12]  /*b540*/  IMAD.MOV.U32 R18, RZ, RZ, -0x1 ;  /* 0xffffffffff127424 */ /* 0x000fd800078e00ff */
[----:B0----5:R-:W-:Y:S05]  /*b550*/  WARPSYNC.COLLECTIVE R18, `(.L_x_534) ;  /* 0x0000000012087348 */ /* 0x021fea0003c00000 */
[----:B------:R-:W-:Y:S01]  /*b560*/  VOTE.ANY R18, PT, P0 ;  /* 0x0000000000127806 */ /* 0x000fe200000e0100 */
[----:B0----5:R-:W-:Y:S06]  /*b570*/  ENDCOLLECTIVE ;  /* 0x000000000000791b */ /* 0x021fec0003800000 */
.L_x_534:
[----:B------:R-:W-:Y:S05]  /*b580*/  BSYNC B0 ;  /* 0x0000000000007941 */ /* 0x000fea0003800000 */
.L_x_533:
[----:B------:R-:W-:Y:S01]  /*b590*/  LOP3.LUT R18, R18, 0x80000000, R52, 0xec, !PT ;  /* 0x8000000012127812 */ /* 0x000fe200078eec34 */
[C---:B------:R-:W-:Y:S02]  /*b5a0*/  VIADD R48, R46.reuse, 0x2 ;  /* 0x000000022e307836 */ /* 0x040fe40000000000 */
[----:B------:R-:W-:Y:S02]  /*b5b0*/  VIADD R47, R46, 0x4 ;  /* 0x000000042e2f7836 */ /* 0x000fe40000000000 */
[----:B------:R-:W-:Y:S02]  /*b5c0*/  VIADD R13, R18, 0xffffffff ;  /* 0xffffffff120d7836 */ /* 0x000fe40000000000 */
[C---:B------:R-:W-:Y:S02]  /*b5d0*/  VIADD R22, R46.reuse, 0x8 ;  /* 0x000000082e167836 */ /* 0x040fe40000000000 */
[----:B------:R-:W-:Y:S01]  /*b5e0*/  VIADD R49, R46, 0x10 ;  /* 0x000000102e317836 */ /* 0x000fe20000000000 */
[----:B------:R-:W-:Y:S01]  /*b5f0*/  LOP3.LUT R51, R18, R13, RZ, 0xc, !PT ;  /* 0x0000000d12337212 */ /* 0x000fe200078e0cff */
[----:B------:R-:W-:-:S02]  /*b600*/  IMAD.MOV.U32 R13, RZ, RZ, 0x1 ;  /* 0x00000001ff0d7424 */ /* 0x000fc400078e00ff */
[----:B------:R-:W-:-:S03]  /*b610*/  IMAD.MOV.U32 R18, RZ, RZ, -0x1 ;  /* 0xffffffffff127424 */ /* 0x000fc600078e00ff */
[----:B------:R-:W0:Y:S02]  /*b620*/  POPC R51, R51 ;  /* 0x0000003300337309 */ /* 0x000e240000000000 */
[----:B0-----:R-:W-:Y:S01]  /*b630*/  IMAD.MOV.U32 R12, RZ, RZ, R51 ;  /* 0x000000ffff0c7224 */ /* 0x001fe200078e0033 */
[-C--:B------:R-:W-:Y:S02]  /*b640*/  ISETP.GE.AND P0, PT, R46, R51.reuse, PT ;  /* 0x000000332e00720c */ /* 0x080fe40003f06270 */
[----:B------:R-:W-:-:S13]  /*b650*/  ISETP.GT.AND P1, PT, R49, R51, PT ;  /* 0x000000333100720c */ /* 0x000fda0003f24270 */
[----:B------:R-:W-:Y:S05]  /*b660*/  WARPSYNC.COLLECTIVE R18, `(.L_x_535) ;  /* 0x0000000012087348 */ /* 0x000fea0003c00000 */
[----:B------:R0:W1:Y:S02]  /*b670*/  SHFL.DOWN P2, R19, R17, R13, R12 ;  /* 0x0800000d11137389 */ /* 0x000064000004000c */
[----:B01----:R-:W-:Y:S05]  /*b680*/  ENDCOLLECTIVE ;  /* 0x000000000000791b */ /* 0x003fea0003800000 */
.L_x_535:
        /* <DEDUP_REMOVED lines=8> */
.L_x_536:
[----:B------:R-:W-:Y:S01]  /*b710*/  IMAD.MOV.U32 R13, RZ, RZ, 0x4 ;  /* 0x00000004ff0d7424 */ /* 0x000fe200078e00ff */
[----:B------:R-:W-:Y:S02]  /*b720*/  SEL R19, R19, RZ, !P0 ;  /* 0x000000ff13137207 */ /* 0x000fe40004000000 */
[----:B------:R-:W-:-:S03]  /*b730*/  ISETP.GT.AND P0, PT, R47, R51, PT ;  /* 0x000000332f00720c */ /* 0x000fc60003f04270 */
[----:B------:R-:W-:Y:S02]  /*b740*/  IMAD.IADD R50, R20, 0x1, R19 ;  /* 0x0000000114327824 */ /* 0x000fe400078e0213 */
[----:B------:R-:W0:Y:S02]  /*b750*/  LDC.64 R20, c[0x0][0x3a0] ;  /* 0x0000e800ff147b82 */ /* 0x000e240000000a00 */
[----:B------:R-:W-:-:S07]  /*b760*/  IMAD.MOV.U32 R17, RZ, RZ, R50 ;  /* 0x000000ffff117224 */ /* 0x000fce00078e0032 */
[----:B0-----:R-:W-:Y:S05]  /*b770*/  WARPSYNC.COLLECTIVE R18, `(.L_x_537) ;  /* 0x0000000012087348 */ /* 0x001fea0003c00000 */
[----:B------:R1:W2:Y:S02]  /*b780*/  SHFL.DOWN P2, R19, R17, R13, R12 ;  /* 0x0800000d11137389 */ /* 0x0002a4000004000c */
[----:B012---:R-:W-:Y:S05]  /*b790*/  ENDCOLLECTIVE ;  /* 0x000000000000791b */ /* 0x007fea0003800000 */
.L_x_537:
        /* <DEDUP_REMOVED lines=8> */
.L_x_538:
        /* <DEDUP_REMOVED lines=8> */
.L_x_539:
[----:B------:R-:W-:Y:S05]  /*b8a0*/  WARPSYNC.COLLECTIVE R18, `(.L_x_540) ;  /* 0x0000000012087348 */ /* 0x000fea0003c00000 */
[----:B------:R-:W-:Y:S01]  /*b8b0*/  VOTE.ALL P0, P0 ;  /* 0x0000000000ff7806 */ /* 0x000fe20000000000 */
[----:B------:R-:W-:-:S12]  /*b8c0*/  ENDCOLLECTIVE ;  /* 0x000000000000791b */ /* 0x000fd80003800000 */
.L_x_540:
[----:B------:R-:W-:Y:S02]  /*b8d0*/  IADD3 R20, P2, PT, R20, 0x100, RZ ;  /* 0x0000010014147810 */ /* 0x000fe40007f5e0ff */
[----:B------:R-:W-:-:S03]  /*b8e0*/  SEL R19, R19, RZ, !P1 ;  /* 0x000000ff13137207 */ /* 0x000fc60004800000 */
[----:B------:R-:W-:Y:S02]  /*b8f0*/  IMAD.X R50, RZ, RZ, R21, P2 ;  /* 0x000000ffff327224 */ /* 0x000fe400010e0615 */
[----:B------:R-:W-:Y:S01]  /*b900*/  IMAD.IADD R21, R56, 0x1, R19 ;  /* 0x0000000138157824 */ /* 0x000fe200078e0213 */
[----:B------:R-:W-:Y:S06]  /*b910*/  BRA `(.L_x_541) ;  /* 0xffffffd000447947 */ /* 0x000fec000383ffff */
.L_x_443:
[----:B------:R-:W-:Y:S01]  /*b920*/  BSSY B0, `(.L_x_542) ;  /* 0x0000006000007945 */ /* 0x000fe20003800000 */
[----:B------:R-:W-:Y:S01]  /*b930*/  PLOP3.LUT P0, PT, P0, PT, PT, 0x8, 0x80 ;  /* 0x000000000080781c */ /* 0x000fe2000070e170 */
[----:B------:R-:W-:-:S12]  /*b940*/  IMAD.MOV.U32 R18, RZ, RZ, -0x1 ;  /* 0xffffffffff127424 */ /* 0x000fd800078e00ff */
[----:B-----5:R-:W-:Y:S05]  /*b950*/  WARPSYNC.COLLECTIVE R18, `(.L_x_543) ;  /* 0x0000000012087348 */ /* 0x020fea0003c00000 */
[----:B------:R-:W-:Y:S01]  /*b960*/  VOTE.ANY P0, P0 ;  /* 0x0000000000ff7806 */ /* 0x000fe20000000100 */
[----:B-----5:R-:W-:-:S12]  /*b970*/  ENDCOLLECTIVE ;  /* 0x000000000000791b */ /* 0x020fd80003800000 */
.L_x_543:
[----:B------:R-:W-:Y:S05]  /*b980*/  BSYNC B0 ;  /* 0x0000000000007941 */ /* 0x000fea0003800000 */
.L_x_542:
[----:B------:R-:W-:Y:S05]  /*b990*/  BRA `(.L_x_544) ;  /* 0xffffffd000547947 */ /* 0x000fea000383ffff */
.L_x_445:
[----:B------:R-:W-:Y:S01]  /*b9a0*/  BSSY B0, `(.L_x_545) ;  /* 0x0000006000007945 */ /* 0x000fe20003800000 */
[----:B------:R-:W-:Y:S01]  /*b9b0*/  PLOP3.LUT P0, PT, P0, PT, PT, 0x8, 0x80 ;  /* 0x000000000080781c */ /* 0x000fe2000070e170 */
[----:B------:R-:W-:-:S12]  /*b9c0*/  IMAD.MOV.U32 R18, RZ, RZ, -0x1 ;  /* 0xffffffffff127424 */ /* 0x000fd800078e00ff */
[----:B-----5:R-:W-:Y:S05]  /*b9d0*/  WARPSYNC.COLLECTIVE R18, `(.L_x_546) ;  /* 0x0000000012087348 */ /* 0x020fea0003c00000 */
[----:B------:R-:W-:Y:S01]  /*b9e0*/  VOTE.ANY P0, P0 ;  /* 0x0000000000ff7806 */ /* 0x000fe20000000100 */
[----:B-----5:R-:W-:-:S12]  /*b9f0*/  ENDCOLLECTIVE ;  /* 0x000000000000791b */ /* 0x020fd80003800000 */
.L_x_546:
[----:B------:R-:W-:Y:S05]  /*ba00*/  BSYNC B0 ;  /* 0x0000000000007941 */ /* 0x000fea0003800000 */
.L_x_545:
[----:B------:R-:W-:Y:S05]  /*ba10*/  BRA `(.L_x_547) ;  /* 0xffffffd000a87947 */ /* 0x000fea000383ffff */
.L_x_447:
[----:B------:R-:W-:Y:S01]  /*ba20*/  BSSY B0, `(.L_x_548) ;  /* 0x0000006000007945 */ /* 0x000fe20003800000 */
[----:B------:R-:W-:Y:S01]  /*ba30*/  PLOP3.LUT P0, PT, P0, PT, PT, 0x8, 0x80 ;  /* 0x000000000080781c */ /* 0x000fe2000070e170 */
[----:B------:R-:W-:-:S12]  /*ba40*/  IMAD.MOV.U32 R18, RZ, RZ, -0x1 ;  /* 0xffffffffff127424 */ /* 0x000fd800078e00ff */
[----:B-----5:R-:W-:Y:S05]  /*ba50*/  WARPSYNC.COLLECTIVE R18, `(.L_x_549) ;  /* 0x0000000012087348 */ /* 0x020fea0003c00000 */
[----:B------:R-:W-:Y:S01]  /*ba60*/  VOTE.ANY R18, PT, P0 ;  /* 0x0000000000127806 */ /* 0x000fe200000e0100 */
[----:B-----5:R-:W-:Y:S06]  /*ba70*/  ENDCOLLECTIVE ;  /* 0x000000000000791b */ /* 0x020fec0003800000 */
.L_x_549:
[----:B------:R-:W-:Y:S05]  /*ba80*/  BSYNC B0 ;  /* 0x0000000000007941 */ /* 0x000fea0003800000 */
.L_x_548:
        /* <DEDUP_REMOVED lines=10> */
.L_x_550:
[-C--:B------:R-:W-:Y:S02]  /*bb30*/  ISETP.GE.AND P0, PT, R46, R12.reuse, PT ;  /* 0x0000000c2e00720c */ /* 0x080fe40003f06270 */
[-C--:B------:R-:W-:Y:S01]  /*bb40*/  ISETP.GT.AND P1, PT, R49, R12.reuse, PT ;  /* 0x0000000c3100720c */ /* 0x080fe20003f24270 */
        /* <DEDUP_REMOVED lines=8> */
.L_x_551:
        /* <DEDUP_REMOVED lines=8> */
.L_x_552:
        /* <DEDUP_REMOVED lines=8> */
.L_x_553:
        /* <DEDUP_REMOVED lines=8> */
.L_x_554:
[----:B------:R-:W-:Y:S05]  /*bd50*/  WARPSYNC.COLLECTIVE R18, `(.L_x_555) ;  /* 0x0000000012087348 */ /* 0x000fea0003c00000 */
[----:B------:R-:W-:Y:S01]  /*bd60*/  VOTE.ALL P0, P0 ;  /* 0x0000000000ff7806 */ /* 0x000fe20000000000 */
[----:B------:R-:W-:-:S12]  /*bd70*/  ENDCOLLECTIVE ;  /* 0x000000000000791b */ /* 0x000fd80003800000 */
.L_x_555:
[----:B------:R-:W-:-:S04]  /*bd80*/  SEL R19, R19, RZ, !P1 ;  /* 0x000000ff13137207 */ /* 0x000fc80004800000 */
[----:B------:R-:W-:Y:S01]  /*bd90*/  IADD3 R21, PT, PT, R54, R19, R21 ;  /* 0x0000001336157210 */ /* 0x000fe20007ffe015 */
[----:B------:R-:W-:Y:S06]  /*bda0*/  BRA `(.L_x_556) ;  /* 0xffffffd000447947 */ /* 0x000fec000383ffff */
.L_x_557:
        /* <DEDUP_REMOVED lines=13> */
.L_x_659:


//--------------------- .text._ZN3cub18CUB_300001_SM_10006detail4scan23DeviceCompactInitKernelINS0_13ScanTileStateIiLb1EEEPjEEvT_iT0_ --------------------------
	.section	.text._ZN3cub18CUB_300001_SM_10006detail4scan23DeviceCompactInitKernelINS0_13ScanTileStateIiLb1EEEPjEEvT_iT0_,"ax",@progbits
	.align	128
        .global         _ZN3cub18CUB_300001_SM_10006detail4scan23DeviceCompactInitKernelINS0_13ScanTileStateIiLb1EEEPjEEvT_iT0_
        .type           _ZN3cub18CUB_300001_SM_10006detail4scan23DeviceCompactInitKernelINS0_13ScanTileStateIiLb1EEEPjEEvT_iT0_,@function
        .size           _ZN3cub18CUB_300001_SM_10006detail4scan23DeviceCompactInitKernelINS0_13ScanTileStateIiLb1EEEPjEEvT_iT0_,(.L_x_660 - _ZN3cub18CUB_300001_SM_10006detail4scan23DeviceCompactInitKernelINS0_13ScanTileStateIiLb1EEEPjEEvT_iT0_)
        .other          _ZN3cub18CUB_300001_SM_10006detail4scan23DeviceCompactInitKernelINS0_13ScanTileStateIiLb1EEEPjEEvT_iT0_,@"STO_CUDA_ENTRY STV_DEFAULT"
_ZN3cub18CUB_300001_SM_10006detail4scan23DeviceCompactInitKernelINS0_13ScanTileStateIiLb1EEEPjEEvT_iT0_:
.text._ZN3cub18CUB_300001_SM_10006detail4scan23DeviceCompactInitKernelINS0_13ScanTileStateIiLb1EEEPjEEvT_iT0_:
[----:B------:R-:W-:Y:S01]  /*0000*/  LDC R1, c[0x0][0x37c] ;  /* 0x0000df00ff017b82 */ /* 0x000fe20000000800 */
[----:B------:R-:W0:Y:S07]  /*0010*/  S2R R0, SR_TID.X ;  /* 0x0000000000007919 */ /* 0x000e2e0000002100 */
[----:B------:R-:W1:Y:S01]  /*0020*/  S2UR UR6, SR_CTAID.X ;  /* 0x00000000000679c3 */ /* 0x000e620000002500 */
[----:B------:R-:W2:Y:S07]  /*0030*/  LDCU UR4, c[0x0][0x388] ;  /* 0x00007100ff0477ac */ /* 0x000eae0008000800 */
[----:B------:R-:W1:Y:S01]  /*0040*/  LDC R7, c[0x0][0x360] ;  /* 0x0000d800ff077b82 */ /* 0x000e620000000800 */
[C---:B0-----:R-:W-:Y:S01]  /*0050*/  ISETP.GT.U32.AND P0, PT, R0.reuse, 0x1f, PT ;  /* 0x0000001f0000780c */ /* 0x041fe20003f04070 */
[----:B-1----:R-:W-:Y:S01]  /*0060*/  IMAD R7, R7, UR6, R0 ;  /* 0x0000000607077c24 */ /* 0x002fe2000f8e0200 */
[----:B------:R-:W-:-:S02]  /*0070*/  LOP3.LUT P2, RZ, R0, UR6, RZ, 0xfc, !PT ;  /* 0x0000000600ff7c12 */ /* 0x000fc4000f84fcff */
[----:B------:R-:W-:Y:S02]  /*0080*/  ISETP.NE.OR P0, PT, RZ, UR6, P0 ;  /* 0x00000006ff007c0c */ /* 0x000fe40008705670 */
[----:B--2---:R-:W-:Y:S01]  /*0090*/  ISETP.GE.AND P1, PT, R7, UR4, PT ;  /* 0x0000000407007c0c */ /* 0x004fe2000bf26270 */
[----:B------:R-:W0:Y:S10]  /*00a0*/  LDCU.64 UR4, c[0x0][0x358] ;  /* 0x00006b00ff0477ac */ /* 0x000e340008000a00 */
[----:B------:R-:W1:Y:S02]  /*00b0*/  @!P0 LDC.64 R4, c[0x0][0x380] ;  /* 0x0000e000ff048b82 */ /* 0x000e640000000a00 */
[----:B------:R-:W-:-:S06]  /*00c0*/  @!P1 MOV R6, 0x63 ;  /* 0x0000006300069802 */ /* 0x000fcc0000000f00 */
[----:B------:R-:W2:Y:S01]  /*00d0*/  @!P1 LDC.64 R2, c[0x0][0x380] ;  /* 0x0000e000ff029b82 */ /* 0x000ea20000000a00 */
[----:B-1----:R-:W-:-:S04]  /*00e0*/  @!P0 IMAD.WIDE.U32 R4, R0, 0x8, R4 ;  /* 0x0000000800048825 */ /* 0x002fc800078e0004 */
[----:B--2---:R-:W-:-:S04]  /*00f0*/  @!P1 IMAD.WIDE R2, R7, 0x8, R2 ;  /* 0x0000000807029825 */ /* 0x004fc800078e0202 */
[----:B------:R-:W-:-:S05]  /*0100*/  IMAD.MOV.U32 R7, RZ, RZ, RZ ;  /* 0x000000ffff077224 */ /* 0x000fca00078e00ff */
[----:B0-----:R0:W-:Y:S04]  /*0110*/  @!P1 STG.E.64 desc[UR4][R2.64+0x100], R6 ;  /* 0x0001000602009986 */ /* 0x0011e8000c101b04 */
[----:B------:R0:W-:Y:S01]  /*0120*/  @!P0 STG.E.64 desc[UR4][R4.64], RZ ;  /* 0x000000ff04008986 */ /* 0x0001e2000c101b04 */
[----:B------:R-:W-:Y:S05]  /*0130*/  @P2 EXIT ;  /* 0x000000000000294d */ /* 0x000fea0003800000 */
[----:B0-----:R-:W0:Y:S02]  /*0140*/  LDC.64 R2, c[0x0][0x390] ;  /* 0x0000e400ff027b82 */ /* 0x001e240000000a00 */
[----:B0-----:R-:W-:Y:S01]  /*0150*/  STG.E desc[UR4][R2.64], RZ ;  /* 0x000000ff02007986 */ /* 0x001fe2000c101904 */
[----:B------:R-:W-:Y:S05]  /*0160*/  EXIT ;  /* 0x000000000000794d */ /* 0x000fea0003800000 */
.L_x_558:
        /* <DEDUP_REMOVED lines=9> */
.L_x_660:


//--------------------- .text._ZN3cub18CUB_300001_SM_10006detail4scan16DeviceScanKernelINS2_10policy_hubIaaiyN4cuda3std3__44plusIvEEE10Policy1000EPaSC_NS0_13ScanTileStateIiLb1EEES9_NS0_8NullTypeEyiLb0ESF_EEvT0_T1_T2_iT3_T4_T5_ --------------------------
	.section	.text._ZN3cub18CUB_300001_SM_10006detail4scan16DeviceScanKernelINS2_10policy_hubIaaiyN4cuda3std3__44plusIvEEE10Policy1000EPaSC_NS0_13ScanTileStateIiLb1EEES9_NS0_8NullTypeEyiLb0ESF_EEvT0_T1_T2_iT3_T4_T5_,"ax",@progbits
	.align	128
        .global         _ZN3cub18CUB_300001_SM_10006detail4scan16DeviceScanKernelINS2_10policy_hubIaaiyN4cuda3std3__44plusIvEEE10Policy1000EPaSC_NS0_13ScanTileStateIiLb1EEES9_NS0_8NullTypeEyiLb0ESF_EEvT0_T1_T2_iT3_T4_T5_
        .type           _ZN3cub18CUB_300001_SM_10006detail4scan16DeviceScanKernelINS2_10policy_hubIaaiyN4cuda3std3__44plusIvEEE10Policy1000EPaSC_NS0_13ScanTileStateIiLb1EEES9_NS0_8NullTypeEyiLb0ESF_EEvT0_T1_T2_iT3_T4_T5_,@function
        .size           _ZN3cub18CUB_300001_SM_10006detail4scan16DeviceScanKernelINS2_10policy_hubIaaiyN4cuda3std3__44plusIvEEE10Policy1000EPaSC_NS0_13ScanTileStateIiLb1EEES9_NS0_8NullTypeEyiLb0ESF_EEvT0_T1_T2_iT3_T4_T5_,(.L_x_661 - _ZN3cub18CUB_300001_SM_10006detail4scan16DeviceScanKernelINS2_10policy_hubIaaiyN4cuda3std3__44plusIvEEE10Policy1000EPaSC_NS0_13ScanTileStateIiLb1EEES9_NS0_8NullTypeEyiLb0ESF_EEvT0_T1_T2_iT3_T4_T5_)
        .other          _ZN3cub18CUB_300001_SM_10006detail4scan16DeviceScanKernelINS2_10policy_hubIaaiyN4cuda3std3__44plusIvEEE10Policy1000EPaSC_NS0_13ScanTileStateIiLb1EEES9_NS0_8NullTypeEyiLb0ESF_EEvT0_T1_T2_iT3_T4_T5_,@"STO_CUDA_ENTRY STV_DEFAULT"
_ZN3cub18CUB_300001_SM_10006detail4scan16DeviceScanKernelINS2_10policy_hubIaaiyN4cuda3std3__44plusIvEEE10Policy1000EPaSC_NS0_13ScanTileStateIiLb1EEES9_NS0_8NullTypeEyiLb0ESF_EEvT0_T1_T2_iT3_T4_T5_:
.text._ZN3cub18CUB_300001_SM_10006detail4scan16DeviceScanKernelINS2_10policy_hubIaaiyN4cuda3std3__44plusIvEEE10Policy1000EPaSC_NS0_13ScanTileStateIiLb1EEES9_NS0_8NullTypeEyiLb0ESF_EEvT0_T1_T2_iT3_T4_T5_:
[----:B------:R-:W0:Y:S08]  /*0000*/  LDC R1, c[0x0][0x37c] ;  /* 0x0000df00ff017b82 */ /* 0x000e300000000800 */
[----:B------:R-:W1:Y:S01]  /*0010*/  S2UR UR7, SR_CTAID.X ;  /* 0x00000000000779c3 */ /* 0x000e620000002500 */
[----:B------:R-:W2:Y:S01]  /*0020*/  LDCU.64 UR4, c[0x0][0x3a0] ;  /* 0x00007400ff0477ac */ /* 0x000ea20008000a00 */
[----:B0-----:R-:W-:Y:S01]  /*0030*/  VIADD R1, R1, 0xfffffff8 ;  /* 0xfffffff801017836 */ /* 0x001fe20000000000 */
[----:B------:R-:W0:Y:S05]  /*0040*/  LDCU.64 UR8, c[0x0][0x358] ;  /* 0x00006b00ff0877ac */ /* 0x000e2a0008000a00 */
[----:B------:R-:W1:Y:S02]  /*0050*/  LDC R29, c[0x0][0x398] ;  /* 0x0000e600ff1d7b82 */ /* 0x000e640000000800 */
[----:B-1----:R-:W-:-:S04]  /*0060*/  VIADD R29, R29, UR7 ;  /* 0x000000071d1d7c36 */ /* 0x002fc80008000000 */
[----:B------:R-:W-:-:S03]  /*0070*/  IMAD.WIDE R2, R29, 0x1500, RZ ;  /* 0x000015001d027825 */ /* 0x000fc600078e02ff */
[----:B--2---:R-:W-:-:S04]  /*0080*/  IADD3 R0, P0, PT, -R2, UR4, RZ ;  /* 0x0000000402007c10 */ /* 0x004fc8000ff1e1ff */
[----:B------:R-:W-:Y:S02]  /*0090*/  IADD3.X R4, PT, PT, ~R3, UR5, RZ, P0, !PT ;  /* 0x0000000503047c10 */ /* 0x000fe400087fe5ff */
[----:B------:R-:W-:-:S04]  /*00a0*/  ISETP.GE.U32.AND P0, PT, R0, 0x1501, PT ;  /* 0x000015010000780c */ /* 0x000fc80003f06070 */
[----:B------:R-:W-:-:S13]  /*00b0*/  ISETP.GE.U32.AND.EX P0, PT, R4, RZ, PT, P0 ;  /* 0x000000ff0400720c */ /* 0x000fda0003f06100 */
[----:B0-----:R-:W-:Y:S05]  /*00c0*/  @!P0 BRA `(.L_x_559) ;  /* 0x00000018007c8947 */ /* 0x001fea0003800000 */
[----:B------:R-:W0:Y:S01]  /*00d0*/  S2R R30, SR_TID.X ;  /* 0x00000000001e7919 */ /* 0x000e220000002100 */
[----:B------:R-:W1:Y:S01]  /*00e0*/  LDCU.64 UR4, c[0x0][0x380] ;  /* 0x00007000ff0477ac */ /* 0x000e620008000a00 */
[C---:B0-----:R-:W-:Y:S02]  /*00f0*/  LOP3.LUT R0, R30.reuse, 0x1f, RZ, 0xc0, !PT ;  /* 0x0000001f1e007812 */ /* 0x041fe400078ec0ff */
[----:B------:R-:W-:-:S05]  /*0100*/  LOP3.LUT R5, R30, 0x3e0, RZ, 0xc0, !PT ;  /* 0x000003e01e057812 */ /* 0x000fca00078ec0ff */
[----:B------:R-:W-:-:S05]  /*0110*/  IMAD R5, R5, 0xe, R0 ;  /* 0x0000000e05057824 */ /* 0x000fca00078e0200 */
[----:B------:R-:W-:-:S05]  /*0120*/  IADD3 R37, P0, PT, R2, R5, RZ ;  /* 0x0000000502257210 */ /* 0x000fca0007f1e0ff */
[----:B------:R-:W-:Y:S01]  /*0130*/  IMAD.X R36, RZ, RZ, R3, P0 ;  /* 0x000000ffff247224 */ /* 0x000fe200000e0603 */
[----:B-1----:R-:W-:-:S04]  /*0140*/  IADD3 R8, P0, PT, R37, UR4, RZ ;  /* 0x0000000425087c10 */ /* 0x002fc8000ff1e0ff */
[----:B------:R-:W-:-:S05]  /*0150*/  IADD3.X R9, PT, PT, R36, UR5, RZ, P0, !PT ;  /* 0x0000000524097c10 */ /* 0x000fca00087fe4ff */
[----:B------:R-:W2:Y:S04]  /*0160*/  LD.E.U8.STRONG.SM R10, desc[UR8][R8.64+0x20] ;  /* 0x00002008080a7980 */ /* 0x000ea8000c10b100 */
[----:B------:R-:W3:Y:S04]  /*0170*/  LD.E.U8.STRONG.SM R14, desc[UR8][R8.64+0x80] ;  /* 0x00008008080e7980 */ /* 0x000ee8000c10b100 */
[----:B------:R-:W4:Y:S04]  /*0180*/  LD.E.U8.STRONG.SM R15, desc[UR8][R8.64+0xa0] ;  /* 0x0000a008080f7980 */ /* 0x000f28000c10b100 */
[----:B------:R-:W5:Y:S04]  /*0190*/  LD.E.U8.STRONG.SM R17, desc[UR8][R8.64+0xe0] ;  /* 0x0000e00808117980 */ /* 0x000f68000c10b100 */
        /* <DEDUP_REMOVED lines=9> */
[----:B------:R0:W5:Y:S01]  /*0230*/  LD.E.U8.STRONG.SM R6, desc[UR8][R8.64+0x1a0] ;  /* 0x0001a00808067980 */ /* 0x000162000c10b100 */
[----:B------:R-:W1:Y:S01]  /*0240*/  S2R R34, SR_LANEID ;  /* 0x0000000000227919 */ /* 0x000e620000000000 */
[----:B------:R-:W0:Y:S01]  /*0250*/  S2UR UR5, SR_CgaCtaId ;  /* 0x00000000000579c3 */ /* 0x000e220000008800 */
[----:B------:R-:W-:Y:S01]  /*0260*/  SHF.R.U32.HI R28, RZ, 0x5, R30 ;  /* 0x00000005ff1c7819 */ /* 0x000fe2000001161e */
[----:B------:R-:W-:Y:S01]  /*0270*/  UMOV UR4, 0x400 ;  /* 0x0000040000047882 */ /* 0x000fe20000000000 */
[----:B------:R-:W-:Y:S01]  /*0280*/  ISETP.NE.AND P0, PT, R29, RZ, PT ;  /* 0x000000ff1d00720c */ /* 0x000fe20003f05270 */
[----:B------:R-:W-:Y:S01]  /*0290*/  BSSY.RECONVERGENT B0, `(.L_x_560) ;  /* 0x0000149000007945 */ /* 0x000fe20003800200 */
[----:B0-----:R-:W-:Y:S01]  /*02a0*/  ULEA UR4, UR5, UR4, 0x18 ;  /* 0x0000000405047291 */ /* 0x001fe2000f8ec0ff */
[----:B-1----:R-:W-:-:S05]  /*02b0*/  IMAD R0, R28, 0x1c0, R34 ;  /* 0x000001c01c007824 */ /* 0x002fca00078e0222 */
[----:B------:R-:W-:Y:S02]  /*02c0*/  LEA R0, R0, UR4, 0x2 ;  /* 0x0000000400007c11 */ /* 0x000fe4000f8e10ff */
[----:B--2---:R-:W-:Y:S02]  /*02d0*/  PRMT R10, R10, 0x8880, RZ ;  /* 0x000088800a0a7816 */ /* 0x004fe400000000ff */
[----:B---3--:R-:W-:-:S03]  /*02e0*/  PRMT R14, R14, 0x8880, RZ ;  /* 0x000088800e0e7816 */ /* 0x008fc600000000ff */
[----:B------:R-:W-:Y:S01]  /*02f0*/  IMAD.MOV.U32 R9, RZ, RZ, R10 ;  /* 0x000000ffff097224 */ /* 0x000fe200078e000a */
[----:B----4-:R-:W-:Y:S01]  /*0300*/  PRMT R8, R15, 0x8880, RZ ;  /* 0x000088800f087816 */ /* 0x010fe200000000ff */
[----:B------:R-:W-:Y:S01]  /*0310*/  IMAD.MOV.U32 R15, RZ, RZ, R14 ;  /* 0x000000ffff0f7224 */ /* 0x000fe200078e000e */
[----:B-----5:R-:W-:-:S03]  /*0320*/  PRMT R10, R17, 0x8880, RZ ;  /* 0x00008880110a7816 */ /* 0x020fc600000000ff */
[----:B------:R-:W-:Y:S01]  /*0330*/  IMAD.MOV.U32 R17, RZ, RZ, R8 ;  /* 0x000000ffff117224 */ /* 0x000fe200078e0008 */
[----:B------:R-:W-:Y:S02]  /*0340*/  PRMT R7, R7, 0x8880, RZ ;  /* 0x0000888007077816 */ /* 0x000fe400000000ff */
[----:B------:R-:W-:Y:S02]  /*0350*/  PRMT R11, R11, 0x8880, RZ ;  /* 0x000088800b0b7816 */ /* 0x000fe400000000ff */
[----:B------:R-:W-:Y:S02]  /*0360*/  PRMT R13, R12, 0x8880, RZ ;  /* 0x000088800c0d7816 */ /* 0x000fe400000000ff */
[----:B------:R-:W-:Y:S02]  /*0370*/  PRMT R16, R16, 0x8880, RZ ;  /* 0x0000888010107816 */ /* 0x000fe400000000ff */
[----:B------:R-:W-:Y:S02]  /*0380*/  PRMT R18, R18, 0x8880, RZ ;  /* 0x0000888012127816 */ /* 0x000fe400000000ff */
[----:B------:R-:W-:-:S02]  /*0390*/  PRMT R3, R3, 0x8880, RZ ;  /* 0x0000888003037816 */ /* 0x000fc400000000ff */
[----:B------:R-:W-:Y:S01]  /*03a0*/  PRMT R2, R2, 0x8880, RZ ;  /* 0x0000888002027816 */ /* 0x000fe200000000ff */
[----:B------:R0:W-:Y:S01]  /*03b0*/  STS [R0], R7 ;  /* 0x0000000700007388 */ /* 0x0001e20000000800 */
[----:B------:R-:W-:-:S03]  /*03c0*/  IMAD R12, R34, 0x34, R0 ;  /* 0x00000034220c7824 */ /* 0x000fc600078e0200 */
[----:B------:R1:W-:Y:S01]  /*03d0*/  STS [R0+0x80], R9 ;  /* 0x0000800900007388 */ /* 0x0003e20000000800 */
[----:B------:R-:W-:-:S03]  /*03e0*/  PRMT R19, R4, 0x8880, RZ ;  /* 0x0000888004137816 */ /* 0x000fc600000000ff */
[----:B------:R2:W-:Y:S01]  /*03f0*/  STS [R0+0x100], R11 ;  /* 0x0001000b00007388 */ /* 0x0005e20000000800 */
[----:B0-----:R-:W-:Y:S01]  /*0400*/  IMAD.MOV.U32 R7, RZ, RZ, R16 ;  /* 0x000000ffff077224 */ /* 0x001fe200078e0010 */
[----:B------:R-:W-:Y:S02]  /*0410*/  PRMT R21, R6, 0x8880, RZ ;  /* 0x0000888006157816 */ /* 0x000fe400000000ff */
[----:B------:R0:W-:Y:S01]  /*0420*/  STS [R0+0x180], R13 ;  /* 0x0001800d00007388 */ /* 0x0001e20000000800 */
[----:B-1----:R-:W-:-:S03]  /*0430*/  IMAD.MOV.U32 R9, RZ, RZ, R10 ;  /* 0x000000ffff097224 */ /* 0x002fc600078e000a */
[----:B------:R1:W-:Y:S01]  /*0440*/  STS [R0+0x200], R15 ;  /* 0x0002000f00007388 */ /* 0x0003e20000000800 */
[----:B--2---:R-:W-:-:S03]  /*0450*/  IMAD.MOV.U32 R11, RZ, RZ, R18 ;  /* 0x000000ffff0b7224 */ /* 0x004fc600078e0012 */
[----:B------:R2:W-:Y:S01]  /*0460*/  STS [R0+0x280], R17 ;  /* 0x0002801100007388 */ /* 0x0005e20000000800 */
[----:B0-----:R-:W-:Y:S01]  /*0470*/  PRMT R13, R5, 0x8880, RZ ;  /* 0x00008880050d7816 */ /* 0x001fe200000000ff */
[----:B-1----:R-:W-:Y:S02]  /*0480*/  IMAD.MOV.U32 R15, RZ, RZ, R3 ;  /* 0x000000ffff0f7224 */ /* 0x002fe400078e0003 */
[----:B--2---:R-:W-:Y:S01]  /*0490*/  IMAD.MOV.U32 R17, RZ, RZ, R2 ;  /* 0x000000ffff117224 */ /* 0x004fe200078e0002 */
[----:B------:R0:W-:Y:S04]  /*04a0*/  STS [R0+0x300], R7 ;  /* 0x0003000700007388 */ /* 0x0001e80000000800 */
[----:B------:R0:W-:Y:S04]  /*04b0*/  STS [R0+0x380], R9 ;  /* 0x0003800900007388 */ /* 0x0001e80000000800 */
[----:B------:R0:W-:Y:S04]  /*04c0*/  STS [R0+0x400], R11 ;  /* 0x0004000b00007388 */ /* 0x0001e80000000800 */
[----:B------:R0:W-:Y:S04]  /*04d0*/  STS [R0+0x480], R13 ;  /* 0x0004800d00007388 */ /* 0x0001e80000000800 */
[----:B------:R0:W-:Y:S04]  /*04e0*/  STS [R0+0x500], R15 ;  /* 0x0005000f00007388 */ /* 0x0001e80000000800 */
[----:B------:R0:W-:Y:S04]  /*04f0*/  STS [R0+0x580], R17 ;  /* 0x0005801100007388 */ /* 0x0001e80000000800 */
[----:B------:R0:W-:Y:S04]  /*0500*/  STS [R0+0x600], R19 ;  /* 0x0006001300007388 */ /* 0x0001e80000000800 */
[----:B------:R0:W-:Y:S01]  /*0510*/  STS [R0+0x680], R21 ;  /* 0x0006801500007388 */ /* 0x0001e20000000800 */
[----:B------:R-:W-:-:S03]  /*0520*/  NOP ;  /* 0x0000000000007918 */ /* 0x000fc60000000000 */
[----:B------:R0:W1:Y:S04]  /*0530*/  LDS.64 R2, [R12] ;  /* 0x000000000c027984 */ /* 0x0000680000000a00 */
[----:B------:R0:W2:Y:S04]  /*0540*/  LDS.64 R4, [R12+0x8] ;  /* 0x000008000c047984 */ /* 0x0000a80000000a00 */
[----:B------:R0:W3:Y:S04]  /*0550*/  LDS.64 R26, [R12+0x10] ;  /* 0x000010000c1a7984 */ /* 0x0000e80000000a00 */
[----:B------:R0:W4:Y:S04]  /*0560*/  LDS.64 R6, [R12+0x18] ;  /* 0x000018000c067984 */ /* 0x0001280000000a00 */
[----:B------:R0:W0:Y:S04]  /*0570*/  LDS.64 R8, [R12+0x20] ;  /* 0x000020000c087984 */ /* 0x0000280000000a00 */
[----:B------:R0:W0:Y:S04]  /*0580*/  LDS.64 R10, [R12+0x28] ;  /* 0x000028000c0a7984 */ /* 0x0000280000000a00 */
[----:B------:R0:W0:Y:S01]  /*0590*/  LDS.64 R24, [R12+0x30] ;  /* 0x000030000c187984 */ /* 0x0000220000000a00 */
[----:B------:R-:W-:Y:S06]  /*05a0*/  BAR.SYNC.DEFER_BLOCKING 0x0 ;  /* 0x0000000000007b1d */ /* 0x000fec0000010000 */
[----:B------:R-:W-:Y:S05]  /*05b0*/  @P0 BRA `(.L_x_561) ;  /* 0x00000004000c0947 */ /* 0x000fea0003800000 */
[----:B012---:R-:W-:Y:S02]  /*05c0*/  IADD3 R12, PT, PT, R4, R3, R2 ;  /* 0x00000003040c7210 */ /* 0x007fe40007ffe002 */
[----:B------:R-:W-:Y:S02]  /*05d0*/  ISETP.NE.AND P1, PT, R34, 0x1f, PT ;  /* 0x0000001f2200780c */ /* 0x000fe40003f25270 */
[----:B---3--:R-:W-:Y:S02]  /*05e0*/  IADD3 R12, PT, PT, R26, R5, R12 ;  /* 0x000000051a0c7210 */ /* 0x008fe40007ffe00c */
[----:B------:R-:W-:Y:S02]  /*05f0*/  ISETP.GE.U32.AND P2, PT, R30, 0x20, PT ;  /* 0x000000201e00780c */ /* 0x000fe40003f46070 */
[----:B----4-:R-:W-:Y:S02]  /*0600*/  IADD3 R12, PT, PT, R6, R27, R12 ;  /* 0x0000001b060c7210 */ /* 0x010fe40007ffe00c */
[----:B------:R-:W-:-:S02]  /*0610*/  ISETP.NE.AND P3, PT, R34, RZ, PT ;  /* 0x000000ff2200720c */ /* 0x000fc40003f65270 */
[----:B------:R-:W-:-:S03]  /*0620*/  IADD3 R12, PT, PT, R8, R7, R12 ;  /* 0x00000007080c7210 */ /* 0x000fc60007ffe00c */
[----:B------:R-:W-:Y:S02]  /*0630*/  @!P1 LEA R31, R28, UR4, 0x2 ;  /* 0x000000041c1f9c11 */ /* 0x000fe4000f8e10ff */
[----:B------:R-:W-:-:S04]  /*0640*/  IADD3 R12, PT, PT, R10, R9, R12 ;  /* 0x000000090a0c7210 */ /* 0x000fc80007ffe00c */
[----:B------:R-:W-:-:S05]  /*0650*/  IADD3 R12, PT, PT, R24, R11, R12 ;  /* 0x0000000b180c7210 */ /* 0x000fca0007ffe00c */
[----:B------:R-:W-:-:S05]  /*0660*/  IMAD.IADD R29, R25, 0x1, R12 ;  /* 0x00000001191d7824 */ /* 0x000fca00078e020c */
[----:B------:R-:W0:Y:S02]  /*0670*/  SHFL.UP P0, R12, R29, 0x1, RZ ;  /* 0x042000001d0c7989 */ /* 0x000e2400000000ff */
        /* <DEDUP_REMOVED lines=11> */
[----:B------:R-:W-:Y:S01]  /*0730*/  @!P1 STS [R31+0x10], R32 ;  /* 0x000010201f009388 */ /* 0x000fe20000000800 */
[----:B------:R-:W-:Y:S01]  /*0740*/  BAR.SYNC.DEFER_BLOCKING 0x0 ;  /* 0x0000000000007b1d */ /* 0x000fe20000010000 */
[----:B------:R-:W-:-:S05]  /*0750*/  ISETP.NE.AND P1, PT, R28, 0x9, PT ;  /* 0x000000091c00780c */ /* 0x000fca0003f25270 */
[----:B------:R-:W0:Y:S04]  /*0760*/  LDS.128 R12, [UR4+0x10] ;  /* 0x00001004ff0c7984 */ /* 0x000e280008000c00 */
[----:B------:R-:W1:Y:S04]  /*0770*/  LDS.128 R16, [UR4+0x20] ;  /* 0x00002004ff107984 */ /* 0x000e680008000c00 */
[----:B------:R-:W2:Y:S01]  /*0780*/  LDS.128 R20, [UR4+0x30] ;  /* 0x00003004ff147984 */ /* 0x000ea20008000c00 */
[----:B0-----:R-:W-:-:S04]  /*0790*/  IMAD.IADD R13, R12, 0x1, R13 ;  /* 0x000000010c0d7824 */ /* 0x001fc800078e020d */
[----:B------:R-:W-:Y:S01]  /*07a0*/  IMAD.IADD R14, R14, 0x1, R13 ;  /* 0x000000010e0e7824 */ /* 0x000fe200078e020d */
[----:B------:R-:W-:Y:S02]  /*07b0*/  SEL R12, R13, R12, !P0 ;  /* 0x0000000c0d0c7207 */ /* 0x000fe40004000000 */
[----:B------:R-:W-:Y:S01]  /*07c0*/  ISETP.NE.AND P0, PT, R28, 0x3, PT ;  /* 0x000000031c00780c */ /* 0x000fe20003f05270 */
[----:B------:R-:W-:Y:S01]  /*07d0*/  IMAD.IADD R15, R15, 0x1, R14 ;  /* 0x000000010f0f7824 */ /* 0x000fe200078e020e */
[----:B------:R-:W-:Y:S02]  /*07e0*/  SEL R13, R29, RZ, P3 ;  /* 0x000000ff1d0d7207 */ /* 0x000fe40001800000 */
        /* <DEDUP_REMOVED lines=9> */
[----:B------:R-:W-:-:S03]  /*0880*/  ISETP.NE.AND P0, PT, R28, 0x6, PT ;  /* 0x000000061c00780c */ /* 0x000fc60003f05270 */
[----:B--2---:R-:W-:Y:S01]  /*0890*/  IMAD.IADD R20, R19, 0x1, R20 ;  /* 0x0000000113147824 */ /* 0x004fe200078e0214 */
[----:B------:R-:W-:Y:S02]  /*08a0*/  SEL R12, R17, R12, !P0 ;  /* 0x0000000c110c7207 */ /* 0x000fe40004000000 */
[----:B------:R-:W-:Y:S01]  /*08b0*/  ISETP.NE.AND P0, PT, R28, 0x7, PT ;  /* 0x000000071c00780c */ /* 0x000fe20003f05270 */
[----:B------:R-:W-:-:S03]  /*08c0*/  IMAD.IADD R21, R21, 0x1, R20 ;  /* 0x0000000115157824 */ /* 0x000fc600078e0214 */
[----:B------:R-:W-:Y:S01]  /*08d0*/  SEL R12, R18, R12, !P0 ;  /* 0x0000000c120c7207 */ /* 0x000fe20004000000 */
[----:B------:R-:W-:Y:S01]  /*08e0*/  IMAD.IADD R22, R22, 0x1, R21 ;  /* 0x0000000116167824 */ /* 0x000fe200078e0215 */
[----:B------:R-:W-:-:S03]  /*08f0*/  ISETP.NE.AND P0, PT, R28, 0x8, PT ;  /* 0x000000081c00780c */ /* 0x000fc60003f05270 */
[----:B------:R-:W-:Y:S01]  /*0900*/  IMAD.IADD R23, R23, 0x1, R22 ;  /* 0x0000000117177824 */ /* 0x000fe200078e0216 */
[----:B------:R-:W-:Y:S02]  /*0910*/  SEL R12, R19, R12, !P0 ;  /* 0x0000000c130c7207 */ /* 0x000fe40004000000 */
[----:B------:R-:W-:Y:S02]  /*0920*/  ISETP.NE.AND P0, PT, R28, 0xa, PT ;  /* 0x0000000a1c00780c */ /* 0x000fe40003f05270 */
[----:B------:R-:W-:Y:S02]  /*0930*/  SEL R12, R20, R12, !P1 ;  /* 0x0000000c140c7207 */ /* 0x000fe40004800000 */
[----:B------:R-:W-:Y:S02]  /*0940*/  ISETP.NE.AND P1, PT, R28, 0xb, PT ;  /* 0x0000000b1c00780c */ /* 0x000fe40003f25270 */
[----:B------:R-:W-:Y:S02]  /*0950*/  SEL R12, R21, R12, !P0 ;  /* 0x0000000c150c7207 */ /* 0x000fe40004000000 */
[----:B------:R-:W-:-:S02]  /*0960*/  ISETP.NE.AND P0, PT, R30, RZ, PT ;  /* 0x000000ff1e00720c */ /* 0x000fc40003f05270 */
[----:B------:R-:W-:-:S05]  /*0970*/  SEL R12, R22, R12, !P1 ;  /* 0x0000000c160c7207 */ /* 0x000fca0004800000 */
[----:B------:R-:W-:-:S06]  /*0980*/  @P2 IMAD.IADD R29, R12, 0x1, R13 ;  /* 0x000000010c1d2824 */ /* 0x000fcc00078e020d */
[----:B------:R-:W-:Y:S05]  /*0990*/  @P0 BRA `(.L_x_562) ;  /* 0x0000000c00600947 */ /* 0x000fea0003800000 */
[----:B------:R-:W0:Y:S01]  /*09a0*/  LDC.64 R12, c[0x0][0x390] ;  /* 0x0000e400ff0c7b82 */ /* 0x000e220000000a00 */
[----:B------:R-:W-:Y:S02]  /*09b0*/  IMAD.MOV.U32 R22, RZ, RZ, 0x65 ;  /* 0x00000065ff167424 */ /* 0x000fe400078e00ff */
[----:B------:R-:W-:-:S03]  /*09c0*/  IMAD.MOV.U32 R29, RZ, RZ, RZ ;  /* 0x000000ffff1d7224 */ /* 0x000fc600078e00ff */
[----:B0-----:R0:W-:Y:S01]  /*09d0*/  ST.E.64.STRONG.GPU desc[UR8][R12.64+0x100], R22 ;  /* 0x000100160c007985 */ /* 0x0011e2000c10fb08 */
[----:B------:R-:W-:Y:S05]  /*09e0*/  BRA `(.L_x_562) ;  /* 0x0000000c004c7947 */ /* 0x000fea0003800000 */
.L_x_561:
[----:B012---:R-:W-:Y:S02]  /*09f0*/  IADD3 R12, PT, PT, R4, R3, R2 ;  /* 0x00000003040c7210 */ /* 0x007fe40007ffe002 */
[----:B------:R-:W-:Y:S02]  /*0a00*/  ISETP.NE.AND P1, PT, R34, 0x1f, PT ;  /* 0x0000001f2200780c */ /* 0x000fe40003f25270 */
[----:B---3--:R-:W-:Y:S02]  /*0a10*/  IADD3 R12, PT, PT, R26, R5, R12 ;  /* 0x000000051a0c7210 */ /* 0x008fe40007ffe00c */
[----:B------:R-:W-:Y:S02]  /*0a20*/  ISETP.NE.AND P2, PT, R34, RZ, PT ;  /* 0x000000ff2200720c */ /* 0x000fe40003f45270 */
[----:B----4-:R-:W-:-:S04]  /*0a30*/  IADD3 R12, PT, PT, R6, R27, R12 ;  /* 0x0000001b060c7210 */ /* 0x010fc80007ffe00c */
        /* <DEDUP_REMOVED lines=52> */
[----:B------:R-:W-:-:S02]  /*0d80*/  ISETP.GT.U32.AND P0, PT, R30, 0x1f, PT ;  /* 0x0000001f1e00780c */ /* 0x000fc40003f04070 */
[----:B------:R-:W-:Y:S02]  /*0d90*/  SEL R12, R22, R12, !P1 ;  /* 0x0000000c160c7207 */ /* 0x000fe40004800000 */
[----:B------:R-:W-:-:S03]  /*0da0*/  ISETP.GE.U32.AND P1, PT, R30, 0x20, PT ;  /* 0x000000201e00780c */ /* 0x000fc60003f26070 */
[----:B------:R-:W-:-:S05]  /*0db0*/  IMAD.IADD R12, R12, 0x1, R13 ;  /* 0x000000010c0c7824 */ /* 0x000fca00078e020d */
[----:B------:R-:W-:-:S05]  /*0dc0*/  SEL R13, R31, R12, !P1 ;  /* 0x0000000c1f0d7207 */ /* 0x000fca0004800000 */
[----:B------:R0:W-:Y:S01]  /*0dd0*/  STL [R1], R13 ;  /* 0x0000000d01007387 */ /* 0x0001e20000100800 */
[----:B------:R-:W-:Y:S05]  /*0de0*/  @P0 BRA `(.L_x_563) ;  /* 0x0000000800240947 */ /* 0x000fea0003800000 */
[----:B0-----:R-:W0:Y:S01]  /*0df0*/  LDC.64 R12, c[0x0][0x390] ;  /* 0x0000e400ff0c7b82 */ /* 0x001e220000000a00 */
        /* <DEDUP_REMOVED lines=14> */
.L_x_593:
[----:B------:R-:W-:Y:S05]  /*0ee0*/  @!P0 BRA `(.L_x_565) ;  /* 0x0000000000248947 */ /* 0x000fea0003800000 */
[----:B------:R-:W-:-:S07]  /*0ef0*/  IMAD.MOV.U32 R15, RZ, RZ, 0x72 ;  /* 0x00000072ff0f7424 */ /* 0x000fce00078e00ff */
.L_x_567:
[----:B------:R-:W-:Y:S05]  /*0f00*/  NANOSLEEP R15 ;  /* 0x0000000f0000735d */ /* 0x000fea0003800000 */
[----:B------:R-:W2:Y:S01]  /*0f10*/  LD.E.64.STRONG.GPU R20, desc[UR8][R12.64+0x100] ;  /* 0x000100080c147980 */ /* 0x000ea2000c10fb00 */
[----:B------:R-:W-:Y:S01]  /*0f20*/  UMOV UR5, 0xffffffff ;  /* 0xffffffff00057882 */ /* 0x000fe20000000000 */
[----:B------:R-:W-:Y:S02]  /*0f30*/  SHF.R.U32.HI R15, RZ, 0x1, R15 ;  /* 0x00000001ff0f7819 */ /* 0x000fe4000001160f */
[----:B--2---:R-:W-:Y:S01]  /*0f40*/  ISETP.NE.AND P0, PT, R20, 0x63, PT ;  /* 0x000000631400780c */ /* 0x004fe20003f05270 */
[----:B------:R-:W-:-:S12]  /*0f50*/  BRA.DIV UR5, `(.L_x_566) ;  /* 0x0000002a05ac7947 */ /* 0x000fd8000b800000 */
[----:B------:R-:W-:-:S13]  /*0f60*/  VOTE.ANY P0, !P0 ;  /* 0x0000000000ff7806 */ /* 0x000fda0004000100 */
.L_x_596:
[----:B------:R-:W-:Y:S05]  /*0f70*/  @P0 BRA `(.L_x_567) ;  /* 0xfffffffc00e00947 */ /* 0x000fea000383ffff */
.L_x_565:
[----:B------:R-:W-:Y:S01]  /*0f80*/  UMOV UR5, 0xffffffff ;  /* 0xffffffff00057882 */ /* 0x000fe20000000000 */
[----:B------:R-:W-:Y:S02]  /*0f90*/  ISETP.NE.AND P1, PT, R20, 0x65, PT ;  /* 0x000000651400780c */ /* 0x000fe40003f25270 */
[----:B------:R-:W-:Y:S11]  /*0fa0*/  BRA.DIV UR5, `(.L_x_568) ;  /* 0x0000002a05b87947 */ /* 0x000ff6000b800000 */
[----:B------:R-:W0:Y:S01]  /*0fb0*/  S2R R32, SR_GEMASK ;  /* 0x0000000000207919 */ /* 0x000e220000003c00 */
[----:B------:R-:W-:Y:S01]  /*0fc0*/  VOTE.ANY R14, PT, !P1 ;  /* 0x00000000000e7806 */ /* 0x000fe200048e0100 */
[----:B------:R-:W1:Y:S03]  /*0fd0*/  S2R R31, SR_LANEID ;  /* 0x00000000001f7919 */ /* 0x000e660000000000 */
[----:B0-----:R-:W-:Y:S01]  /*0fe0*/  LOP3.LUT R14, R14, 0x80000000, R32, 0xec, !PT ;  /* 0x800000000e0e7812 */ /* 0x001fe200078eec20 */
[----:B-1----:R-:W-:-:S04]  /*0ff0*/  VIADD R18, R31, 0x2 ;  /* 0x000000021f127836 */ /* 0x002fc80000000000 */
[C---:B------:R-:W-:Y:S02]  /*1000*/  VIADD R13, R14.reuse, 0xffffffff ;  /* 0xffffffff0e0d7836 */ /* 0x040fe40000000000 */
[C---:B------:R-:W-:Y:S02]  /*1010*/  VIADD R19, R31.reuse, 0x4 ;  /* 0x000000041f137836 */ /* 0x040fe40000000000 */
[----:B------:R-:W-:Y:S01]  /*1020*/  VIADD R22, R31, 0x8 ;  /* 0x000000081f167836 */ /* 0x000fe20000000000 */
[----:B------:R-:W-:-:S04]  /*1030*/  LOP3.LUT R13, R14, R13, RZ, 0xc, !PT ;  /* 0x0000000d0e0d7212 */ /* 0x000fc800078e0cff */
[----:B------:R0:W1:Y:S02]  /*1040*/  POPC R28, R13 ;  /* 0x0000000d001c7309 */ /* 0x0000640000000000 */
[----:B0-----:R-:W0:Y:S01]  /*1050*/  LDC.64 R12, c[0x0][0x390] ;  /* 0x0000e400ff0c7b82 */ /* 0x001e220000000a00 */
[----:B-1----:R-:W1:Y:S01]  /*1060*/  SHFL.DOWN PT, R16, R21, 0x1, R28 ;  /* 0x0820000015107989 */ /* 0x002e6200000e001c */
[----:B------:R-:W-:-:S04]  /*1070*/  ISETP.GE.AND P0, PT, R31, R28, PT ;  /* 0x0000001c1f00720c */ /* 0x000fc80003f06270 */
[----:B-1----:R-:W-:Y:S02]  /*1080*/  SEL R16, R16, RZ, !P0 ;  /* 0x000000ff10107207 */ /* 0x002fe40004000000 */
[----:B------:R-:W-:-:S03]  /*1090*/  ISETP.GT.AND P0, PT, R18, R28, PT ;  /* 0x0000001c1200720c */ /* 0x000fc60003f04270 */
[----:B------:R-:W-:-:S05]  /*10a0*/  IMAD.IADD R23, R16, 0x1, R21 ;  /* 0x0000000110177824 */ /* 0x000fca00078e0215 */
[----:B------:R-:W1:Y:S02]  /*10b0*/  SHFL.DOWN PT, R16, R23, 0x2, R28 ;  /* 0x0840000017107989 */ /* 0x000e6400000e001c */
[----:B-1----:R-:W-:Y:S02]  /*10c0*/  SEL R16, R16, RZ, !P0 ;  /* 0x000000ff10107207 */ /* 0x002fe40004000000 */
[----:B------:R-:W-:-:S03]  /*10d0*/  ISETP.GT.AND P0, PT, R19, R28, PT ;  /* 0x0000001c1300720c */ /* 0x000fc60003f04270 */
[----:B------:R-:W-:Y:S02]  /*10e0*/  IMAD.IADD R29, R23, 0x1, R16 ;  /* 0x00000001171d7824 */ /* 0x000fe400078e0210 */
[----:B------:R-:W-:-:S03]  /*10f0*/  VIADD R23, R31, 0x10 ;  /* 0x000000101f177836 */ /* 0x000fc60000000000 */
[----:B------:R-:W1:Y:S02]  /*1100*/  SHFL.DOWN PT, R16, R29, 0x4, R28 ;  /* 0x088000001d107989 */ /* 0x000e6400000e001c */
[-C--:B------:R-:W-:Y:S02]  /*1110*/  ISETP.GT.AND P1, PT, R23, R28.reuse, PT ;  /* 0x0000001c1700720c */ /* 0x080fe40003f24270 */
[----:B-1----:R-:W-:Y:S02]  /*1120*/  SEL R16, R16, RZ, !P0 ;  /* 0x000000ff10107207 */ /* 0x002fe40004000000 */
[----:B------:R-:W-:-:S03]  /*1130*/  ISETP.GT.AND P0, PT, R22, R28, PT ;  /* 0x0000001c1600720c */ /* 0x000fc60003f04270 */
[----:B------:R-:W-:Y:S01]  /*1140*/  IMAD.IADD R21, R29, 0x1, R16 ;  /* 0x000000011d157824 */ /* 0x000fe200078e0210 */
[----:B0-----:R-:W-:-:S04]  /*1150*/  IADD3 R29, P2, PT, R12, 0x100, RZ ;  /* 0x000001000c1d7810 */ /* 0x001fc80007f5e0ff */
[----:B------:R-:W0:Y:S01]  /*1160*/  SHFL.DOWN PT, R16, R21, 0x8, R28 ;  /* 0x0900000015107989 */ /* 0x000e2200000e001c */
[----:B------:R-:W-:Y:S01]  /*1170*/  IMAD.X R30, RZ, RZ, R13, P2 ;  /* 0x000000ffff1e7224 */ /* 0x000fe200010e060d */
[----:B0-----:R-:W-:Y:S02]  /*1180*/  SEL R16, R16, RZ, !P0 ;  /* 0x000000ff10107207 */ /* 0x001fe40004000000 */
[----:B------:R-:W-:-:S03]  /*1190*/  ISETP.NE.AND P0, PT, R20, 0x65, PT ;  /* 0x000000651400780c */ /* 0x000fc60003f05270 */
[----:B------:R-:W-:-:S05]  /*11a0*/  IMAD.IADD R15, R21, 0x1, R16 ;  /* 0x00000001150f7824 */ /* 0x000fca00078e0210 */
[----:B------:R-:W0:Y:S05]  /*11b0*/  SHFL.DOWN PT, R16, R15, 0x10, R28 ;  /* 0x0a0000000f107989 */ /* 0x000e2a00000e001c */
[----:B------:R-:W-:Y:S02]  /*11c0*/  VOTE.ALL P0, P0 ;  /* 0x0000000000ff7806 */ /* 0x000fe40000000000 */
[----:B0-----:R-:W-:-:S05]  /*11d0*/  SEL R16, R16, RZ, !P1 ;  /* 0x000000ff10107207 */ /* 0x001fca0004800000 */
[----:B------:R-:W-:-:S07]  /*11e0*/  IMAD.IADD R28, R15, 0x1, R16 ;  /* 0x000000010f1c7824 */ /* 0x000fce00078e0210 */
.L_x_605:
[----:B------:R-:W-:Y:S05]  /*11f0*/  @!P0 BRA `(.L_x_569) ;  /* 0x0000000000d88947 */ /* 0x000fea0003800000 */
[----:B------:R-:W-:-:S07]  /*1200*/  IMAD.MOV.U32 R31, RZ, RZ, 0x72 ;  /* 0x00000072ff1f7424 */ /* 0x000fce00078e00ff */
.L_x_575:
        /* <DEDUP_REMOVED lines=10> */
.L_x_608:
[----:B------:R-:W-:Y:S05]  /*12b0*/  @!P0 BRA `(.L_x_571) ;  /* 0x0000000000248947 */ /* 0x000fea0003800000 */
[----:B------:R-:W-:-:S07]  /*12c0*/  IMAD.MOV.U32 R15, RZ, RZ, R31 ;  /* 0x000000ffff0f7224 */ /* 0x000fce00078e001f */
.L_x_573:
[----:B------:R-:W-:Y:S05]  /*12d0*/  NANOSLEEP R15 ;  /* 0x0000000f0000735d */ /* 0x000fea0003800000 */
[----:B------:R-:W2:Y:S01]  /*12e0*/  LD.E.64.STRONG.GPU R20, desc[UR8][R12.64+-0x100] ;  /* 0xffff00080c147980 */ /* 0x000ea2000c10fb00 */
[----:B------:R-:W-:Y:S01]  /*12f0*/  UMOV UR5, 0xffffffff ;  /* 0xffffffff00057882 */ /* 0x000fe20000000000 */
[----:B------:R-:W-:Y:S02]  /*1300*/  SHF.R.U32.HI R15, RZ, 0x1, R15 ;  /* 0x00000001ff0f7819 */ /* 0x000fe4000001160f */
[----:B--2---:R-:W-:Y:S01]  /*1310*/  ISETP.NE.AND P0, PT, R20, 0x63, PT ;  /* 0x000000631400780c */ /* 0x004fe20003f05270 */
[----:B------:R-:W-:-:S12]  /*1320*/  BRA.DIV UR5, `(.L_x_572) ;  /* 0x0000002e05007947 */ /* 0x000fd8000b800000 */
[----:B------:R-:W-:-:S13]  /*1330*/  VOTE.ANY P0, !P0 ;  /* 0x0000000000ff7806 */ /* 0x000fda0004000100 */
.L_x_611:
[----:B------:R-:W-:Y:S05]  /*1340*/  @P0 BRA `(.L_x_573) ;  /* 0xfffffffc00e00947 */ /* 0x000fea000383ffff */
.L_x_571:
[----:B------:R-:W-:Y:S01]  /*1350*/  UMOV UR5, 0xffffffff ;  /* 0xffffffff00057882 */ /* 0x000fe20000000000 */
[----:B------:R-:W-:Y:S02]  /*1360*/  ISETP.NE.AND P0, PT, R20, 0x65, PT ;  /* 0x000000651400780c */ /* 0x000fe40003f05270 */
[----:B------:R-:W-:Y:S11]  /*1370*/  BRA.DIV UR5, `(.L_x_574) ;  /* 0x0000002e050c7947 */ /* 0x000ff6000b800000 */
[----:B------:R-:W-:Y:S01]  /*1380*/  VOTE.ANY R14, PT, !P0 ;  /* 0x00000000000e7806 */ /* 0x000fe200040e0100 */
[----:B------:R-:W0:Y:S01]  /*1390*/  S2R R15, SR_LANEID ;  /* 0x00000000000f7919 */ /* 0x000e220000000000 */
[----:B------:R-:W-:Y:S02]  /*13a0*/  VIADD R17, R17, 0xffffffe0 ;  /* 0xffffffe011117836 */ /* 0x000fe40000000000 */
[----:B------:R-:W-:-:S05]  /*13b0*/  LOP3.LUT R14, R14, 0x80000000, R32, 0xec, !PT ;  /* 0x800000000e0e7812 */ /* 0x000fca00078eec20 */
[----:B------:R-:W-:-:S05]  /*13c0*/  VIADD R13, R14, 0xffffffff ;  /* 0xffffffff0e0d7836 */ /* 0x000fca0000000000 */
[----:B------:R-:W-:-:S04]  /*13d0*/  LOP3.LUT R13, R14, R13, RZ, 0xc, !PT ;  /* 0x0000000d0e0d7212 */ /* 0x000fc800078e0cff */
[----:B------:R-:W1:Y:S02]  /*13e0*/  POPC R12, R13 ;  /* 0x0000000d000c7309 */ /* 0x000e640000000000 */
[----:B-1----:R-:W1:Y:S01]  /*13f0*/  SHFL.DOWN PT, R16, R21, 0x1, R12 ;  /* 0x0820000015107989 */ /* 0x002e6200000e000c */
[-C--:B0-----:R-:W-:Y:S02]  /*1400*/  ISETP.GE.AND P0, PT, R15, R12.reuse, PT ;  /* 0x0000000c0f00720c */ /* 0x081fe40003f06270 */
[-C--:B------:R-:W-:Y:S02]  /*1410*/  ISETP.GT.AND P1, PT, R23, R12.reuse, PT ;  /* 0x0000000c1700720c */ /* 0x080fe40003f24270 */
[----:B-1----:R-:W-:Y:S02]  /*1420*/  SEL R16, R16, RZ, !P0 ;  /* 0x000000ff10107207 */ /* 0x002fe40004000000 */
        /* <DEDUP_REMOVED lines=18> */
.L_x_620:
[----:B------:R-:W-:Y:S05]  /*1550*/  @P0 BRA `(.L_x_575) ;  /* 0xfffffffc002c0947 */ /* 0x000fea000383ffff */
.L_x_569:
[----:B------:R-:W0:Y:S01]  /*1560*/  S2R R12, SR_TID.X ;  /* 0x00000000000c7919 */ /* 0x000e220000002100 */
[----:B------:R-:W1:Y:S01]  /*1570*/  S2R R13, SR_LANEID ;  /* 0x00000000000d7919 */ /* 0x000e620000000000 */
[----:B0-----:R-:W-:Y:S02]  /*1580*/  ISETP.NE.AND P1, PT, R12, RZ, PT ;  /* 0x000000ff0c00720c */ /* 0x001fe40003f25270 */
[----:B-1----:R-:W-:-:S11]  /*1590*/  ISETP.NE.AND P0, PT, R13, RZ, PT ;  /* 0x000000ff0d00720c */ /* 0x002fd60003f05270 */
[----:B------:R-:W0:Y:S01]  /*15a0*/  @!P1 S2R R13, SR_CgaCtaId ;  /* 0x00000000000d9919 */ /* 0x000e220000008800 */
[----:B------:R-:W-:Y:S01]  /*15b0*/  @!P1 MOV R12, 0x400 ;  /* 0x00000400000c9802 */ /* 0x000fe20000000f00 */
[----:B------:R-:W-:Y:S01]  /*15c0*/  @!P1 IMAD.IADD R33, R33, 0x1, R28 ;  /* 0x0000000121219824 */ /* 0x000fe200078e021c */
[----:B------:R-:W1:Y:S01]  /*15d0*/  @!P0 S2R R15, SR_CgaCtaId ;  /* 0x00000000000f8919 */ /* 0x000e620000008800 */
[----:B------:R-:W-:Y:S01]  /*15e0*/  @!P0 MOV R14, 0x400 ;  /* 0x00000400000e8802 */ /* 0x000fe20000000f00 */
[----:B------:R-:W-:-:S05]  /*15f0*/  @!P1 IMAD.MOV.U32 R32, RZ, RZ, 0x65 ;  /* 0x00000065ff209424 */ /* 0x000fca00078e00ff */
[----:B------:R2:W-:Y:S01]  /*1600*/  @!P1 ST.E.64.STRONG.GPU desc[UR8][R34.64+0x100], R32 ;  /* 0x0001002022009985 */ /* 0x0005e2000c10fb08 */
[----:B0-----:R-:W-:-:S03]  /*1610*/  @!P1 LEA R13, R13, R12, 0x18 ;  /* 0x0000000c0d0d9211 */ /* 0x001fc600078ec0ff */
[----:B------:R2:W3:Y:S01]  /*1620*/  LDL.LU R12, [R1] ;  /* 0x00000000010c7983 */ /* 0x0004e20000300800 */
[----:B-1----:R-:W-:-:S03]  /*1630*/  @!P0 LEA R15, R15, R14, 0x18 ;  /* 0x0000000e0f0f8211 */ /* 0x002fc600078ec0ff */
[----:B------:R2:W-:Y:S04]  /*1640*/  @!P1 STS [R13+0x8], R33 ;  /* 0x000008210d009388 */ /* 0x0005e80000000800 */
[----:B------:R2:W-:Y:S04]  /*1650*/  @!P1 STS [R13+0x4], R28 ;  /* 0x0000041c0d009388 */ /* 0x0005e80000000800 */
[----:B------:R2:W-:Y:S02]  /*1660*/  @!P0 STS [R15+0x4c], R28 ;  /* 0x00004c1c0f008388 */ /* 0x0005e40000000800 */
[----:B--23--:R-:W-:-:S07]  /*1670*/  @!P0 IMAD.MOV.U32 R12, RZ, RZ, R28 ;  /* 0x000000ffff0c8224 */ /* 0x00cfce00078e001c */
.L_x_563:
[----:B------:R-:W-:Y:S05]  /*1680*/  WARPSYNC.ALL ;  /* 0x0000000000007948 */ /* 0x000fea0003800000 */
[----:B------:R-:W1:Y:S08]  /*1690*/  S2UR UR6, SR_CgaCtaId ;  /* 0x00000000000679c3 */ /* 0x000e700000008800 */
[----:B------:R-:W-:Y:S06]  /*16a0*/  BAR.SYNC.DEFER_BLOCKING 0x0 ;  /* 0x0000000000007b1d */ /* 0x000fec0000010000 */
[----:B------:R-:W-:Y:S01]  /*16b0*/  UMOV UR5, 0x400 ;  /* 0x0000040000057882 */ /* 0x000fe20000000000 */
[----:B------:R-:W2:Y:S01]  /*16c0*/  S2R R14, SR_TID.X ;  /* 0x00000000000e7919 */ /* 0x000ea20000002100 */
[----:B-1----:R-:W-:-:S09]  /*16d0*/  ULEA UR5, UR6, UR5, 0x18 ;  /* 0x0000000506057291 */ /* 0x002fd2000f8ec0ff */
[----:B0-----:R-:W0:Y:S01]  /*16e0*/  LDS R13, [UR5+0x4c] ;  /* 0x00004c05ff0d7984 */ /* 0x001e220008000800 */
[----:B--2---:R-:W-:-:S04]  /*16f0*/  ISETP.NE.AND P0, PT, R14, RZ, PT ;  /* 0x000000ff0e00720c */ /* 0x004fc80003f05270 */
[----:B0-----:R-:W-:-:S05]  /*1700*/  SEL R13, R13, RZ, P0 ;  /* 0x000000ff0d0d7207 */ /* 0x001fca0000000000 */
[----:B------:R-:W-:-:S07]  /*1710*/  IMAD.IADD R29, R13, 0x1, R12 ;  /* 0x000000010d1d7824 */ /* 0x000fce00078e020c */
.L_x_562:
[----:B------:R-:W-:Y:S05]  /*1720*/  BSYNC.RECONVERGENT B0 ;  /* 0x0000000000007941 */ /* 0x000fea0003800200 */
.L_x_560:
[----:B------:R-:W-:Y:S01]  /*1730*/  IMAD.IADD R2, R2, 0x1, R29 ;  /* 0x0000000102027824 */ /* 0x000fe200078e021d */
[----:B0-----:R-:W0:Y:S01]  /*1740*/  S2R R13, SR_LANEID ;  /* 0x00000000000d7919 */ /* 0x001e220000000000 */
[----:B------:R-:W1:Y:S02]  /*1750*/  LDCU.64 UR6, c[0x0][0x388] ;  /* 0x00007100ff0677ac */ /* 0x000e640008000a00 */
[----:B------:R-:W-:Y:S01]  /*1760*/  IMAD.IADD R3, R3, 0x1, R2 ;  /* 0x0000000103037824 */ /* 0x000fe200078e0202 */
[----:B------:R-:W-:Y:S03]  /*1770*/  BAR.SYNC.DEFER_BLOCKING 0x0 ;  /* 0x0000000000007b1d */ /* 0x000fe60000010000 */
[----:B------:R-:W-:-:S04]  /*1780*/  IMAD.IADD R4, R4, 0x1, R3 ;  /* 0x0000000104047824 */ /* 0x000fc800078e0203 */
[----:B------:R-:W-:-:S04]  /*1790*/  IMAD.IADD R5, R5, 0x1, R4 ;  /* 0x0000000105057824 */ /* 0x000fc800078e0204 */
[----:B------:R-:W-:-:S04]  /*17a0*/  IMAD.IADD R26, R26, 0x1, R5 ;  /* 0x000000011a1a7824 */ /* 0x000fc800078e0205 */
[----:B------:R-:W-:-:S04]  /*17b0*/  IMAD.IADD R27, R27, 0x1, R26 ;  /* 0x000000011b1b7824 */ /* 0x000fc800078e021a */
[----:B------:R-:W-:-:S04]  /*17c0*/  IMAD.IADD R6, R6, 0x1, R27 ;  /* 0x0000000106067824 */ /* 0x000fc800078e021b */
[----:B------:R-:W-:-:S04]  /*17d0*/  IMAD.IADD R7, R7, 0x1, R6 ;  /* 0x0000000107077824 */ /* 0x000fc800078e0206 */
[----:B------:R-:W-:Y:S02]  /*17e0*/  IMAD.IADD R8, R8, 0x1, R7 ;  /* 0x0000000108087824 */ /* 0x000fe400078e0207 */
[----:B0-----:R-:W-:Y:S02]  /*17f0*/  IMAD R12, R13, 0x34, R0 ;  /* 0x000000340d0c7824 */ /* 0x001fe400078e0200 */
[----:B------:R-:W-:-:S03]  /*1800*/  IMAD.IADD R9, R9, 0x1, R8 ;  /* 0x0000000109097824 */ /* 0x000fc600078e0208 */
[----:B------:R1:W-:Y:S01]  /*1810*/  STS.64 [R12], R2 ;  /* 0x000000020c007388 */ /* 0x0003e20000000a00 */
[----:B------:R-:W-:-:S03]  /*1820*/  IMAD.IADD R10, R10, 0x1, R9 ;  /* 0x000000010a0a7824 */ /* 0x000fc600078e0209 */
[----:B------:R-:W-:Y:S01]  /*1830*/  STS.64 [R12+0x8], R4 ;  /* 0x000008040c007388 */ /* 0x000fe20000000a00 */
[----:B------:R-:W-:-:S03]  /*1840*/  IMAD.IADD R11, R11, 0x1, R10 ;  /* 0x000000010b0b7824 */ /* 0x000fc600078e020a */
[----:B------:R-:W-:Y:S01]  /*1850*/  STS.64 [R12+0x10], R26 ;  /* 0x0000101a0c007388 */ /* 0x000fe20000000a00 */
[----:B------:R-:W-:-:S03]  /*1860*/  IMAD.IADD R24, R24, 0x1, R11 ;  /* 0x0000000118187824 */ /* 0x000fc600078e020b */
[----:B------:R-:W-:Y:S01]  /*1870*/  STS.64 [R12+0x18], R6 ;  /* 0x000018060c007388 */ /* 0x000fe20000000a00 */
[----:B------:R-:W-:Y:S01]  /*1880*/  IMAD.IADD R25, R25, 0x1, R24 ;  /* 0x0000000119197824 */ /* 0x000fe200078e0218 */
[----:B-1----:R-:W-:Y:S02]  /*1890*/  IADD3 R2, P0, PT, R37, UR6, RZ ;  /* 0x0000000625027c10 */ /* 0x002fe4000ff1e0ff */
[----:B------:R-:W-:Y:S02]  /*18a0*/  STS.64 [R12+0x20], R8 ;  /* 0x000020080c007388 */ /* 0x000fe40000000a00 */
[----:B------:R-:W-:Y:S02]  /*18b0*/  IADD3.X R3, PT, PT, R36, UR7, RZ, P0, !PT ;  /* 0x0000000724037c10 */ /* 0x000fe400087fe4ff */
[----:B------:R-:W-:Y:S04]  /*18c0*/  STS.64 [R12+0x28], R10 ;  /* 0x0000280a0c007388 */ /* 0x000fe80000000a00 */
[----:B------:R-:W-:Y:S01]  /*18d0*/  STS.64 [R12+0x30], R24 ;  /* 0x000030180c007388 */ /* 0x000fe20000000a00 */
[----:B------:R-:W-:-:S03]  /*18e0*/  NOP ;  /* 0x0000000000007918 */ /* 0x000fc60000000000 */
[----:B------:R-:W0:Y:S04]  /*18f0*/  LDS R13, [R0] ;  /* 0x00000000000d7984 */ /* 0x000e280000000800 */
[----:B------:R-:W1:Y:S04]  /*1900*/  LDS R15, [R0+0x80] ;  /* 0x00008000000f7984 */ /* 0x000e680000000800 */
[----:B------:R-:W2:Y:S04]  /*1910*/  LDS R5, [R0+0x100] ;  /* 0x0001000000057984 */ /* 0x000ea80000000800 */
[----:B------:R-:W3:Y:S04]  /*1920*/  LDS R17, [R0+0x180] ;  /* 0x0001800000117984 */ /* 0x000ee80000000800 */
[----:B------:R-:W4:Y:S04]  /*1930*/  LDS R19, [R0+0x200] ;  /* 0x0002000000137984 */ /* 0x000f280000000800 */
[----:B------:R-:W5:Y:S04]  /*1940*/  LDS R7, [R0+0x280] ;  /* 0x0002800000077984 */ /* 0x000f680000000800 */
        /* <DEDUP_REMOVED lines=8> */
[----:B0-----:R-:W-:Y:S04]  /*19d0*/  STG.E.U8 desc[UR8][R2.64], R13 ;  /* 0x0000000d02007986 */ /* 0x001fe8000c101108 */
[----:B-1----:R-:W-:Y:S04]  /*19e0*/  STG.E.U8 desc[UR8][R2.64+0x20], R15 ;  /* 0x0000200f02007986 */ /* 0x002fe8000c101108 */
[----:B--2---:R-:W-:Y:S04]  /*19f0*/  STG.E.U8 desc[UR8][R2.64+0x40], R5 ;  /* 0x0000400502007986 */ /* 0x004fe8000c101108 */
[----:B---3--:R-:W-:Y:S04]  /*1a00*/  STG.E.U8 desc[UR8][R2.64+0x60], R17 ;  /* 0x0000601102007986 */ /* 0x008fe8000c101108 */
[----:B----4-:R-:W-:Y:S04]  /*1a10*/  STG.E.U8 desc[UR8][R2.64+0x80], R19 ;  /* 0x0000801302007986 */ /* 0x010fe8000c101108 */
[----:B-----5:R-:W-:Y:S04]  /*1a20*/  STG.E.U8 desc[UR8][R2.64+0xa0], R7 ;  /* 0x0000a00702007986 */ /* 0x020fe8000c101108 */
[----:B------:R-:W-:Y:S04]  /*1a30*/  STG.E.U8 desc[UR8][R2.64+0xc0], R9 ;  /* 0x0000c00902007986 */ /* 0x000fe8000c101108 */
[----:B------:R-:W-:Y:S04]  /*1a40*/  STG.E.U8 desc[UR8][R2.64+0xe0], R11 ;  /* 0x0000e00b02007986 */ /* 0x000fe8000c101108 */
[----:B------:R-:W-:Y:S04]  /*1a50*/  STG.E.U8 desc[UR8][R2.64+0x100], R21 ;  /* 0x0001001502007986 */ /* 0x000fe8000c101108 */
[----:B------:R-:W-:Y:S04]  /*1a60*/  STG.E.U8 desc[UR8][R2.64+0x120], R23 ;  /* 0x0001201702007986 */ /* 0x000fe8000c101108 */
[----:B------:R-:W-:Y:S04]  /*1a70*/  STG.E.U8 desc[UR8][R2.64+0x140], R25 ;  /* 0x0001401902007986 */ /* 0x000fe8000c101108 */
[----:B------:R-:W-:Y:S04]  /*1a80*/  STG.E.U8 desc[UR8][R2.64+0x160], R27 ;  /* 0x0001601b02007986 */ /* 0x000fe8000c101108 */
[----:B------:R-:W-:Y:S04]  /*1a90*/  STG.E.U8 desc[UR8][R2.64+0x180], R29 ;  /* 0x0001801d02007986 */ /* 0x000fe8000c101108 */
[----:B------:R-:W-:Y:S01]  /*1aa0*/  STG.E.U8 desc[UR8][R2.64+0x1a0], R31 ;  /* 0x0001a01f02007986 */ /* 0x000fe2000c101108 */
[----:B------:R-:W-:Y:S05]  /*1ab0*/  EXIT ;  /* 0x000000000000794d */ /* 0x000fea0003800000 */
.L_x_559:
[----:B------:R-:W-:-:S04]  /*1ac0*/  ISETP.NE.U32.AND P0, PT, R0, RZ, PT ;  /* 0x000000ff0000720c */ /* 0x000fc80003f05070 */
[----:B------:R-:W-:-:S13]  /*1ad0*/  ISETP.NE.AND.EX P0, PT, R4, RZ, PT, P0 ;  /* 0x000000ff0400720c */ /* 0x000fda0003f05300 */
[----:B------:R-:W-:Y:S05]  /*1ae0*/  @!P0 EXIT ;  /* 0x000000000000894d */ /* 0x000fea0003800000 */
[----:B------:R-:W0:Y:S01]  /*1af0*/  S2R R37, SR_TID.X ;  /* 0x0000000000257919 */ /* 0x000e220000002100 */
[----:B------:R-:W1:Y:S02]  /*1b00*/  LDCU.64 UR4, c[0x0][0x380] ;  /* 0x00007000ff0477ac */ /* 0x000e640008000a00 */
[----:B-1----:R-:W-:-:S04]  /*1b10*/  IADD3 R4, P0, PT, R2, UR4, RZ ;  /* 0x0000000402047c10 */ /* 0x002fc8000ff1e0ff */
[----:B------:R-:W-:Y:S02]  /*1b20*/  IADD3.X R5, PT, PT, R3, UR5, RZ, P0, !PT ;  /* 0x0000000503057c10 */ /* 0x000fe400087fe4ff */
[C---:B0-----:R-:W-:Y:S02]  /*1b30*/  LOP3.LUT R15, R37.reuse, 0x1f, RZ, 0xc0, !PT ;  /* 0x0000001f250f7812 */ /* 0x041fe400078ec0ff */
[----:B------:R-:W-:-:S05]  /*1b40*/  LOP3.LUT R6, R37, 0x3e0, RZ, 0xc0, !PT ;  /* 0x000003e025067812 */ /* 0x000fca00078ec0ff */
[----:B------:R-:W-:Y:S02]  /*1b50*/  IMAD R15, R6, 0xe, R15 ;  /* 0x0000000e060f7824 */ /* 0x000fe400078e020f */
[----:B------:R0:W2:Y:S02]  /*1b60*/  LD.E.U8.STRONG.SM R6, desc[UR8][R4.64] ;  /* 0x0000000804067980 */ /* 0x0000a4000c10b100 */
[C---:B------:R-:W-:Y:S01]  /*1b70*/  VIADD R9, R15.reuse, 0x60 ;  /* 0x000000600f097836 */ /* 0x040fe20000000000 */
[C---:B------:R-:W-:Y:S01]  /*1b80*/  ISETP.GE.U32.AND P0, PT, R15.reuse, R0, PT ;  /* 0x000000000f00720c */ /* 0x040fe20003f06070 */
[C---:B------:R-:W-:Y:S01]  /*1b90*/  VIADD R7, R15.reuse, 0x40 ;  /* 0x000000400f077836 */ /* 0x040fe20000000000 */
[C---:B------:R-:W-:Y:S01]  /*1ba0*/  IADD3 R2, P1, PT, R15.reuse, R4, RZ ;  /* 0x000000040f027210 */ /* 0x040fe20007f3e0ff */
[----:B------:R-:W-:Y:S01]  /*1bb0*/  VIADD R3, R15, 0x20 ;  /* 0x000000200f037836 */ /* 0x000fe20000000000 */
[-C--:B------:R-:W-:Y:S01]  /*1bc0*/  ISETP.GE.U32.AND P6, PT, R9, R0.reuse, PT ;  /* 0x000000000900720c */ /* 0x080fe20003fc6070 */
[----:B------:R-:W-:Y:S01]  /*1bd0*/  VIADD R9, R15, 0x80 ;  /* 0x000000800f097836 */ /* 0x000fe20000000000 */
[----:B------:R-:W-:-:S02]  /*1be0*/  ISETP.GE.U32.AND P3, PT, R7, R0, PT ;  /* 0x000000000700720c */ /* 0x000fc40003f66070 */
[-C--:B------:R-:W-:Y:S01]  /*1bf0*/  ISETP.GE.U32.AND P4, PT, R3, R0.reuse, PT ;  /* 0x000000000300720c */ /* 0x080fe20003f86070 */
[----:B------:R-:W-:Y:S01]  /*1c00*/  IMAD.X R3, RZ, RZ, R5, P1 ;  /* 0x000000ffff037224 */ /* 0x000fe200008e0605 */
[-C--:B------:R-:W-:Y:S01]  /*1c10*/  ISETP.GE.U32.AND P5, PT, R9, R0.reuse, PT ;  /* 0x000000000900720c */ /* 0x080fe20003fa6070 */
[C---:B------:R-:W-:Y:S02]  /*1c20*/  VIADD R11, R15.reuse, 0xa0 ;  /* 0x000000a00f0b7836 */ /* 0x040fe40000000000 */
[----:B0-----:R-:W-:Y:S01]  /*1c30*/  VIADD R5, R15, 0xc0 ;  /* 0x000000c00f057836 */ /* 0x001fe20000000000 */
[----:B------:R-:W3:Y:S02]  /*1c40*/  @!P0 LD.E.U8.STRONG.SM R7, desc[UR8][R2.64] ;  /* 0x0000000802078980 */ /* 0x000ee4000c10b100 */
[-C--:B------:R-:W-:Y:S02]  /*1c50*/  ISETP.GE.U32.AND P2, PT, R11, R0.reuse, PT ;  /* 0x000000000b00720c */ /* 0x080fe40003f46070 */
[----:B------:R-:W-:Y:S01]  /*1c60*/  ISETP.GE.U32.AND P1, PT, R5, R0, PT ;  /* 0x000000000500720c */ /* 0x000fe20003f26070 */
[----:B------:R-:W4:Y:S04]  /*1c70*/  @!P3 LD.E.U8.STRONG.SM R4, desc[UR8][R2.64+0x40] ;  /* 0x000040080204b980 */ /* 0x000f28000c10b100 */
[----:B------:R-:W5:Y:S04]  /*1c80*/  @!P4 LD.E.U8.STRONG.SM R8, desc[UR8][R2.64+0x20] ;  /* 0x000020080208c980 */ /* 0x000f68000c10b100 */
[----:B------:R-:W5:Y:S04]  /*1c90*/  @!P5 LD.E.U8.STRONG.SM R12, desc[UR8][R2.64+0x80] ;  /* 0x00008008020cd980 */ /* 0x000f68000c10b100 */
[----:B------:R-:W5:Y:S04]  /*1ca0*/  @!P6 LD.E.U8.STRONG.SM R10, desc[UR8][R2.64+0x60] ;  /* 0x00006008020ae980 */ /* 0x000f68000c10b100 */
[----:B------:R-:W5:Y:S04]  /*1cb0*/  @!P2 LD.E.U8.STRONG.SM R14, desc[UR8][R2.64+0xa0] ;  /* 0x0000a008020ea980 */ /* 0x000f68000c10b100 */
[----:B------:R-:W5:Y:S01]  /*1cc0*/  @!P1 LD.E.U8.STRONG.SM R16, desc[UR8][R2.64+0xc0] ;  /* 0x0000c00802109980 */ /* 0x000f62000c10b100 */
[----:B------:R-:W-:-:S02]  /*1cd0*/  VIADD R9, R15, 0xe0 ;  /* 0x000000e00f097836 */ /* 0x000fc40000000000 */
[C---:B------:R-:W-:Y:S02]  /*1ce0*/  VIADD R17, R15.reuse, 0x120 ;  /* 0x000001200f117836 */ /* 0x040fe40000000000 */
[C---:B------:R-:W-:Y:S02]  /*1cf0*/  VIADD R11, R15.reuse, 0x100 ;  /* 0x000001000f0b7836 */ /* 0x040fe40000000000 */
[C---:B------:R-:W-:Y:S02]  /*1d00*/  VIADD R21, R15.reuse, 0x160 ;  /* 0x000001600f157836 */ /* 0x040fe40000000000 */
[C---:B------:R-:W-:Y:S02]  /*1d10*/  VIADD R19, R15.reuse, 0x140 ;  /* 0x000001400f137836 */ /* 0x040fe40000000000 */
[----:B------:R-:W-:Y:S01]  /*1d20*/  VIADD R23, R15, 0x180 ;  /* 0x000001800f177836 */ /* 0x000fe20000000000 */
[----:B--2---:R-:W-:-:S05]  /*1d30*/  PRMT R5, R6, 0x8880, RZ ;  /* 0x0000888006057816 */ /* 0x004fca00000000ff */
[----:B------:R-:W-:Y:S01]  /*1d40*/  IMAD.MOV.U32 R13, RZ, RZ, R5 ;  /* 0x000000ffff0d7224 */ /* 0x000fe200078e0005 */
[----:B---3--:R-:W-:Y:S02]  /*1d50*/  @!P0 PRMT R6, R7, 0x8880, RZ ;  /* 0x0000888007068816 */ /* 0x008fe400000000ff */
[----:B----4-:R-:W-:-:S03]  /*1d60*/  @!P3 PRMT R4, R4, 0x8880, RZ ;  /* 0x000088800404b816 */ /* 0x010fc600000000ff */
[----:B------:R-:W-:Y:S01]  /*1d70*/  @!P0 IMAD.MOV.U32 R5, RZ, RZ, R6 ;  /* 0x000000ffff058224 */ /* 0x000fe200078e0006 */
[-C--:B------:R-:W-:Y:S01]  /*1d80*/  ISETP.GE.U32.AND P0, PT, R9, R0.reuse, PT ;  /* 0x000000000900720c */ /* 0x080fe20003f06070 */
[--C-:B------:R-:W-:Y:S01]  /*1d90*/  IMAD.MOV.U32 R9, RZ, RZ, R13.reuse ;  /* 0x000000ffff097224 */ /* 0x100fe200078e000d */
[----:B-----5:R-:W-:Y:S01]  /*1da0*/  @!P4 PRMT R8, R8, 0x8880, RZ ;  /* 0x000088800808c816 */ /* 0x020fe200000000ff */
[----:B------:R-:W-:Y:S01]  /*1db0*/  @!P3 IMAD.MOV.U32 R9, RZ, RZ, R4 ;  /* 0x000000ffff09b224 */ /* 0x000fe200078e0004 */
[----:B------:R-:W-:Y:S01]  /*1dc0*/  @!P5 PRMT R12, R12, 0x8880, RZ ;  /* 0x000088800c0cd816 */ /* 0x000fe200000000ff */
[--C-:B------:R-:W-:Y:S01]  /*1dd0*/  IMAD.MOV.U32 R7, RZ, RZ, R13.reuse ;  /* 0x000000ffff077224 */ /* 0x100fe200078e000d */
[-C--:B------:R-:W-:Y:S01]  /*1de0*/  ISETP.GE.U32.AND P3, PT, R17, R0.reuse, PT ;  /* 0x000000001100720c */ /* 0x080fe20003f66070 */
[--C-:B------:R-:W-:Y:S01]  /*1df0*/  IMAD.MOV.U32 R17, RZ, RZ, R13.reuse ;  /* 0x000000ffff117224 */ /* 0x100fe200078e000d */
[----:B------:R-:W-:Y:S01]  /*1e00*/  @!P6 PRMT R10, R10, 0x8880, RZ ;  /* 0x000088800a0ae816 */ /* 0x000fe200000000ff */
[----:B------:R-:W-:Y:S01]  /*1e10*/  @!P4 IMAD.MOV.U32 R7, RZ, RZ, R8 ;  /* 0x000000ffff07c224 */ /* 0x000fe200078e0008 */
[-C--:B------:R-:W-:Y:S01]  /*1e20*/  ISETP.GE.U32.AND P4, PT, R11, R0.reuse, PT ;  /* 0x000000000b00720c */ /* 0x080fe20003f86070 */
[----:B------:R-:W-:Y:S01]  /*1e30*/  @!P5 IMAD.MOV.U32 R17, RZ, RZ, R12 ;  /* 0x000000ffff11d224 */ /* 0x000fe200078e000c */
[----:B------:R-:W-:Y:S01]  /*1e40*/  @!P2 PRMT R14, R14, 0x8880, RZ ;  /* 0x000088800e0ea816 */ /* 0x000fe200000000ff */
[--C-:B------:R-:W-:Y:S01]  /*1e50*/  IMAD.MOV.U32 R11, RZ, RZ, R13.reuse ;  /* 0x000000ffff0b7224 */ /* 0x100fe200078e000d */
[-C--:B------:R-:W-:Y:S01]  /*1e60*/  ISETP.GE.U32.AND P5, PT, R21, R0.reuse, PT ;  /* 0x000000001500720c */ /* 0x080fe20003fa6070 */
[----:B------:R-:W-:Y:S01]  /*1e70*/  VIADD R21, R15, 0x1a0 ;  /* 0x000001a00f157836 */ /* 0x000fe20000000000 */
[----:B------:R-:W-:Y:S01]  /*1e80*/  @!P1 PRMT R16, R16, 0x8880, RZ ;  /* 0x0000888010109816 */ /* 0x000fe200000000ff */
[----:B------:R-:W-:Y:S01]  /*1e90*/  @!P6 IMAD.MOV.U32 R11, RZ, RZ, R10 ;  /* 0x000000ffff0be224 */ /* 0x000fe200078e000a */
[----:B------:R-:W-:Y:S01]  /*1ea0*/  ISETP.GE.U32.AND P6, PT, R19, R0, PT ;  /* 0x000000001300720c */ /* 0x000fe20003fc6070 */
[--C-:B------:R-:W-:Y:S01]  /*1eb0*/  IMAD.MOV.U32 R19, RZ, RZ, R13.reuse ;  /* 0x000000ffff137224 */ /* 0x100fe200078e000d */
[----:B------:R-:W2:Y:S01]  /*1ec0*/  @!P0 LD.E.U8.STRONG.SM R4, desc[UR8][R2.64+0xe0] ;  /* 0x0000e00802048980 */ /* 0x000ea2000c10b100 */
[----:B------:R-:W-:-:S02]  /*1ed0*/  IMAD.MOV.U32 R15, RZ, RZ, R13 ;  /* 0x000000ffff0f7224 */ /* 0x000fc400078e000d */
[----:B------:R-:W-:Y:S01]  /*1ee0*/  @!P2 IMAD.MOV.U32 R19, RZ, RZ, R14 ;  /* 0x000000ffff13a224 */ /* 0x000fe200078e000e */
[-C--:B------:R-:W-:Y:S01]  /*1ef0*/  ISETP.GE.U32.AND P2, PT, R23, R0.reuse, PT ;  /* 0x000000001700720c */ /* 0x080fe20003f46070 */
[----:B------:R-:W-:Y:S01]  /*1f00*/  @!P1 IMAD.MOV.U32 R15, RZ, RZ, R16 ;  /* 0x000000ffff0f9224 */ /* 0x000fe200078e0010 */
[----:B------:R-:W-:Y:S01]  /*1f10*/  ISETP.GE.U32.AND P1, PT, R21, R0, PT ;  /* 0x000000001500720c */ /* 0x000fe20003f26070 */
[----:B------:R-:W3:Y:S04]  /*1f20*/  @!P4 LD.E.U8.STRONG.SM R6, desc[UR8][R2.64+0x100] ;  /* 0x000100080206c980 */ /* 0x000ee8000c10b100 */
[----:B------:R-:W4:Y:S04]  /*1f30*/  @!P3 LD.E.U8.STRONG.SM R8, desc[UR8][R2.64+0x120] ;  /* 0x000120080208b980 */ /* 0x000f28000c10b100 */
[----:B------:R-:W5:Y:S04]  /*1f40*/  @!P6 LD.E.U8.STRONG.SM R10, desc[UR8][R2.64+0x140] ;  /* 0x00014008020ae980 */ /* 0x000f68000c10b100 */
[----:B------:R-:W5:Y:S04]  /*1f50*/  @!P5 LD.E.U8.STRONG.SM R12, desc[UR8][R2.64+0x160] ;  /* 0x00016008020cd980 */ /* 0x000f68000c10b100 */
[----:B------:R-:W5:Y:S04]  /*1f60*/  @!P2 LD.E.U8.STRONG.SM R14, desc[UR8][R2.64+0x180] ;  /* 0x00018008020ea980 */ /* 0x000f68000c10b100 */
[----:B------:R0:W5:Y:S01]  /*1f70*/  @!P1 LD.E.U8.STRONG.SM R16, desc[UR8][R2.64+0x1a0] ;  /* 0x0001a00802109980 */ /* 0x000162000c10b100 */
[----:B------:R-:W1:Y:S01]  /*1f80*/  S2R R35, SR_LANEID ;  /* 0x0000000000237919 */ /* 0x000e620000000000 */
[----:B------:R-:W0:Y:S01]  /*1f90*/  S2UR UR5, SR_CgaCtaId ;  /* 0x00000000000579c3 */ /* 0x000e220000008800 */
[----:B------:R-:W-:Y:S01]  /*1fa0*/  SHF.R.U32.HI R28, RZ, 0x5, R37 ;  /* 0x00000005ff1c7819 */ /* 0x000fe20000011625 */
[----:B------:R-:W-:Y:S01]  /*1fb0*/  UMOV UR4, 0x400 ;  /* 0x0000040000047882 */ /* 0x000fe20000000000 */
[----:B------:R-:W-:-:S02]  /*1fc0*/  IMAD.MOV.U32 R21, RZ, RZ, R13 ;  /* 0x000000ffff157224 */ /* 0x000fc400078e000d */
[--C-:B------:R-:W-:Y:S02]  /*1fd0*/  IMAD.MOV.U32 R23, RZ, RZ, R13.reuse ;  /* 0x000000ffff177224 */ /* 0x100fe400078e000d */
[--C-:B------:R-:W-:Y:S02]  /*1fe0*/  IMAD.MOV.U32 R25, RZ, RZ, R13.reuse ;  /* 0x000000ffff197224 */ /* 0x100fe400078e000d */
[--C-:B------:R-:W-:Y:S02]  /*1ff0*/  IMAD.MOV.U32 R31, RZ, RZ, R13.reuse ;  /* 0x000000ffff1f7224 */ /* 0x100fe400078e000d */
[----:B------:R-:W-:Y:S01]  /*2000*/  IMAD.MOV.U32 R33, RZ, RZ, R13 ;  /* 0x000000ffff217224 */ /* 0x000fe200078e000d */
[----:B0-----:R-:W-:Y:S01]  /*2010*/  ULEA UR6, UR5, UR4, 0x18 ;  /* 0x0000000405067291 */ /* 0x001fe2000f8ec0ff */
[----:B-1----:R-:W-:-:S05]  /*2020*/  IMAD R0, R28, 0x1c0, R35 ;  /* 0x000001c01c007824 */ /* 0x002fca00078e0223 */
[----:B------:R-:W-:-:S05]  /*2030*/  LEA R0, R0, UR6, 0x2 ;  /* 0x0000000600007c11 */ /* 0x000fca000f8e10ff */
[----:B------:R0:W-:Y:S04]  /*2040*/  STS [R0], R5 ;  /* 0x0000000500007388 */ /* 0x0001e80000000800 */
[----:B------:R0:W-:Y:S04]  /*2050*/  STS [R0+0x80], R7 ;  /* 0x0000800700007388 */ /* 0x0001e80000000800 */
[----:B------:R0:W-:Y:S04]  /*2060*/  STS [R0+0x100], R9 ;  /* 0x0001000900007388 */ /* 0x0001e80000000800 */
[----:B------:R0:W-:Y:S04]  /*2070*/  STS [R0+0x180], R11 ;  /* 0x0001800b00007388 */ /* 0x0001e80000000800 */
[----:B------:R0:W-:Y:S04]  /*2080*/  STS [R0+0x200], R17 ;  /* 0x0002001100007388 */ /* 0x0001e80000000800 */
[----:B------:R0:W-:Y:S04]  /*2090*/  STS [R0+0x280], R19 ;  /* 0x0002801300007388 */ /* 0x0001e80000000800 */
[----:B------:R0:W-:Y:S01]  /*20a0*/  STS [R0+0x300], R15 ;  /* 0x0003000f00007388 */ /* 0x0001e20000000800 */
[----:B--2---:R-:W-:-:S05]  /*20b0*/  @!P0 PRMT R4, R4, 0x8880, RZ ;  /* 0x0000888004048816 */ /* 0x004fca00000000ff */
[----:B------:R-:W-:Y:S01]  /*20c0*/  @!P0 IMAD.MOV.U32 R21, RZ, RZ, R4 ;  /* 0x000000ffff158224 */ /* 0x000fe200078e0004 */
[----:B------:R-:W-:Y:S02]  /*20d0*/  ISETP.NE.AND P0, PT, R29, RZ, PT ;  /* 0x000000ff1d00720c */ /* 0x000fe40003f05270 */
[----:B---3--:R-:W-:Y:S02]  /*20e0*/  @!P4 PRMT R6, R6, 0x8880, RZ ;  /* 0x000088800606c816 */ /* 0x008fe400000000ff */
[----:B----4-:R-:W-:Y:S02]  /*20f0*/  @!P3 PRMT R8, R8, 0x8880, RZ ;  /* 0x000088800808b816 */ /* 0x010fe400000000ff */
[----:B-----5:R-:W-:Y:S02]  /*2100*/  @!P6 PRMT R10, R10, 0x8880, RZ ;  /* 0x000088800a0ae816 */ /* 0x020fe400000000ff */
[----:B------:R-:W-:Y:S02]  /*2110*/  @!P5 PRMT R2, R12, 0x8880, RZ ;  /* 0x000088800c02d816 */ /* 0x000fe400000000ff */
[----:B------:R-:W-:-:S02]  /*2120*/  @!P2 PRMT R14, R14, 0x8880, RZ ;  /* 0x000088800e0ea816 */ /* 0x000fc400000000ff */
[----:B------:R-:W-:Y:S01]  /*2130*/  @!P1 PRMT R16, R16, 0x8880, RZ ;  /* 0x0000888010109816 */ /* 0x000fe200000000ff */
[----:B------:R-:W-:Y:S02]  /*2140*/  IMAD.MOV.U32 R12, RZ, RZ, R13 ;  /* 0x000000ffff0c7224 */ /* 0x000fe400078e000d */
[----:B------:R-:W-:Y:S02]  /*2150*/  @!P4 IMAD.MOV.U32 R23, RZ, RZ, R6 ;  /* 0x000000ffff17c224 */ /* 0x000fe400078e0006 */
[----:B------:R-:W-:Y:S02]  /*2160*/  @!P3 IMAD.MOV.U32 R25, RZ, RZ, R8 ;  /* 0x000000ffff19b224 */ /* 0x000fe400078e0008 */
[----:B------:R-:W-:Y:S02]  /*2170*/  @!P6 IMAD.MOV.U32 R31, RZ, RZ, R10 ;  /* 0x000000ffff1fe224 */ /* 0x000fe400078e000a */
[----:B------:R-:W-:Y:S02]  /*2180*/  @!P5 IMAD.MOV.U32 R33, RZ, RZ, R2 ;  /* 0x000000ffff21d224 */ /* 0x000fe400078e0002 */
[----:B------:R-:W-:-:S02]  /*2190*/  @!P2 IMAD.MOV.U32 R12, RZ, RZ, R14 ;  /* 0x000000ffff0ca224 */ /* 0x000fc400078e000e */
[----:B------:R-:W-:Y:S02]  /*21a0*/  @!P1 IMAD.MOV.U32 R13, RZ, RZ, R16 ;  /* 0x000000ffff0d9224 */ /* 0x000fe400078e0010 */
[----:B------:R-:W-:Y:S01]  /*21b0*/  IMAD R14, R35, 0x34, R0 ;  /* 0x00000034230e7824 */ /* 0x000fe200078e0200 */
        /* <DEDUP_REMOVED lines=20> */
[----:B------:R-:W-:Y:S02]  /*2300*/  ISETP.NE.AND P2, PT, R28, 0xb, PT ;  /* 0x0000000b1c00780c */ /* 0x000fe40003f45270 */
[----:B----4-:R-:W-:Y:S02]  /*2310*/  IADD3 R12, PT, PT, R6, R27, R12 ;  /* 0x0000001b060c7210 */ /* 0x010fe40007ffe00c */
[----:B------:R-:W-:-:S02]  /*2320*/  ISETP.GE.U32.AND P3, PT, R37, 0x20, PT ;  /* 0x000000202500780c */ /* 0x000fc40003f66070 */
        /* <DEDUP_REMOVED lines=42> */
[----:B------:R-:W-:Y:S02]  /*25d0*/  SEL R12, R18, R12, !P0 ;  /* 0x0000000c120c7207 */ /* 0x000fe40004000000 */
[----:B------:R-:W-:-:S04]  /*25e0*/  ISETP.NE.AND P0, PT, R28, 0x8, PT ;  /* 0x000000081c00780c */ /* 0x000fc80003f05270 */
[----:B------:R-:W-:Y:S02]  /*25f0*/  SEL R12, R19, R12, !P0 ;  /* 0x0000000c130c7207 */ /* 0x000fe40004000000 */
[----:B------:R-:W-:Y:S02]  /*2600*/  ISETP.NE.AND P0, PT, R28, 0xa, PT ;  /* 0x0000000a1c00780c */ /* 0x000fe40003f05270 */
[----:B------:R-:W-:Y:S02]  /*2610*/  SEL R12, R20, R12, !P1 ;  /* 0x0000000c140c7207 */ /* 0x000fe40004800000 */
[----:B------:R-:W-:Y:S02]  /*2620*/  ISETP.NE.AND P1, PT, R35, RZ, PT ;  /* 0x000000ff2300720c */ /* 0x000fe40003f25270 */
[----:B------:R-:W-:Y:S01]  /*2630*/  SEL R12, R21, R12, !P0 ;  /* 0x0000000c150c7207 */ /* 0x000fe20004000000 */
[----:B------:R-:W-:Y:S01]  /*2640*/  @!P2 IMAD.IADD R12, R22, 0x1, R21 ;  /* 0x00000001160ca824 */ /* 0x000fe200078e0215 */
[----:B------:R-:W-:-:S02]  /*2650*/  SEL R13, R29, RZ, P1 ;  /* 0x000000ff1d0d7207 */ /* 0x000fc40000800000 */
[----:B------:R-:W-:-:S03]  /*2660*/  ISETP.NE.AND P0, PT, R37, RZ, PT ;  /* 0x000000ff2500720c */ /* 0x000fc60003f05270 */
[----:B------:R-:W-:-:S05]  /*2670*/  @P3 IMAD.IADD R29, R12, 0x1, R13 ;  /* 0x000000010c1d3824 */ /* 0x000fca00078e020d */
[----:B------:R-:W-:Y:S01]  /*2680*/  SEL R29, R29, RZ, P0 ;  /* 0x000000ff1d1d7207 */ /* 0x000fe20000000000 */
[----:B------:R-:W-:Y:S06]  /*2690*/  BRA `(.L_x_577) ;  /* 0x0000000c00347947 */ /* 0x000fec0003800000 */
.L_x_576:
[----:B012---:R-:W-:Y:S02]  /*26a0*/  IADD3 R12, PT, PT, R4, R3, R2 ;  /* 0x00000003040c7210 */ /* 0x007fe40007ffe002 */
[C---:B------:R-:W-:Y:S02]  /*26b0*/  ISETP.NE.AND P1, PT, R35.reuse, 0x1f, PT ;  /* 0x0000001f2300780c */ /* 0x040fe40003f25270 */
        /* <DEDUP_REMOVED lines=76> */
.L_x_623:
[----:B------:R-:W-:Y:S05]  /*2b80*/  @!P0 BRA `(.L_x_580) ;  /* 0x0000000000248947 */ /* 0x000fea0003800000 */
[----:B------:R-:W-:-:S07]  /*2b90*/  IMAD.MOV.U32 R15, RZ, RZ, 0x72 ;  /* 0x00000072ff0f7424 */ /* 0x000fce00078e00ff */
.L_x_582:
[----:B------:R-:W-:Y:S05]  /*2ba0*/  NANOSLEEP R15 ;  /* 0x0000000f0000735d */ /* 0x000fea0003800000 */
[----:B------:R-:W2:Y:S01]  /*2bb0*/  LD.E.64.STRONG.GPU R20, desc[UR8][R12.64+0x100] ;  /* 0x000100080c147980 */ /* 0x000ea2000c10fb00 */
[----:B------:R-:W-:Y:S01]  /*2bc0*/  UMOV UR4, 0xffffffff ;  /* 0xffffffff00047882 */ /* 0x000fe20000000000 */
[----:B------:R-:W-:Y:S02]  /*2bd0*/  SHF.R.U32.HI R15, RZ, 0x1, R15 ;  /* 0x00000001ff0f7819 */ /* 0x000fe4000001160f */
[----:B--2---:R-:W-:Y:S01]  /*2be0*/  ISETP.NE.AND P0, PT, R20, 0x63, PT ;  /* 0x000000631400780c */ /* 0x004fe20003f05270 */
[----:B------:R-:W-:-:S12]  /*2bf0*/  BRA.DIV UR4, `(.L_x_581) ;  /* 0x0000001604fc7947 */ /* 0x000fd8000b800000 */
[----:B------:R-:W-:-:S13]  /*2c00*/  VOTE.ANY P0, !P0 ;  /* 0x0000000000ff7806 */ /* 0x000fda0004000100 */
.L_x_626:
[----:B------:R-:W-:Y:S05]  /*2c10*/  @P0 BRA `(.L_x_582) ;  /* 0xfffffffc00e00947 */ /* 0x000fea000383ffff */
.L_x_580:
[----:B------:R-:W-:Y:S01]  /*2c20*/  UMOV UR4, 0xffffffff ;  /* 0xffffffff00047882 */ /* 0x000fe20000000000 */
[----:B------:R-:W-:Y:S02]  /*2c30*/  ISETP.NE.AND P0, PT, R20, 0x65, PT ;  /* 0x000000651400780c */ /* 0x000fe40003f05270 */
[----:B------:R-:W-:Y:S11]  /*2c40*/  BRA.DIV UR4, `(.L_x_583) ;  /* 0x0000001a04087947 */ /* 0x000ff6000b800000 */
[----:B------:R-:W0:Y:S01]  /*2c50*/  S2R R36, SR_GEMASK ;  /* 0x0000000000247919 */ /* 0x000e220000003c00 */
[----:B------:R-:W-:Y:S01]  /*2c60*/  VOTE.ANY R14, PT, !P0 ;  /* 0x00000000000e7806 */ /* 0x000fe200040e0100 */
[C---:B------:R-:W-:Y:S02]  /*2c70*/  VIADD R18, R35.reuse, 0x2 ;  /* 0x0000000223127836 */ /* 0x040fe40000000000 */
[----:B------:R-:W-:Y:S01]  /*2c80*/  VIADD R19, R35, 0x4 ;  /* 0x0000000423137836 */ /* 0x000fe20000000000 */
[----:B0-----:R-:W-:-:S05]  /*2c90*/  LOP3.LUT R14, R14, 0x80000000, R36, 0xec, !PT ;  /* 0x800000000e0e7812 */ /* 0x001fca00078eec24 */
[----:B------:R-:W-:-:S05]  /*2ca0*/  VIADD R13, R14, 0xffffffff ;  /* 0xffffffff0e0d7836 */ /* 0x000fca0000000000 */
[----:B------:R-:W-:Y:S01]  /*2cb0*/  LOP3.LUT R13, R14, R13, RZ, 0xc, !PT ;  /* 0x0000000d0e0d7212 */ /* 0x000fe200078e0cff */
[----:B------:R-:W-:-:S03]  /*2cc0*/  VIADD R14, R35, 0x10 ;  /* 0x00000010230e7836 */ /* 0x000fc60000000000 */
        /* <DEDUP_REMOVED lines=13> */
[----:B0-----:R-:W-:Y:S02]  /*2da0*/  SEL R13, R16, RZ, !P0 ;  /* 0x000000ff100d7207 */ /* 0x001fe40004000000 */
[----:B------:R-:W-:-:S03]  /*2db0*/  ISETP.GT.AND P0, PT, R22, R31, PT ;  /* 0x0000001f1600720c */ /* 0x000fc60003f04270 */
[----:B------:R-:W-:Y:S02]  /*2dc0*/  IMAD.IADD R30, R28, 0x1, R13 ;  /* 0x000000011c1e7824 */ /* 0x000fe400078e020d */
[----:B------:R-:W0:Y:S03]  /*2dd0*/  LDC.64 R12, c[0x0][0x390] ;  /* 0x0000e400ff0c7b82 */ /* 0x000e260000000a00 */
[----:B------:R-:W1:Y:S01]  /*2de0*/  SHFL.DOWN PT, R16, R30, 0x8, R31 ;  /* 0x090000001e107989 */ /* 0x000e6200000e001f */
[----:B0-----:R-:W-:Y:S02]  /*2df0*/  IADD3 R29, P3, PT, R12, 0x100, RZ ;  /* 0x000001000c1d7810 */ /* 0x001fe40007f7e0ff */
[----:B-1----:R-:W-:Y:S02]  /*2e00*/  SEL R21, R16, RZ, !P0 ;  /* 0x000000ff10157207 */ /* 0x002fe40004000000 */
[----:B------:R-:W-:-:S03]  /*2e10*/  ISETP.NE.AND P0, PT, R20, 0x65, PT ;  /* 0x000000651400780c */ /* 0x000fc60003f05270 */
[----:B------:R-:W-:Y:S02]  /*2e20*/  IMAD.IADD R21, R30, 0x1, R21 ;  /* 0x000000011e157824 */ /* 0x000fe400078e0215 */
[----:B------:R-:W-:-:S03]  /*2e30*/  IMAD.X R30, RZ, RZ, R13, P3 ;  /* 0x000000ffff1e7224 */ /* 0x000fc600018e060d */
[----:B------:R-:W0:Y:S05]  /*2e40*/  SHFL.DOWN PT, R16, R21, 0x10, R31 ;  /* 0x0a00000015107989 */ /* 0x000e2a00000e001f */
[----:B------:R-:W-:Y:S02]  /*2e50*/  VOTE.ALL P0, P0 ;  /* 0x0000000000ff7806 */ /* 0x000fe40000000000 */
[----:B0-----:R-:W-:-:S05]  /*2e60*/  SEL R16, R16, RZ, !P2 ;  /* 0x000000ff10107207 */ /* 0x001fca0005000000 */
[----:B------:R-:W-:-:S07]  /*2e70*/  IMAD.IADD R28, R21, 0x1, R16 ;  /* 0x00000001151c7824 */ /* 0x000fce00078e0210 */
.L_x_635:
[----:B------:R-:W-:Y:S05]  /*2e80*/  @!P0 BRA `(.L_x_584) ;  /* 0x0000000000d88947 */ /* 0x000fea0003800000 */
[----:B------:R-:W-:-:S07]  /*2e90*/  IMAD.MOV.U32 R31, RZ, RZ, 0x72 ;  /* 0x00000072ff1f7424 */ /* 0x000fce00078e00ff */
.L_x_590:
        /* <DEDUP_REMOVED lines=10> */
.L_x_638:
[----:B------:R-:W-:Y:S05]  /*2f40*/  @!P0 BRA `(.L_x_586) ;  /* 0x0000000000248947 */ /* 0x000fea0003800000 */
[----:B------:R-:W-:-:S07]  /*2f50*/  IMAD.MOV.U32 R15, RZ, RZ, R31 ;  /* 0x000000ffff0f7224 */ /* 0x000fce00078e001f */
.L_x_588:
[----:B------:R-:W-:Y:S05]  /*2f60*/  NANOSLEEP R15 ;  /* 0x0000000f0000735d */ /* 0x000fea0003800000 */
[----:B------:R-:W2:Y:S01]  /*2f70*/  LD.E.64.STRONG.GPU R20, desc[UR8][R12.64+-0x100] ;  /* 0xffff00080c147980 */ /* 0x000ea2000c10fb00 */
[----:B------:R-:W-:Y:S01]  /*2f80*/  UMOV UR4, 0xffffffff ;  /* 0xffffffff00047882 */ /* 0x000fe20000000000 */
[----:B------:R-:W-:Y:S02]  /*2f90*/  SHF.R.U32.HI R15, RZ, 0x1, R15 ;  /* 0x00000001ff0f7819 */ /* 0x000fe4000001160f */
[----:B--2---:R-:W-:Y:S01]  /*2fa0*/  ISETP.NE.AND P0, PT, R20, 0x63, PT ;  /* 0x000000631400780c */ /* 0x004fe20003f05270 */
[----:B------:R-:W-:-:S12]  /*2fb0*/  BRA.DIV UR4, `(.L_x_587) ;  /* 0x0000001a04547947 */ /* 0x000fd8000b800000 */
[----:B------:R-:W-:-:S13]  /*2fc0*/  VOTE.ANY P0, !P0 ;  /* 0x0000000000ff7806 */ /* 0x000fda0004000100 */
.L_x_641:
[----:B------:R-:W-:Y:S05]  /*2fd0*/  @P0 BRA `(.L_x_588) ;  /* 0xfffffffc00e00947 */ /* 0x000fea000383ffff */
.L_x_586:
        /* <DEDUP_REMOVED lines=8> */
[----:B------:R0:W1:Y:S02]  /*3060*/  POPC R12, R13 ;  /* 0x0000000d000c7309 */ /* 0x0000640000000000 */
[C---:B0-----:R-:W-:Y:S01]  /*3070*/  VIADD R13, R35.reuse, 0x10 ;  /* 0x00000010230d7836 */ /* 0x041fe20000000000 */
[----:B-1----:R-:W0:Y:S01]  /*3080*/  SHFL.DOWN PT, R16, R21, 0x1, R12 ;  /* 0x0820000015107989 */ /* 0x002e2200000e000c */
[----:B------:R-:W-:-:S03]  /*3090*/  ISETP.GE.AND P0, PT, R35, R12, PT ;  /* 0x0000000c2300720c */ /* 0x000fc60003f06270 */
        /* <DEDUP_REMOVED lines=20> */
.L_x_650:
[----:B------:R-:W-:Y:S05]  /*31e0*/  @P0 BRA `(.L_x_590) ;  /* 0xfffffffc002c0947 */ /* 0x000fea000383ffff */
.L_x_584:
[----:B------:R-:W-:Y:S01]  /*31f0*/  ISETP.NE.AND P0, PT, R35, RZ, PT ;  /* 0x000000ff2300720c */ /* 0x000fe20003f05270 */
[----:B------:R-:W0:Y:S01]  /*3200*/  @!P1 S2R R13, SR_CgaCtaId ;  /* 0x00000000000d9919 */ /* 0x000e220000008800 */
[----:B------:R-:W-:Y:S01]  /*3210*/  @!P1 MOV R12, 0x400 ;  /* 0x00000400000c9802 */ /* 0x000fe20000000f00 */
[----:B------:R-:W-:Y:S02]  /*3220*/  @!P1 IMAD.IADD R23, R23, 0x1, R28 ;  /* 0x0000000117179824 */ /* 0x000fe400078e021c */
[----:B------:R-:W-:-:S05]  /*3230*/  @!P1 IMAD.MOV.U32 R22, RZ, RZ, 0x65 ;  /* 0x00000065ff169424 */ /* 0x000fca00078e00ff */
[----:B------:R1:W-:Y:S03]  /*3240*/  @!P1 ST.E.64.STRONG.GPU desc[UR8][R32.64+0x100], R22 ;  /* 0x0001001620009985 */ /* 0x0003e6000c10fb08 */
[----:B------:R-:W-:Y:S01]  /*3250*/  @!P0 MOV R14, 0x400 ;  /* 0x00000400000e8802 */ /* 0x000fe20000000f00 */
[----:B------:R-:W2:Y:S01]  /*3260*/  @!P0 S2R R15, SR_CgaCtaId ;  /* 0x00000000000f8919 */ /* 0x000ea20000008800 */
[----:B0-----:R-:W-:Y:S01]  /*3270*/  @!P1 LEA R12, R13, R12, 0x18 ;  /* 0x0000000c0d0c9211 */ /* 0x001fe200078ec0ff */
[----:B------:R-:W-:Y:S02]  /*3280*/  IMAD.MOV.U32 R13, RZ, RZ, R34 ;  /* 0x000000ffff0d7224 */ /* 0x000fe400078e0022 */
[----:B------:R-:W-:Y:S02]  /*3290*/  @!P0 IMAD.MOV.U32 R13, RZ, RZ, R28 ;  /* 0x000000ffff0d8224 */ /* 0x000fe400078e001c */
[----:B------:R1:W-:Y:S04]  /*32a0*/  @!P1 STS [R12+0x8], R23 ;  /* 0x000008170c009388 */ /* 0x0003e80000000800 */
[----:B------:R1:W-:Y:S01]  /*32b0*/  @!P1 STS [R12+0x4], R28 ;  /* 0x0000041c0c009388 */ /* 0x0003e20000000800 */
[----:B--2---:R-:W-:-:S05]  /*32c0*/  @!P0 LEA R15, R15, R14, 0x18 ;  /* 0x0000000e0f0f8211 */ /* 0x004fca00078ec0ff */
[----:B------:R1:W-:Y:S02]  /*32d0*/  @!P0 STS [R15+0x4c], R28 ;  /* 0x00004c1c0f008388 */ /* 0x0003e40000000800 */
.L_x_578:
[----:B------:R-:W-:Y:S05]  /*32e0*/  WARPSYNC.ALL ;  /* 0x0000000000007948 */ /* 0x000fea0003800000 */
[----:B------:R-:W0:Y:S08]  /*32f0*/  S2UR UR4, SR_CgaCtaId ;  /* 0x00000000000479c3 */ /* 0x000e300000008800 */
[----:B------:R-:W-:Y:S01]  /*3300*/  BAR.SYNC.DEFER_BLOCKING 0x0 ;  /* 0x0000000000007b1d */ /* 0x000fe20000010000 */
[----:B------:R-:W-:-:S05]  /*3310*/  ISETP.NE.AND P0, PT, R37, RZ, PT ;  /* 0x000000ff2500720c */ /* 0x000fca0003f05270 */
[----:B------:R-:W-:Y:S02]  /*3320*/  UMOV UR6, 0x400 ;  /* 0x0000040000067882 */ /* 0x000fe40000000000 */
[----:B0-----:R-:W-:-:S09]  /*3330*/  ULEA UR6, UR4, UR6, 0x18 ;  /* 0x0000000604067291 */ /* 0x001fd2000f8ec0ff */
[----:B-1----:R-:W0:Y:S02]  /*3340*/  LDS R12, [UR6+0x4c] ;  /* 0x00004c06ff0c7984 */ /* 0x002e240008000800 */
[----:B0-----:R-:W-:-:S05]  /*3350*/  SEL R12, R12, RZ, P0 ;  /* 0x000000ff0c0c7207 */ /* 0x001fca0000000000 */
[----:B------:R-:W-:-:S07]  /*3360*/  IMAD.IADD R29, R12, 0x1, R13 ;  /* 0x000000010c1d7824 */ /* 0x000fce00078e020d */
.L_x_577:
[----:B------:R-:W-:Y:S01]  /*3370*/  IMAD.IADD R2, R2, 0x1, R29 ;  /* 0x0000000102027824 */ /* 0x000fe200078e021d */
[----:B------:R-:W0:Y:S01]  /*3380*/  S2R R13, SR_LANEID ;  /* 0x00000000000d7919 */ /* 0x000e220000000000 */
[----:B------:R-:W1:Y:S01]  /*3390*/  LDCU UR4, c[0x0][0x398] ;  /* 0x00007300ff0477ac */ /* 0x000e620008000800 */
[----:B------:R-:W2:Y:S01]  /*33a0*/  LDC R12, c[0x0][0x3a0] ;  /* 0x0000e800ff0c7b82 */ /* 0x000ea20000000800 */
[----:B------:R-:W-:-:S07]  /*33b0*/  IMAD.IADD R3, R3, 0x1, R2 ;  /* 0x0000000103037824 */ /* 0x000fce00078e0202 */
[----:B------:R-:W-:Y:S01]  /*33c0*/  BAR.SYNC.DEFER_BLOCKING 0x0 ;  /* 0x0000000000007b1d */ /* 0x000fe20000010000 */
[----:B------:R-:W-:Y:S01]  /*33d0*/  ISETP.NE.AND P0, PT, R37, RZ, PT ;  /* 0x000000ff2500720c */ /* 0x000fe20003f05270 */
[----:B------:R-:W-:-:S04]  /*33e0*/  IMAD.IADD R4, R4, 0x1, R3 ;  /* 0x0000000104047824 */ /* 0x000fc800078e0203 */
[----:B------:R-:W-:Y:S01]  /*33f0*/  IMAD.IADD R5, R5, 0x1, R4 ;  /* 0x0000000105057824 */ /* 0x000fe200078e0204 */
[----:B------:R-:W3:Y:S03]  /*3400*/  S2R R14, SR_TID.X ;  /* 0x00000000000e7919 */ /* 0x000ee60000002100 */
[----:B------:R-:W-:-:S04]  /*3410*/  IMAD.IADD R26, R26, 0x1, R5 ;  /* 0x000000011a1a7824 */ /* 0x000fc800078e0205 */
[----:B------:R-:W-:Y:S01]  /*3420*/  IMAD.IADD R27, R27, 0x1, R26 ;  /* 0x000000011b1b7824 */ /* 0x000fe200078e021a */
[----:B-1----:R-:W-:-:S03]  /*3430*/  UIADD3 UR4, UPT, UPT, UR7, UR4, URZ ;  /* 0x0000000407047290 */ /* 0x002fc6000fffe0ff */
[----:B------:R-:W-:Y:S01]  /*3440*/  IMAD.IADD R6, R6, 0x1, R27 ;  /* 0x0000000106067824 */ /* 0x000fe200078e021b */
[----:B------:R-:W-:-:S03]  /*3450*/  UIMAD.WIDE UR4, UR4, 0x1500, URZ ;  /* 0x00001500040478a5 */ /* 0x000fc6000f8e02ff */
[----:B------:R-:W-:-:S03]  /*3460*/  IMAD.IADD R7, R7, 0x1, R6 ;  /* 0x0000000107077824 */ /* 0x000fc600078e0206 */
[----:B--2---:R-:W-:Y:S02]  /*3470*/  VIADD R12, R12, -UR4 ;  /* 0x800000040c0c7c36 */ /* 0x004fe40008000000 */
[----:B------:R-:W-:Y:S02]  /*3480*/  IMAD.IADD R8, R8, 0x1, R7 ;  /* 0x0000000108087824 */ /* 0x000fe400078e0207 */
[----:B0-----:R-:W-:Y:S02]  /*3490*/  IMAD R13, R13, 0x34, R0 ;  /* 0x000000340d0d7824 */ /* 0x001fe400078e0200 */
[----:B------:R-:W-:-:S03]  /*34a0*/  IMAD.IADD R9, R9, 0x1, R8 ;  /* 0x0000000109097824 */ /* 0x000fc600078e0208 */
[----:B------:R0:W-:Y:S01]  /*34b0*/  STS.64 [R13], R2 ;  /* 0x000000020d007388 */ /* 0x0001e20000000a00 */
[----:B------:R-:W-:-:S03]  /*34c0*/  IMAD.IADD R10, R10, 0x1, R9 ;  /* 0x000000010a0a7824 */ /* 0x000fc600078e0209 */
[----:B------:R-:W-:Y:S01]  /*34d0*/  STS.64 [R13+0x8], R4 ;  /* 0x000008040d007388 */ /* 0x000fe20000000a00 */
[----:B------:R-:W-:Y:S01]  /*34e0*/  IMAD.IADD R11, R11, 0x1, R10 ;  /* 0x000000010b0b7824 */ /* 0x000fe200078e020a */
[----:B---3--:R-:W-:Y:S02]  /*34f0*/  LOP3.LUT R33, R14, 0x3e0, RZ, 0xc0, !PT ;  /* 0x000003e00e217812 */ /* 0x008fe400078ec0ff */
[----:B------:R-:W-:Y:S01]  /*3500*/  STS.64 [R13+0x10], R26 ;  /* 0x0000101a0d007388 */ /* 0x000fe20000000a00 */
[----:B------:R-:W-:-:S03]  /*3510*/  IMAD.IADD R24, R24, 0x1, R11 ;  /* 0x0000000118187824 */ /* 0x000fc600078e020b */
[----:B------:R1:W-:Y:S01]  /*3520*/  STS.64 [R13+0x18], R6 ;  /* 0x000018060d007388 */ /* 0x0003e20000000a00 */
[----:B------:R-:W-:Y:S01]  /*3530*/  IMAD.IADD R25, R25, 0x1, R24 ;  /* 0x0000000119197824 */ /* 0x000fe200078e0218 */
[----:B0-----:R-:W0:Y:S02]  /*3540*/  LDC.64 R2, c[0x0][0x388] ;  /* 0x0000e200ff027b82 */ /* 0x001e240000000a00 */
[----:B------:R-:W-:Y:S04]  /*3550*/  STS.64 [R13+0x20], R8 ;  /* 0x000020080d007388 */ /* 0x000fe80000000a00 */
[----:B------:R-:W-:Y:S04]  /*3560*/  STS.64 [R13+0x28], R10 ;  /* 0x0000280a0d007388 */ /* 0x000fe80000000a00 */
[----:B------:R-:W-:Y:S01]  /*3570*/  STS.64 [R13+0x30], R24 ;  /* 0x000030180d007388 */ /* 0x000fe20000000a00 */
[----:B------:R-:W-:-:S03]  /*3580*/  NOP ;  /* 0x0000000000007918 */ /* 0x000fc60000000000 */
[----:B------:R-:W-:Y:S01]  /*3590*/  LDS R19, [R0] ;  /* 0x0000000000137984 */ /* 0x000fe20000000800 */
[----:B-1----:R-:W-:-:S03]  /*35a0*/  LOP3.LUT R6, R14, 0x1f, RZ, 0xc0, !PT ;  /* 0x0000001f0e067812 */ /* 0x002fc600078ec0ff */
[----:B------:R-:W-:Y:S02]  /*35b0*/  LDS R21, [R0+0x80] ;  /* 0x0000800000157984 */ /* 0x000fe40000000800 */
[----:B------:R-:W-:Y:S02]  /*35c0*/  IMAD R33, R33, 0xe, R6 ;  /* 0x0000000e21217824 */ /* 0x000fe400078e0206 */
[----:B------:R-:W-:Y:S02]  /*35d0*/  LDS R23, [R0+0x100] ;  /* 0x0001000000177984 */ /* 0x000fe40000000800 */
[C---:B------:R-:W-:Y:S01]  /*35e0*/  VIADD R35, R33.reuse, 0x20 ;  /* 0x0000002021237836 */ /* 0x040fe20000000000 */
[----:B0-----:R-:W-:Y:S01]  /*35f0*/  IADD3 R2, P1, P2, R2, UR4, R33 ;  /* 0x0000000402027c10 */ /* 0x001fe2000fa3e021 */
[----:B------:R-:W-:Y:S01]  /*3600*/  LDS R27, [R0+0x180] ;  /* 0x00018000001b7984 */ /* 0x000fe20000000800 */
[C---:B------:R-:W-:Y:S02]  /*3610*/  VIADD R37, R33.reuse, 0x40 ;  /* 0x0000004021257836 */ /* 0x040fe40000000000 */
[----:B------:R-:W-:Y:S01]  /*3620*/  VIADD R6, R33, 0x60 ;  /* 0x0000006021067836 */ /* 0x000fe20000000000 */
[----:B------:R-:W-:Y:S01]  /*3630*/  LDS R29, [R0+0x200] ;  /* 0x00020000001d7984 */ /* 0x000fe20000000800 */
[----:B------:R-:W-:-:S03]  /*3640*/  IADD3.X R3, PT, PT, R3, UR5, RZ, P1, P2 ;  /* 0x0000000503037c10 */ /* 0x000fc60008fe44ff */
[----:B------:R-:W-:Y:S04]  /*3650*/  LDS R31, [R0+0x280] ;  /* 0x00028000001f7984 */ /* 0x000fe80000000800 */
[----:B------:R-:W-:Y:S04]  /*3660*/  LDS R17, [R0+0x300] ;  /* 0x0003000000117984 */ /* 0x000fe80000000800 */
[----:B------:R-:W-:Y:S04]  /*3670*/  LDS R15, [R0+0x380] ;  /* 0x00038000000f7984 */ /* 0x000fe80000000800 */
[----:B------:R-:W-:Y:S04]  /*3680*/  LDS R13, [R0+0x400] ;  /* 0x00040000000d7984 */ /* 0x000fe80000000800 */
[----:B------:R-:W-:Y:S04]  /*3690*/  LDS R11, [R0+0x480] ;  /* 0x00048000000b7984 */ /* 0x000fe80000000800 */
[----:B------:R-:W-:Y:S04]  /*36a0*/  LDS R9, [R0+0x500] ;  /* 0x0005000000097984 */ /* 0x000fe80000000800 */
[----:B------:R-:W-:Y:S04]  /*36b0*/  LDS R7, [R0+0x580] ;  /* 0x0005800000077984 */ /* 0x000fe80000000800 */
[----:B------:R-:W-:Y:S04]  /*36c0*/  LDS R5, [R0+0x600] ;  /* 0x0006000000057984 */ /* 0x000fe80000000800 */
[----:B------:R0:W-:Y:S04]  /*36d0*/  LDS R25, [R0+0x680] ;  /* 0x0006800000197984 */ /* 0x0001e80000000800 */
[----:B------:R-:W-:Y:S01]  /*36e0*/  @!P0 STS [UR6+0x5400], R12 ;  /* 0x0054000cff008988 */ /* 0x000fe20008000806 */
[----:B------:R-:W-:Y:S01]  /*36f0*/  BAR.SYNC.DEFER_BLOCKING 0x0 ;  /* 0x0000000000007b1d */ /* 0x000fe20000010000 */
[----:B0-----:R-:W-:-:S05]  /*3700*/  VIADD R0, R33, 0xc0 ;  /* 0x000000c021007836 */ /* 0x001fca0000000000 */
[----:B------:R-:W0:Y:S02]  /*3710*/  LDS R4, [UR6+0x5400] ;  /* 0x00540006ff047984 */ /* 0x000e240008000800 */
[-C--:B0-----:R-:W-:Y:S02]  /*3720*/  ISETP.GE.AND P0, PT, R33, R4.reuse, PT ;  /* 0x000000042100720c */ /* 0x081fe40003f06270 */
[-C--:B------:R-:W-:Y:S01]  /*3730*/  ISETP.GE.AND P4, PT, R35, R4.reuse, PT ;  /* 0x000000042300720c */ /* 0x080fe20003f86270 */
[----:B------:R-:W-:Y:S01]  /*3740*/  VIADD R35, R33, 0x80 ;  /* 0x0000008021237836 */ /* 0x000fe20000000000 */
[-C--:B------:R-:W-:Y:S01]  /*3750*/  ISETP.GE.AND P3, PT, R37, R4.reuse, PT ;  /* 0x000000042500720c */ /* 0x080fe20003f66270 */
[----:B------:R-:W-:Y:S01]  /*3760*/  VIADD R37, R33, 0xa0 ;  /* 0x000000a021257836 */ /* 0x000fe20000000000 */
[-C--:B------:R-:W-:Y:S02]  /*3770*/  ISETP.GE.AND P6, PT, R6, R4.reuse, PT ;  /* 0x000000040600720c */ /* 0x080fe40003fc6270 */
[-C--:B------:R-:W-:Y:S01]  /*3780*/  ISETP.GE.AND P5, PT, R35, R4.reuse, PT ;  /* 0x000000042300720c */ /* 0x080fe20003fa6270 */
[----:B------:R-:W-:Y:S01]  /*3790*/  VIADD R35, R33, 0xe0 ;  /* 0x000000e021237836 */ /* 0x000fe20000000000 */
[-C--:B------:R-:W-:Y:S01]  /*37a0*/  ISETP.GE.AND P2, PT, R37, R4.reuse, PT ;  /* 0x000000042500720c */ /* 0x080fe20003f46270 */
[----:B------:R-:W-:Y:S01]  /*37b0*/  VIADD R37, R33, 0x100 ;  /* 0x0000010021257836 */ /* 0x000fe20000000000 */
[-C--:B------:R-:W-:Y:S01]  /*37c0*/  ISETP.GE.AND P1, PT, R0, R4.reuse, PT ;  /* 0x000000040000720c */ /* 0x080fe20003f26270 */
[----:B------:R0:W-:Y:S01]  /*37d0*/  @!P0 STG.E.U8 desc[UR8][R2.64], R19 ;  /* 0x0000001302008986 */ /* 0x0001e2000c101108 */
[----:B------:R-:W-:Y:S01]  /*37e0*/  ISETP.GE.AND P0, PT, R35, R4, PT ;  /* 0x000000042300720c */ /* 0x000fe20003f06270 */
[----:B------:R-:W-:-:S02]  /*37f0*/  VIADD R35, R33, 0x120 ;  /* 0x0000012021237836 */ /* 0x000fc40000000000 */
[----:B------:R1:W-:Y:S01]  /*3800*/  @!P4 STG.E.U8 desc[UR8][R2.64+0x20], R21 ;  /* 0x000020150200c986 */ /* 0x0003e2000c101108 */
[-C--:B------:R-:W-:Y:S01]  /*3810*/  ISETP.GE.AND P4, PT, R37, R4.reuse, PT ;  /* 0x000000042500720c */ /* 0x080fe20003f86270 */
[----:B------:R-:W-:Y:S02]  /*3820*/  VIADD R37, R33, 0x140 ;  /* 0x0000014021257836 */ /* 0x000fe40000000000 */
[----:B------:R1:W-:Y:S01]  /*3830*/  @!P3 STG.E.U8 desc[UR8][R2.64+0x40], R23 ;  /* 0x000040170200b986 */ /* 0x0003e2000c101108 */
[-C--:B------:R-:W-:Y:S01]  /*3840*/  ISETP.GE.AND P3, PT, R35, R4.reuse, PT ;  /* 0x000000042300720c */ /* 0x080fe20003f66270 */
[C---:B------:R-:W-:Y:S02]  /*3850*/  VIADD R35, R33.reuse, 0x160 ;  /* 0x0000016021237836 */ /* 0x040fe40000000000 */
[C---:B0-----:R-:W-:Y:S01]  /*3860*/  VIADD R19, R33.reuse, 0x180 ;  /* 0x0000018021137836 */ /* 0x041fe20000000000 */
[----:B------:R1:W-:Y:S01]  /*3870*/  @!P6 STG.E.U8 desc[UR8][R2.64+0x60], R27 ;  /* 0x0000601b0200e986 */ /* 0x0003e2000c101108 */
[----:B------:R-:W-:Y:S01]  /*3880*/  VIADD R33, R33, 0x1a0 ;  /* 0x000001a021217836 */ /* 0x000fe20000000000 */
[----:B------:R-:W-:-:S02]  /*3890*/  ISETP.GE.AND P6, PT, R37, R4, PT ;  /* 0x000000042500720c */ /* 0x000fc40003fc6270 */
[----:B------:R1:W-:Y:S01]  /*38a0*/  @!P5 STG.E.U8 desc[UR8][R2.64+0x80], R29 ;  /* 0x0000801d0200d986 */ /* 0x0003e2000c101108 */
[----:B------:R-:W-:-:S03]  /*38b0*/  ISETP.GE.AND P5, PT, R35, R4, PT ;  /* 0x000000042300720c */ /* 0x000fc60003fa6270 */
[----:B------:R1:W-:Y:S01]  /*38c0*/  @!P2 STG.E.U8 desc[UR8][R2.64+0xa0], R31 ;  /* 0x0000a01f0200a986 */ /* 0x0003e2000c101108 */
[----:B------:R-:W-:-:S03]  /*38d0*/  ISETP.GE.AND P2, PT, R19, R4, PT ;  /* 0x000000041300720c */ /* 0x000fc60003f46270 */
[----:B------:R1:W-:Y:S01]  /*38e0*/  @!P1 STG.E.U8 desc[UR8][R2.64+0xc0], R17 ;  /* 0x0000c01102009986 */ /* 0x0003e2000c101108 */
[----:B------:R-:W-:-:S03]  /*38f0*/  ISETP.GE.AND P1, PT, R33, R4, PT ;  /* 0x000000042100720c */ /* 0x000fc60003f26270 */
[----:B------:R1:W-:Y:S04]  /*3900*/  @!P0 STG.E.U8 desc[UR8][R2.64+0xe0], R15 ;  /* 0x0000e00f02008986 */ /* 0x0003e8000c101108 */
[----:B------:R1:W-:Y:S04]  /*3910*/  @!P4 STG.E.U8 desc[UR8][R2.64+0x100], R13 ;  /* 0x0001000d0200c986 */ /* 0x0003e8000c101108 */
[----:B------:R1:W-:Y:S04]  /*3920*/  @!P3 STG.E.U8 desc[UR8][R2.64+0x120], R11 ;  /* 0x0001200b0200b986 */ /* 0x0003e8000c101108 */
[----:B------:R1:W-:Y:S04]  /*3930*/  @!P6 STG.E.U8 desc[UR8][R2.64+0x140], R9 ;  /* 0x000140090200e986 */ /* 0x0003e8000c101108 */
[----:B------:R1:W-:Y:S04]  /*3940*/  @!P5 STG.E.U8 desc[UR8][R2.64+0x160], R7 ;  /* 0x000160070200d986 */ /* 0x0003e8000c101108 */
[----:B------:R1:W-:Y:S01]  /*3950*/  @!P2 STG.E.U8 desc[UR8][R2.64+0x180], R5 ;  /* 0x000180050200a986 */ /* 0x0003e2000c101108 */
[----:B------:R-:W-:Y:S05]  /*3960*/  @P1 EXIT ;  /* 0x000000000000194d */ /* 0x000fea0003800000 */
[----:B------:R-:W-:Y:S01]  /*3970*/  STG.E.U8 desc[UR8][R2.64+0x1a0], R25 ;  /* 0x0001a01902007986 */ /* 0x000fe2000c101108 */
[----:B------:R-:W-:Y:S05]  /*3980*/  EXIT ;  /* 0x000000000000794d */ /* 0x000fea0003800000 */
.L_x_564:
[----:B------:R-:W-:Y:S01]  /*3990*/  BSSY B1, `(.L_x_591) ;  /* 0x0000006000017945 */ /* 0x000fe20003800000 */
[----:B------:R-:W-:Y:S01]  /*39a0*/  PLOP3.LUT P0, PT, P0, PT, PT, 0x8, 0x80 ;  /* 0x000000000080781c */ /* 0x000fe2000070e170 */
[----:B------:R-:W-:-:S12]  /*39b0*/  IMAD.MOV.U32 R14, RZ, RZ, -0x1 ;  /* 0xffffffffff0e7424 */ /* 0x000fd800078e00ff */
[----:B------:R-:W-:Y:S05]  /*39c0*/  WARPSYNC.COLLECTIVE R14, `(.L_x_592) ;  /* 0x000000000e087348 */ /* 0x000fea0003c00000 */
[----:B------:R-:W-:Y:S01]  /*39d0*/  VOTE.ANY P0, P0 ;  /* 0x0000000000ff7806 */ /* 0x000fe20000000100 */
[----:B------:R-:W-:-:S12]  /*39e0*/  ENDCOLLECTIVE ;  /* 0x000000000000791b */ /* 0x000fd80003800000 */
.L_x_592:
[----:B------:R-:W-:Y:S05]  /*39f0*/  BSYNC B1 ;  /* 0x0000000000017941 */ /* 0x000fea0003800000 */
.L_x_591:
[----:B------:R-:W-:Y:S05]  /*3a00*/  BRA `(.L_x_593) ;  /* 0xffffffd400347947 */ /* 0x000fea000383ffff */
.L_x_566:
[----:B------:R-:W-:Y:S01]  /*3a10*/  BSSY B1, `(.L_x_594) ;  /* 0x0000006000017945 */ /* 0x000fe20003800000 */
[----:B------:R-:W-:Y:S01]  /*3a20*/  PLOP3.LUT P0, PT, P0, PT, PT, 0x8, 0x80 ;  /* 0x000000000080781c */ /* 0x000fe2000070e170 */
[----:B------:R-:W-:-:S12]  /*3a30*/  IMAD.MOV.U32 R14, RZ, RZ, -0x1 ;  /* 0xffffffffff0e7424 */ /* 0x000fd800078e00ff */
[----:B------:R-:W-:Y:S05]  /*3a40*/  WARPSYNC.COLLECTIVE R14, `(.L_x_595) ;  /* 0x000000000e087348 */ /* 0x000fea0003c00000 */
[----:B------:R-:W-:Y:S01]  /*3a50*/  VOTE.ANY P0, P0 ;  /* 0x0000000000ff7806 */ /* 0x000fe20000000100 */
[----:B------:R-:W-:-:S12]  /*3a60*/  ENDCOLLECTIVE ;  /* 0x000000000000791b */ /* 0x000fd80003800000 */
.L_x_595:
[----:B------:R-:W-:Y:S05]  /*3a70*/  BSYNC B1 ;  /* 0x0000000000017941 */ /* 0x000fea0003800000 */
.L_x_594:
[----:B------:R-:W-:Y:S05]  /*3a80*/  BRA `(.L_x_596) ;  /* 0xffffffd400387947 */ /* 0x000fea000383ffff */
.L_x_568:
[----:B------:R-:W0:Y:S01]  /*3a90*/  S2R R32, SR_GEMASK ;  /* 0x0000000000207919 */ /* 0x000e220000003c00 */
[----:B------:R-:W-:Y:S01]  /*3aa0*/  BSSY B1, `(.L_x_597) ;  /* 0x0000007000017945 */ /* 0x000fe20003800000 */
[----:B------:R-:W-:Y:S01]  /*3ab0*/  ISETP.NE.AND P0, PT, R20, 0x65, PT ;  /* 0x000000651400780c */ /* 0x000fe20003f05270 */
[----:B------:R-:W-:Y:S01]  /*3ac0*/  IMAD.MOV.U32 R14, RZ, RZ, -0x1 ;  /* 0xffffffffff0e7424 */ /* 0x000fe200078e00ff */
[----:B------:R-:W-:-:S13]  /*3ad0*/  PLOP3.LUT P2, PT, P1, PT, PT, 0x8, 0x80 ;  /* 0x000000000080781c */ /* 0x000fda0000f4e170 */
[----:B0-----:R-:W-:Y:S05]  /*3ae0*/  WARPSYNC.COLLECTIVE R14, `(.L_x_598) ;  /* 0x000000000e087348 */ /* 0x001fea0003c00000 */
[----:B------:R-:W-:Y:S01]  /*3af0*/  VOTE.ANY R14, PT, P2 ;  /* 0x00000000000e7806 */ /* 0x000fe200010e0100 */
[----:B0-----:R-:W-:Y:S06]  /*3b00*/  ENDCOLLECTIVE ;  /* 0x000000000000791b */ /* 0x001fec0003800000 */
.L_x_598:
[----:B------:R-:W-:Y:S05]  /*3b10*/  BSYNC B1 ;  /* 0x0000000000017941 */ /* 0x000fea0003800000 */
.L_x_597:
[----:B------:R-:W-:Y:S01]  /*3b20*/  LOP3.LUT R14, R14, 0x80000000, R32, 0xec, !PT ;  /* 0x800000000e0e7812 */ /* 0x000fe200078eec20 */
[----:B------:R-:W0:Y:S01]  /*3b30*/  S2R R30, SR_LANEID ;  /* 0x00000000001e7919 */ /* 0x000e220000000000 */
[----:B------:R-:W-:-:S03]  /*3b40*/  IMAD.MOV.U32 R15, RZ, RZ, R21 ;  /* 0x000000ffff0f7224 */ /* 0x000fc600078e0015 */
[----:B------:R-:W-:-:S05]  /*3b50*/  VIADD R13, R14, 0xffffffff ;  /* 0xffffffff0e0d7836 */ /* 0x000fca0000000000 */
[----:B------:R-:W-:Y:S01]  /*3b60*/  LOP3.LUT R28, R14, R13, RZ, 0xc, !PT ;  /* 0x0000000d0e1c7212 */ /* 0x000fe200078e0cff */
[----:B------:R-:W-:Y:S02]  /*3b70*/  IMAD.MOV.U32 R13, RZ, RZ, 0x1 ;  /* 0x00000001ff0d7424 */ /* 0x000fe400078e00ff */
[----:B------:R-:W-:-:S03]  /*3b80*/  IMAD.MOV.U32 R14, RZ, RZ, -0x1 ;  /* 0xffffffffff0e7424 */ /* 0x000fc600078e00ff */
[----:B------:R-:W1:Y:S02]  /*3b90*/  POPC R28, R28 ;  /* 0x0000001c001c7309 */ /* 0x000e640000000000 */
[----:B-1----:R-:W-:Y:S01]  /*3ba0*/  IMAD.MOV.U32 R12, RZ, RZ, R28 ;  /* 0x000000ffff0c7224 */ /* 0x002fe200078e001c */
[C---:B0-----:R-:W-:Y:S01]  /*3bb0*/  ISETP.GE.AND P1, PT, R30.reuse, R28, PT ;  /* 0x0000001c1e00720c */ /* 0x041fe20003f26270 */
[----:B------:R-:W-:-:S12]  /*3bc0*/  VIADD R18, R30, 0x2 ;  /* 0x000000021e127836 */ /* 0x000fd80000000000 */
[----:B------:R-:W-:Y:S05]  /*3bd0*/  WARPSYNC.COLLECTIVE R14, `(.L_x_599) ;  /* 0x000000000e087348 */ /* 0x000fea0003c00000 */
[----:B------:R0:W1:Y:S02]  /*3be0*/  SHFL.DOWN P2, R16, R15, R13, R12 ;  /* 0x0800000d0f107389 */ /* 0x000064000004000c */
[----:B01----:R-:W-:Y:S05]  /*3bf0*/  ENDCOLLECTIVE ;  /* 0x000000000000791b */ /* 0x003fea0003800000 */
.L_x_599:
[C---:B------:R-:W-:Y:S02]  /*3c00*/  VIADD R19, R30.reuse, 0x4 ;  /* 0x000000041e137836 */ /* 0x040fe40000000000 */
[----:B------:R-:W-:Y:S02]  /*3c10*/  VIADD R22, R30, 0x8 ;  /* 0x000000081e167836 */ /* 0x000fe40000000000 */
        /* <DEDUP_REMOVED lines=8> */
.L_x_600:
[----:B------:R-:W-:Y:S01]  /*3ca0*/  IMAD.MOV.U32 R13, RZ, RZ, 0x4 ;  /* 0x00000004ff0d7424 */ /* 0x000fe200078e00ff */
[----:B------:R-:W-:Y:S02]  /*3cb0*/  SEL R16, R16, RZ, !P1 ;  /* 0x000000ff10107207 */ /* 0x000fe40004800000 */
[----:B------:R-:W-:-:S03]  /*3cc0*/  ISETP.GT.AND P1, PT, R19, R28, PT ;  /* 0x0000001c1300720c */ /* 0x000fc60003f24270 */
[----:B------:R-:W-:Y:S02]  /*3cd0*/  IMAD.IADD R29, R23, 0x1, R16 ;  /* 0x00000001171d7824 */ /* 0x000fe400078e0210 */
[----:B------:R-:W-:Y:S02]  /*3ce0*/  VIADD R23, R30, 0x10 ;  /* 0x000000101e177836 */ /* 0x000fe40000000000 */
[----:B------:R-:W-:-:S07]  /*3cf0*/  IMAD.MOV.U32 R15, RZ, RZ, R29 ;  /* 0x000000ffff0f7224 */ /* 0x000fce00078e001d */
[----:B------:R-:W-:Y:S05]  /*3d00*/  WARPSYNC.COLLECTIVE R14, `(.L_x_601) ;  /* 0x000000000e087348 */ /* 0x000fea0003c00000 */
[----:B------:R0:W1:Y:S02]  /*3d10*/  SHFL.DOWN P2, R16, R15, R13, R12 ;  /* 0x0800000d0f107389 */ /* 0x000064000004000c */
[----:B01----:R-:W-:Y:S05]  /*3d20*/  ENDCOLLECTIVE ;  /* 0x000000000000791b */ /* 0x003fea0003800000 */
.L_x_601:
        /* <DEDUP_REMOVED lines=8> */
.L_x_602:
[----:B------:R-:W-:Y:S01]  /*3db0*/  IMAD.MOV.U32 R13, RZ, RZ, 0x10 ;  /* 0x00000010ff0d7424 */ /* 0x000fe200078e00ff */
[----:B------:R-:W-:Y:S02]  /*3dc0*/  SEL R16, R16, RZ, !P1 ;  /* 0x000000ff10107207 */ /* 0x000fe40004800000 */
[----:B------:R-:W-:-:S03]  /*3dd0*/  ISETP.GT.AND P1, PT, R23, R28, PT ;  /* 0x0000001c1700720c */ /* 0x000fc60003f24270 */
[----:B------:R-:W-:-:S10]  /*3de0*/  IMAD.IADD R15, R21, 0x1, R16 ;  /* 0x00000001150f7824 */ /* 0x000fd400078e0210 */
[----:B------:R-:W-:Y:S05]  /*3df0*/  WARPSYNC.COLLECTIVE R14, `(.L_x_603) ;  /* 0x000000000e087348 */ /* 0x000fea0003c00000 */
[----:B------:R0:W1:Y:S02]  /*3e00*/  SHFL.DOWN P2, R16, R15, R13, R12 ;  /* 0x0800000d0f107389 */ /* 0x000064000004000c */
[----:B01----:R-:W-:Y:S05]  /*3e10*/  ENDCOLLECTIVE ;  /* 0x000000000000791b */ /* 0x003fea0003800000 */
.L_x_603:
[----:B------:R-:W-:Y:S05]  /*3e20*/  WARPSYNC.COLLECTIVE R14, `(.L_x_604) ;  /* 0x000000000e087348 */ /* 0x000fea0003c00000 */
[----:B------:R-:W-:Y:S01]  /*3e30*/  VOTE.ALL P0, P0 ;  /* 0x0000000000ff7806 */ /* 0x000fe20000000000 */
[----:B------:R-:W-:-:S12]  /*3e40*/  ENDCOLLECTIVE ;  /* 0x000000000000791b */ /* 0x000fd80003800000 */
.L_x_604:
[----:B------:R-:W0:Y:S01]  /*3e50*/  LDC.64 R12, c[0x0][0x390] ;  /* 0x0000e400ff0c7b82 */ /* 0x000e220000000a00 */
[----:B------:R-:W-:-:S05]  /*3e60*/  SEL R16, R16, RZ, !P1 ;  /* 0x000000ff10107207 */ /* 0x000fca0004800000 */
[----:B------:R-:W-:Y:S01]  /*3e70*/  IMAD.IADD R28, R15, 0x1, R16 ;  /* 0x000000010f1c7824 */ /* 0x000fe200078e0210 */
[----:B0-----:R-:W-:-:S05]  /*3e80*/  IADD3 R29, P1, PT, R12, 0x100, RZ ;  /* 0x000001000c1d7810 */ /* 0x001fca0007f3e0ff */
[----:B------:R-:W-:Y:S01]  /*3e90*/  IMAD.X R30, RZ, RZ, R13, P1 ;  /* 0x000000ffff1e7224 */ /* 0x000fe200008e060d */
[----:B------:R-:W-:Y:S07]  /*3ea0*/  BRA `(.L_x_605) ;  /* 0xffffffd000d07947 */ /* 0x000fee000383ffff */
.L_x_570:
[----:B------:R-:W-:Y:S01]  /*3eb0*/  BSSY B1, `(.L_x_606) ;  /* 0x0000006000017945 */ /* 0x000fe20003800000 */
[----:B------:R-:W-:Y:S01]  /*3ec0*/  PLOP3.LUT P0, PT, P0, PT, PT, 0x8, 0x80 ;  /* 0x000000000080781c */ /* 0x000fe2000070e170 */
[----:B------:R-:W-:-:S12]  /*3ed0*/  IMAD.MOV.U32 R14, RZ, RZ, -0x1 ;  /* 0xffffffffff0e7424 */ /* 0x000fd800078e00ff */
[----:B------:R-:W-:Y:S05]  /*3ee0*/  WARPSYNC.COLLECTIVE R14, `(.L_x_607) ;  /* 0x000000000e087348 */ /* 0x000fea0003c00000 */
[----:B------:R-:W-:Y:S01]  /*3ef0*/  VOTE.ANY P0, P0 ;  /* 0x0000000000ff7806 */ /* 0x000fe20000000100 */
[----:B------:R-:W-:-:S12]  /*3f00*/  ENDCOLLECTIVE ;  /* 0x000000000000791b */ /* 0x000fd80003800000 */
.L_x_607:
[----:B------:R-:W-:Y:S05]  /*3f10*/  BSYNC B1 ;  /* 0x0000000000017941 */ /* 0x000fea0003800000 */
.L_x_606:
[----:B------:R-:W-:Y:S05]  /*3f20*/  BRA `(.L_x_608) ;  /* 0xffffffd000e07947 */ /* 0x000fea000383ffff */
.L_x_572:
[----:B------:R-:W-:Y:S01]  /*3f30*/  BSSY B1, `(.L_x_609) ;  /* 0x0000006000017945 */ /* 0x000fe20003800000 */
[----:B------:R-:W-:Y:S01]  /*3f40*/  PLOP3.LUT P0, PT, P0, PT, PT, 0x8, 0x80 ;  /* 0x000000000080781c */ /* 0x000fe2000070e170 */
[----:B------:R-:W-:-:S12]  /*3f50*/  IMAD.MOV.U32 R14, RZ, RZ, -0x1 ;  /* 0xffffffffff0e7424 */ /* 0x000fd800078e00ff */
[----:B------:R-:W-:Y:S05]  /*3f60*/  WARPSYNC.COLLECTIVE R14, `(.L_x_610) ;  /* 0x000000000e087348 */ /* 0x000fea0003c00000 */
[----:B------:R-:W-:Y:S01]  /*3f70*/  VOTE.ANY P0, P0 ;  /* 0x0000000000ff7806 */ /* 0x000fe20000000100 */
[----:B------:R-:W-:-:S12]  /*3f80*/  ENDCOLLECTIVE ;  /* 0x000000000000791b */ /* 0x000fd80003800000 */
.L_x_610:
[----:B------:R-:W-:Y:S05]  /*3f90*/  BSYNC B1 ;  /* 0x0000000000017941 */ /* 0x000fea0003800000 */
.L_x_609:
[----:B------:R-:W-:Y:S05]  /*3fa0*/  BRA `(.L_x_611) ;  /* 0xffffffd000e47947 */ /* 0x000fea000383ffff */
.L_x_574:
[----:B------:R-:W-:Y:S01]  /*3fb0*/  BSSY B1, `(.L_x_612) ;  /* 0x0000006000017945 */ /* 0x000fe20003800000 */
[----:B------:R-:W-:Y:S01]  /*3fc0*/  PLOP3.LUT P2, PT, P0, PT, PT, 0x8, 0x80 ;  /* 0x000000000080781c */ /* 0x000fe2000074e170 */
[----:B------:R-:W-:-:S12]  /*3fd0*/  IMAD.MOV.U32 R14, RZ, RZ, -0x1 ;  /* 0xffffffffff0e7424 */ /* 0x000fd800078e00ff */
[----:B------:R-:W-:Y:S05]  /*3fe0*/  WARPSYNC.COLLECTIVE R14, `(.L_x_613) ;  /* 0x000000000e087348 */ /* 0x000fea0003c00000 */
[----:B------:R-:W-:Y:S01]  /*3ff0*/  VOTE.ANY R14, PT, P2 ;  /* 0x00000000000e7806 */ /* 0x000fe200010e0100 */
[----:B------:R-:W-:Y:S06]  /*4000*/  ENDCOLLECTIVE ;  /* 0x000000000000791b */ /* 0x000fec0003800000 */
.L_x_613:
[----:B------:R-:W-:Y:S05]  /*4010*/  BSYNC B1 ;  /* 0x0000000000017941 */ /* 0x000fea0003800000 */
.L_x_612:
[----:B------:R-:W-:Y:S01]  /*4020*/  LOP3.LUT R14, R14, 0x80000000, R32, 0xec, !PT ;  /* 0x800000000e0e7812 */ /* 0x000fe200078eec20 */
[----:B------:R-:W-:Y:S02]  /*4030*/  IMAD.MOV.U32 R15, RZ, RZ, R21 ;  /* 0x000000ffff0f7224 */ /* 0x000fe400078e0015 */
[----:B------:R-:W-:Y:S02]  /*4040*/  VIADD R17, R17, 0xffffffe0 ;  /* 0xffffffe011117836 */ /* 0x000fe40000000000 */
[----:B------:R-:W-:-:S05]  /*4050*/  VIADD R13, R14, 0xffffffff ;  /* 0xffffffff0e0d7836 */ /* 0x000fca0000000000 */
[----:B------:R-:W-:Y:S01]  /*4060*/  LOP3.LUT R13, R14, R13, RZ, 0xc, !PT ;  /* 0x0000000d0e0d7212 */ /* 0x000fe200078e0cff */
[----:B------:R-:W-:-:S03]  /*4070*/  IMAD.MOV.U32 R14, RZ, RZ, -0x1 ;  /* 0xffffffffff0e7424 */ /* 0x000fc600078e00ff */
[----:B------:R0:W1:Y:S02]  /*4080*/  POPC R12, R13 ;  /* 0x0000000d000c7309 */ /* 0x0000640000000000 */
[----:B0-----:R-:W-:-:S07]  /*4090*/  IMAD.MOV.U32 R13, RZ, RZ, 0x1 ;  /* 0x00000001ff0d7424 */ /* 0x001fce00078e00ff */
[----:B-1----:R-:W-:Y:S05]  /*40a0*/  WARPSYNC.COLLECTIVE R14, `(.L_x_614) ;  /* 0x000000000e087348 */ /* 0x002fea0003c00000 */
[----:B-1----:R0:W1:Y:S02]  /*40b0*/  SHFL.DOWN P2, R16, R15, R13, R12 ;  /* 0x0800000d0f107389 */ /* 0x002064000004000c */
[----:B01----:R-:W-:Y:S05]  /*40c0*/  ENDCOLLECTIVE ;  /* 0x000000000000791b */ /* 0x003fea0003800000 */
.L_x_614:
[----:B------:R-:W0:Y:S01]  /*40d0*/  S2R R14, SR_LANEID ;  /* 0x00000000000e7919 */ /* 0x000e220000000000 */
[----:B------:R-:W-:Y:S01]  /*40e0*/  IMAD.MOV.U32 R13, RZ, RZ, 0x2 ;  /* 0x00000002ff0d7424 */ /* 0x000fe200078e00ff */
[----:B0-----:R-:W-:Y:S01]  /*40f0*/  ISETP.GE.AND P0, PT, R14, R12, PT ;  /* 0x0000000c0e00720c */ /* 0x001fe20003f06270 */
[----:B------:R-:W-:-:S03]  /*4100*/  IMAD.MOV.U32 R14, RZ, RZ, -0x1 ;  /* 0xffffffffff0e7424 */ /* 0x000fc600078e00ff */
[----:B------:R-:W-:Y:S02]  /*4110*/  SEL R16, R16, RZ, !P0 ;  /* 0x000000ff10107207 */ /* 0x000fe40004000000 */
[----:B------:R-:W-:-:S03]  /*4120*/  ISETP.GT.AND P0, PT, R18, R12, PT ;  /* 0x0000000c1200720c */ /* 0x000fc60003f04270 */
[----:B------:R-:W-:-:S04]  /*4130*/  IMAD.IADD R21, R16, 0x1, R21 ;  /* 0x0000000110157824 */ /* 0x000fc800078e0215 */
[----:B------:R-:W-:-:S07]  /*4140*/  IMAD.MOV.U32 R15, RZ, RZ, R21 ;  /* 0x000000ffff0f7224 */ /* 0x000fce00078e0015 */
[----:B------:R-:W-:Y:S05]  /*4150*/  WARPSYNC.COLLECTIVE R14, `(.L_x_615) ;  /* 0x000000000e087348 */ /* 0x000fea0003c00000 */
[----:B------:R0:W1:Y:S02]  /*4160*/  SHFL.DOWN P2, R16, R15, R13, R12 ;  /* 0x0800000d0f107389 */ /* 0x000064000004000c */
[----:B01----:R-:W-:Y:S05]  /*4170*/  ENDCOLLECTIVE ;  /* 0x000000000000791b */ /* 0x003fea0003800000 */
.L_x_615:
        /* <DEDUP_REMOVED lines=8> */
.L_x_616:
        /* <DEDUP_REMOVED lines=8> */
.L_x_617:
        /* <DEDUP_REMOVED lines=8> */
.L_x_618:
[----:B------:R-:W-:Y:S02]  /*4300*/  SEL R16, R16, RZ, !P0 ;  /* 0x000000ff10107207 */ /* 0x000fe40004000000 */
[----:B------:R-:W-:Y:S02]  /*4310*/  ISETP.NE.AND P0, PT, R20, 0x65, PT ;  /* 0x000000651400780c */ /* 0x000fe40003f05270 */
[----:B------:R-:W-:-:S11]  /*4320*/  IADD3 R28, PT, PT, R21, R16, R28 ;  /* 0x00000010151c7210 */ /* 0x000fd60007ffe01c */
[----:B------:R-:W-:Y:S05]  /*4330*/  WARPSYNC.COLLECTIVE R14, `(.L_x_619) ;  /* 0x000000000e087348 */ /* 0x000fea0003c00000 */
[----:B------:R-:W-:Y:S01]  /*4340*/  VOTE.ALL P0, P0 ;  /* 0x0000000000ff7806 */ /* 0x000fe20000000000 */
[----:B------:R-:W-:-:S12]  /*4350*/  ENDCOLLECTIVE ;  /* 0x000000000000791b */ /* 0x000fd80003800000 */
.L_x_619:
[----:B------:R-:W-:Y:S05]  /*4360*/  BRA `(.L_x_620) ;  /* 0xffffffd000787947 */ /* 0x000fea000383ffff */
.L_x_579:
[----:B------:R-:W-:Y:S01]  /*4370*/  BSSY B0, `(.L_x_621) ;  /* 0x0000006000007945 */ /* 0x000fe20003800000 */
[----:B------:R-:W-:Y:S01]  /*4380*/  PLOP3.LUT P0, PT, P0, PT, PT, 0x8, 0x80 ;  /* 0x000000000080781c */ /* 0x000fe2000070e170 */
[----:B------:R-:W-:-:S12]  /*4390*/  IMAD.MOV.U32 R14, RZ, RZ, -0x1 ;  /* 0xffffffffff0e7424 */ /* 0x000fd800078e00ff */
[----:B------:R-:W-:Y:S05]  /*43a0*/  WARPSYNC.COLLECTIVE R14, `(.L_x_622) ;  /* 0x000000000e087348 */ /* 0x000fea0003c00000 */
[----:B------:R-:W-:Y:S01]  /*43b0*/  VOTE.ANY P0, P0 ;  /* 0x0000000000ff7806 */ /* 0x000fe20000000100 */
[----:B------:R-:W-:-:S12]  /*43c0*/  ENDCOLLECTIVE ;  /* 0x000000000000791b */ /* 0x000fd80003800000 */
.L_x_622:
[----:B------:R-:W-:Y:S05]  /*43d0*/  BSYNC B0 ;  /* 0x0000000000007941 */ /* 0x000fea0003800000 */
.L_x_621:
[----:B------:R-:W-:Y:S05]  /*43e0*/  BRA `(.L_x_623) ;  /* 0xffffffe400e47947 */ /* 0x000fea000383ffff */
.L_x_581:
[----:B------:R-:W-:Y:S01]  /*43f0*/  BSSY B0, `(.L_x_624) ;  /* 0x0000006000007945 */ /* 0x000fe20003800000 */
[----:B------:R-:W-:Y:S01]  /*4400*/  PLOP3.LUT P0, PT, P0, PT, PT, 0x8, 0x80 ;  /* 0x000000000080781c */ /* 0x000fe2000070e170 */
[----:B------:R-:W-:-:S12]  /*4410*/  IMAD.MOV.U32 R14, RZ, RZ, -0x1 ;  /* 0xffffffffff0e7424 */ /* 0x000fd800078e00ff */
[----:B------:R-:W-:Y:S05]  /*4420*/  WARPSYNC.COLLECTIVE R14, `(.L_x_625) ;  /* 0x000000000e087348 */ /* 0x000fea0003c00000 */
[----:B------:R-:W-:Y:S01]  /*4430*/  VOTE.ANY P0, P0 ;  /* 0x0000000000ff7806 */ /* 0x000fe20000000100 */
[----:B------:R-:W-:-:S12]  /*4440*/  ENDCOLLECTIVE ;  /* 0x000000000000791b */ /* 0x000fd80003800000 */
.L_x_625:
[----:B------:R-:W-:Y:S05]  /*4450*/  BSYNC B0 ;  /* 0x0000000000007941 */ /* 0x000fea0003800000 */
.L_x_624:
[----:B------:R-:W-:Y:S05]  /*4460*/  BRA `(.L_x_626) ;  /* 0xffffffe400e87947 */ /* 0x000fea000383ffff */
.L_x_583:
[----:B------:R-:W0:Y:S01]  /*4470*/  S2R R36, SR_GEMASK ;  /* 0x0000000000247919 */ /* 0x000e220000003c00 */
[----:B------:R-:W-:Y:S01]  /*4480*/  BSSY B0, `(.L_x_627) ;  /* 0x0000006000007945 */ /* 0x000fe20003800000 */
[----:B------:R-:W-:Y:S01]  /*4490*/  PLOP3.LUT P2, PT, P0, PT, PT, 0x8, 0x80 ;  /* 0x000000000080781c */ /* 0x000fe2000074e170 */
[----:B------:R-:W-:-:S12]  /*44a0*/  IMAD.MOV.U32 R14, RZ, RZ, -0x1 ;  /* 0xffffffffff0e7424 */ /* 0x000fd800078e00ff */
[----:B0-----:R-:W-:Y:S05]  /*44b0*/  WARPSYNC.COLLECTIVE R14, `(.L_x_628) ;  /* 0x000000000e087348 */ /* 0x001fea0003c00000 */
[----:B------:R-:W-:Y:S01]  /*44c0*/  VOTE.ANY R14, PT, P2 ;  /* 0x00000000000e7806 */ /* 0x000fe200010e0100 */
[----:B0-----:R-:W-:Y:S06]  /*44d0*/  ENDCOLLECTIVE ;  /* 0x000000000000791b */ /* 0x001fec0003800000 */
.L_x_628:
[----:B------:R-:W-:Y:S05]  /*44e0*/  BSYNC B0 ;  /* 0x0000000000007941 */ /* 0x000fea0003800000 */
.L_x_627:
[----:B------:R-:W-:Y:S01]  /*44f0*/  LOP3.LUT R14, R14, 0x80000000, R36, 0xec, !PT ;  /* 0x800000000e0e7812 */ /* 0x000fe200078eec24 */
[----:B------:R-:W-:Y:S01]  /*4500*/  IMAD.MOV.U32 R15, RZ, RZ, R21 ;  /* 0x000000ffff0f7224 */ /* 0x000fe200078e0015 */
[----:B------:R-:W-:Y:S01]  /*4510*/  ISETP.NE.AND P0, PT, R20, 0x65, PT ;  /* 0x000000651400780c */ /* 0x000fe20003f05270 */
[C---:B------:R-:W-:Y:S02]  /*4520*/  VIADD R18, R35.reuse, 0x2 ;  /* 0x0000000223127836 */ /* 0x040fe40000000000 */
[----:B------:R-:W-:Y:S02]  /*4530*/  VIADD R13, R14, 0xffffffff ;  /* 0xffffffff0e0d7836 */ /* 0x000fe40000000000 */
[----:B------:R-:W-:-:S03]  /*4540*/  VIADD R20, R35, 0x10 ;  /* 0x0000001023147836 */ /* 0x000fc60000000000 */
[----:B------:R-:W-:Y:S01]  /*4550*/  LOP3.LUT R31, R14, R13, RZ, 0xc, !PT ;  /* 0x0000000d0e1f7212 */ /* 0x000fe200078e0cff */
[----:B------:R-:W-:Y:S02]  /*4560*/  IMAD.MOV.U32 R13, RZ, RZ, 0x1 ;  /* 0x00000001ff0d7424 */ /* 0x000fe400078e00ff */
[----:B------:R-:W-:-:S03]  /*4570*/  IMAD.MOV.U32 R14, RZ, RZ, -0x1 ;  /* 0xffffffffff0e7424 */ /* 0x000fc600078e00ff */
[----:B------:R-:W0:Y:S02]  /*4580*/  POPC R31, R31 ;  /* 0x0000001f001f7309 */ /* 0x000e240000000000 */
[----:B0-----:R-:W-:-:S07]  /*4590*/  IMAD.MOV.U32 R12, RZ, RZ, R31 ;  /* 0x000000ffff0c7224 */ /* 0x001fce00078e001f */
[----:B------:R-:W-:Y:S05]  /*45a0*/  WARPSYNC.COLLECTIVE R14, `(.L_x_629) ;  /* 0x000000000e087348 */ /* 0x000fea0003c00000 */
[----:B------:R0:W1:Y:S02]  /*45b0*/  SHFL.DOWN P2, R16, R15, R13, R12 ;  /* 0x0800000d0f107389 */ /* 0x000064000004000c */
[----:B01----:R-:W-:Y:S05]  /*45c0*/  ENDCOLLECTIVE ;  /* 0x000000000000791b */ /* 0x003fea0003800000 */
.L_x_629:
[----:B------:R-:W-:Y:S01]  /*45d0*/  IMAD.MOV.U32 R13, RZ, RZ, 0x2 ;  /* 0x00000002ff0d7424 */ /* 0x000fe200078e00ff */
[----:B------:R-:W-:-:S04]  /*45e0*/  ISETP.GE.AND P2, PT, R35, R31, PT ;  /* 0x0000001f2300720c */ /* 0x000fc80003f46270 */
[----:B------:R-:W-:-:S05]  /*45f0*/  SEL R16, R16, RZ, !P2 ;  /* 0x000000ff10107207 */ /* 0x000fca0005000000 */
[----:B------:R-:W-:-:S04]  /*4600*/  IMAD.IADD R22, R16, 0x1, R21 ;  /* 0x0000000110167824 */ /* 0x000fc800078e0215 */
[----:B------:R-:W-:-:S07]  /*4610*/  IMAD.MOV.U32 R15, RZ, RZ, R22 ;  /* 0x000000ffff0f7224 */ /* 0x000fce00078e0016 */
[----:B------:R-:W-:Y:S05]  /*4620*/  WARPSYNC.COLLECTIVE R14, `(.L_x_630) ;  /* 0x000000000e087348 */ /* 0x000fea0003c00000 */
[----:B------:R0:W1:Y:S02]  /*4630*/  SHFL.DOWN P2, R16, R15, R13, R12 ;  /* 0x0800000d0f107389 */ /* 0x000064000004000c */
[----:B01----:R-:W-:Y:S05]  /*4640*/  ENDCOLLECTIVE ;  /* 0x000000000000791b */ /* 0x003fea0003800000 */
.L_x_630:
[----:B------:R-:W-:Y:S01]  /*4650*/  IMAD.MOV.U32 R13, RZ, RZ, 0x4 ;  /* 0x00000004ff0d7424 */ /* 0x000fe200078e00ff */
[----:B------:R-:W-:-:S04]  /*4660*/  ISETP.GT.AND P2, PT, R18, R31, PT ;  /* 0x0000001f1200720c */ /* 0x000fc80003f44270 */
[----:B------:R-:W-:-:S05]  /*4670*/  SEL R19, R16, RZ, !P2 ;  /* 0x000000ff10137207 */ /* 0x000fca0005000000 */
[----:B------:R-:W-:Y:S02]  /*4680*/  IMAD.IADD R28, R22, 0x1, R19 ;  /* 0x00000001161c7824 */ /* 0x000fe400078e0213 */
[C---:B------:R-:W-:Y:S02]  /*4690*/  VIADD R19, R35.reuse, 0x4 ;  /* 0x0000000423137836 */ /* 0x040fe40000000000 */
[----:B------:R-:W-:Y:S02]  /*46a0*/  IMAD.MOV.U32 R15, RZ, RZ, R28 ;  /* 0x000000ffff0f7224 */ /* 0x000fe400078e001c */
[----:B------:R-:W-:-:S07]  /*46b0*/  VIADD R22, R35, 0x8 ;  /* 0x0000000823167836 */ /* 0x000fce0000000000 */
[----:B------:R-:W-:Y:S05]  /*46c0*/  WARPSYNC.COLLECTIVE R14, `(.L_x_631) ;  /* 0x000000000e087348 */ /* 0x000fea0003c00000 */
[----:B------:R0:W1:Y:S02]  /*46d0*/  SHFL.DOWN P2, R16, R15, R13, R12 ;  /* 0x0800000d0f107389 */ /* 0x000064000004000c */
[----:B01----:R-:W-:Y:S05]  /*46e0*/  ENDCOLLECTIVE ;  /* 0x000000000000791b */ /* 0x003fea0003800000 */
.L_x_631:
[----:B------:R-:W-:Y:S01]  /*46f0*/  IMAD.MOV.U32 R13, RZ, RZ, 0x8 ;  /* 0x00000008ff0d7424 */ /* 0x000fe200078e00ff */
[----:B------:R-:W-:-:S04]  /*4700*/  ISETP.GT.AND P2, PT, R19, R31, PT ;  /* 0x0000001f1300720c */ /* 0x000fc80003f44270 */
[----:B------:R-:W-:-:S05]  /*4710*/  SEL R21, R16, RZ, !P2 ;  /* 0x000000ff10157207 */ /* 0x000fca0005000000 */
[----:B------:R-:W-:-:S04]  /*4720*/  IMAD.IADD R30, R28, 0x1, R21 ;  /* 0x000000011c1e7824 */ /* 0x000fc800078e0215 */
[----:B------:R-:W-:-:S07]  /*4730*/  IMAD.MOV.U32 R15, RZ, RZ, R30 ;  /* 0x000000ffff0f7224 */ /* 0x000fce00078e001e */
[----:B------:R-:W-:Y:S05]  /*4740*/  WARPSYNC.COLLECTIVE R14, `(.L_x_632) ;  /* 0x000000000e087348 */ /* 0x000fea0003c00000 */
[----:B------:R0:W1:Y:S02]  /*4750*/  SHFL.DOWN P2, R16, R15, R13, R12 ;  /* 0x0800000d0f107389 */ /* 0x000064000004000c */
[----:B01----:R-:W-:Y:S05]  /*4760*/  ENDCOLLECTIVE ;  /* 0x000000000000791b */ /* 0x003fea0003800000 */
.L_x_632:
        /* <DEDUP_REMOVED lines=8> */
.L_x_633:
[----:B------:R-:W-:Y:S05]  /*47f0*/  WARPSYNC.COLLECTIVE R14, `(.L_x_634) ;  /* 0x000000000e087348 */ /* 0x000fea0003c00000 */
[----:B------:R-:W-:Y:S01]  /*4800*/  VOTE.ALL P0, P0 ;  /* 0x0000000000ff7806 */ /* 0x000fe20000000000 */
[----:B------:R-:W-:-:S12]  /*4810*/  ENDCOLLECTIVE ;  /* 0x000000000000791b */ /* 0x000fd80003800000 */
.L_x_634:
[----:B------:R-:W0:Y:S01]  /*4820*/  LDC.64 R12, c[0x0][0x390] ;  /* 0x0000e400ff0c7b82 */ /* 0x000e220000000a00 */
[----:B------:R-:W-:-:S04]  /*4830*/  ISETP.GT.AND P2, PT, R20, R31, PT ;  /* 0x0000001f1400720c */ /* 0x000fc80003f44270 */
[----:B------:R-:W-:-:S05]  /*4840*/  SEL R16, R16, RZ, !P2 ;  /* 0x000000ff10107207 */ /* 0x000fca0005000000 */
[----:B------:R-:W-:Y:S01]  /*4850*/  IMAD.IADD R28, R21, 0x1, R16 ;  /* 0x00000001151c7824 */ /* 0x000fe200078e0210 */
[----:B0-----:R-:W-:-:S05]  /*4860*/  IADD3 R29, P2, PT, R12, 0x100, RZ ;  /* 0x000001000c1d7810 */ /* 0x001fca0007f5e0ff */
[----:B------:R-:W-:Y:S01]  /*4870*/  IMAD.X R30, RZ, RZ, R13, P2 ;  /* 0x000000ffff1e7224 */ /* 0x000fe200010e060d */
[----:B------:R-:W-:Y:S07]  /*4880*/  BRA `(.L_x_635) ;  /* 0xffffffe4007c7947 */ /* 0x000fee000383ffff */
.L_x_585:
[----:B------:R-:W-:Y:S01]  /*4890*/  BSSY B0, `(.L_x_636) ;  /* 0x0000006000007945 */ /* 0x000fe20003800000 */
[----:B------:R-:W-:Y:S01]  /*48a0*/  PLOP3.LUT P0, PT, P0, PT, PT, 0x8, 0x80 ;  /* 0x000000000080781c */ /* 0x000fe2000070e170 */
[----:B------:R-:W-:-:S12]  /*48b0*/  IMAD.MOV.U32 R14, RZ, RZ, -0x1 ;  /* 0xffffffffff0e7424 */ /* 0x000fd800078e00ff */
[----:B------:R-:W-:Y:S05]  /*48c0*/  WARPSYNC.COLLECTIVE R14, `(.L_x_637) ;  /* 0x000000000e087348 */ /* 0x000fea0003c00000 */
[----:B------:R-:W-:Y:S01]  /*48d0*/  VOTE.ANY P0, P0 ;  /* 0x0000000000ff7806 */ /* 0x000fe20000000100 */
[----:B------:R-:W-:-:S12]  /*48e0*/  ENDCOLLECTIVE ;  /* 0x000000000000791b */ /* 0x000fd80003800000 */
.L_x_637:
[----:B------:R-:W-:Y:S05]  /*48f0*/  BSYNC B0 ;  /* 0x0000000000007941 */ /* 0x000fea0003800000 */
.L_x_636:
[----:B------:R-:W-:Y:S05]  /*4900*/  BRA `(.L_x_638) ;  /* 0xffffffe4008c7947 */ /* 0x000fea000383ffff */
.L_x_587:
[----:B------:R-:W-:Y:S01]  /*4910*/  BSSY B0, `(.L_x_639) ;  /* 0x0000006000007945 */ /* 0x000fe20003800000 */
[----:B------:R-:W-:Y:S01]  /*4920*/  PLOP3.LUT P0, PT, P0, PT, PT, 0x8, 0x80 ;  /* 0x000000000080781c */ /* 0x000fe2000070e170 */
[----:B------:R-:W-:-:S12]  /*4930*/  IMAD.MOV.U32 R14, RZ, RZ, -0x1 ;  /* 0xffffffffff0e7424 */ /* 0x000fd800078e00ff */
[----:B------:R-:W-:Y:S05]  /*4940*/  WARPSYNC.COLLECTIVE R14, `(.L_x_640) ;  /* 0x000000000e087348 */ /* 0x000fea0003c00000 */
[----:B------:R-:W-:Y:S01]  /*4950*/  VOTE.ANY P0, P0 ;  /* 0x0000000000ff7806 */ /* 0x000fe20000000100 */
[----:B------:R-:W-:-:S12]  /*4960*/  ENDCOLLECTIVE ;  /* 0x000000000000791b */ /* 0x000fd80003800000 */
.L_x_640:
[----:B------:R-:W-:Y:S05]  /*4970*/  BSYNC B0 ;  /* 0x0000000000007941 */ /* 0x000fea0003800000 */
.L_x_639:
[----:B------:R-:W-:Y:S05]  /*4980*/  BRA `(.L_x_641) ;  /* 0xffffffe400907947 */ /* 0x000fea000383ffff */
.L_x_589:
[----:B------:R-:W-:Y:S01]  /*4990*/  BSSY B0, `(.L_x_642) ;  /* 0x0000006000007945 */ /* 0x000fe20003800000 */
[----:B------:R-:W-:Y:S01]  /*49a0*/  PLOP3.LUT P2, PT, P0, PT, PT, 0x8, 0x80 ;  /* 0x000000000080781c */ /* 0x000fe2000074e170 */
[----:B------:R-:W-:-:S12]  /*49b0*/  IMAD.MOV.U32 R14, RZ, RZ, -0x1 ;  /* 0xffffffffff0e7424 */ /* 0x000fd800078e00ff */
[----:B------:R-:W-:Y:S05]  /*49c0*/  WARPSYNC.COLLECTIVE R14, `(.L_x_643) ;  /* 0x000000000e087348 */ /* 0x000fea0003c00000 */
[----:B------:R-:W-:Y:S01]  /*49d0*/  VOTE.ANY R14, PT, P2 ;  /* 0x00000000000e7806 */ /* 0x000fe200010e0100 */
[----:B------:R-:W-:Y:S06]  /*49e0*/  ENDCOLLECTIVE ;  /* 0x000000000000791b */ /* 0x000fec0003800000 */
.L_x_643:
[----:B------:R-:W-:Y:S05]  /*49f0*/  BSYNC B0 ;  /* 0x0000000000007941 */ /* 0x000fea0003800000 */
.L_x_642:
[----:B------:R-:W-:Y:S01]  /*4a00*/  LOP3.LUT R14, R14, 0x80000000, R36, 0xec, !PT ;  /* 0x800000000e0e7812 */ /* 0x000fe200078eec24 */
[----:B------:R-:W-:Y:S02]  /*4a10*/  IMAD.MOV.U32 R15, RZ, RZ, R21 ;  /* 0x000000ffff0f7224 */ /* 0x000fe400078e0015 */
[----:B------:R-:W-:Y:S02]  /*4a20*/  VIADD R17, R17, 0xffffffe0 ;  /* 0xffffffe011117836 */ /* 0x000fe40000000000 */
[----:B------:R-:W-:-:S05]  /*4a30*/  VIADD R13, R14, 0xffffffff ;  /* 0xffffffff0e0d7836 */ /* 0x000fca0000000000 */
[----:B------:R-:W-:Y:S01]  /*4a40*/  LOP3.LUT R13, R14, R13, RZ, 0xc, !PT ;  /* 0x0000000d0e0d7212 */ /* 0x000fe200078e0cff */
[----:B------:R-:W-:-:S03]  /*4a50*/  IMAD.MOV.U32 R14, RZ, RZ, -0x1 ;  /* 0xffffffffff0e7424 */ /* 0x000fc600078e00ff */
[----:B------:R0:W1:Y:S02]  /*4a60*/  POPC R12, R13 ;  /* 0x0000000d000c7309 */ /* 0x0000640000000000 */
[----:B0-----:R-:W-:Y:S01]  /*4a70*/  IMAD.MOV.U32 R13, RZ, RZ, 0x1 ;  /* 0x00000001ff0d7424 */ /* 0x001fe200078e00ff */
[----:B-1----:R-:W-:-:S13]  /*4a80*/  ISETP.GE.AND P0, PT, R35, R12, PT ;  /* 0x0000000c2300720c */ /* 0x002fda0003f06270 */
[----:B------:R-:W-:Y:S05]  /*4a90*/  WARPSYNC.COLLECTIVE R14, `(.L_x_644) ;  /* 0x000000000e087348 */ /* 0x000fea0003c00000 */
[----:B------:R0:W1:Y:S02]  /*4aa0*/  SHFL.DOWN P2, R16, R15, R13, R12 ;  /* 0x0800000d0f107389 */ /* 0x000064000004000c */
[----:B01----:R-:W-:Y:S05]  /*4ab0*/  ENDCOLLECTIVE ;  /* 0x000000000000791b */ /* 0x003fea0003800000 */
.L_x_644:
[----:B------:R-:W-:Y:S01]  /*4ac0*/  IMAD.MOV.U32 R13, RZ, RZ, 0x2 ;  /* 0x00000002ff0d7424 */ /* 0x000fe200078e00ff */
[----:B------:R-:W-:Y:S02]  /*4ad0*/  SEL R16, R16, RZ, !P0 ;  /* 0x000000ff10107207 */ /* 0x000fe40004000000 */
[----:B------:R-:W-:-:S03]  /*4ae0*/  ISETP.GT.AND P0, PT, R18, R12, PT ;  /* 0x0000000c1200720c */ /* 0x000fc60003f04270 */
[----:B------:R-:W-:-:S10]  /*4af0*/  IMAD.IADD R15, R16, 0x1, R21 ;  /* 0x00000001100f7824 */ /* 0x000fd400078e0215 */
[----:B------:R-:W-:Y:S05]  /*4b00*/  WARPSYNC.COLLECTIVE R14, `(.L_x_645) ;  /* 0x000000000e087348 */ /* 0x000fea0003c00000 */
[----:B------:R0:W1:Y:S02]  /*4b10*/  SHFL.DOWN P2, R16, R15, R13, R12 ;  /* 0x0800000d0f107389 */ /* 0x000064000004000c */
[----:B01----:R-:W-:Y:S05]  /*4b20*/  ENDCOLLECTIVE ;  /* 0x000000000000791b */ /* 0x003fea0003800000 */
.L_x_645:
        /* <DEDUP_REMOVED lines=8> */
.L_x_646:
        /* <DEDUP_REMOVED lines=8> */
.L_x_647:
[----:B------:R-:W-:Y:S01]  /*4c30*/  IMAD.MOV.U32 R13, RZ, RZ, 0x10 ;  /* 0x00000010ff0d7424 */ /* 0x000fe200078e00ff */
[----:B------:R-:W-:-:S05]  /*4c40*/  SEL R16, R16, RZ, !P0 ;  /* 0x000000ff10107207 */ /* 0x000fca0004000000 */
[----:B------:R-:W-:Y:S02]  /*4c50*/  IMAD.IADD R15, R21, 0x1, R16 ;  /* 0x00000001150f7824 */ /* 0x000fe400078e0210 */
[----:B------:R-:W-:-:S07]  /*4c60*/  VIADD R21, R35, 0x10 ;  /* 0x0000001023157836 */ /* 0x000fce0000000000 */
[----:B------:R-:W-:Y:S05]  /*4c70*/  WARPSYNC.COLLECTIVE R14, `(.L_x_648) ;  /* 0x000000000e087348 */ /* 0x000fea0003c00000 */
[----:B------:R0:W1:Y:S02]  /*4c80*/  SHFL.DOWN P2, R16, R15, R13, R12 ;  /* 0x0800000d0f107389 */ /* 0x000064000004000c */
[----:B01----:R-:W-:Y:S05]  /*4c90*/  ENDCOLLECTIVE ;  /* 0x000000000000791b */ /* 0x003fea0003800000 */
.L_x_648:
[----:B------:R-:W-:-:S04]  /*4ca0*/  ISETP.GT.AND P0, PT, R21, R12, PT ;  /* 0x0000000c1500720c */ /* 0x000fc80003f04270 */
[----:B------:R-:W-:Y:S02]  /*4cb0*/  SEL R16, R16, RZ, !P0 ;  /* 0x000000ff10107207 */ /* 0x000fe40004000000 */
[----:B------:R-:W-:Y:S02]  /*4cc0*/  ISETP.NE.AND P0, PT, R20, 0x65, PT ;  /* 0x000000651400780c */ /* 0x000fe40003f05270 */
[----:B------:R-:W-:-:S11]  /*4cd0*/  IADD3 R28, PT, PT, R15, R16, R28 ;  /* 0x000000100f1c7210 */ /* 0x000fd60007ffe01c */
[----:B------:R-:W-:Y:S05]  /*4ce0*/  WARPSYNC.COLLECTIVE R14, `(.L_x_649) ;  /* 0x000000000e087348 */ /* 0x000fea0003c00000 */
[----:B------:R-:W-:Y:S01]  /*4cf0*/  VOTE.ALL P0, P0 ;  /* 0x0000000000ff7806 */ /* 0x000fe20000000000 */
[----:B------:R-:W-:-:S12]  /*4d00*/  ENDCOLLECTIVE ;  /* 0x000000000000791b */ /* 0x000fd80003800000 */
.L_x_649:
[----:B------:R-:W-:Y:S05]  /*4d10*/  BRA `(.L_x_650) ;  /* 0xffffffe400307947 */ /* 0x000fea000383ffff */
.L_x_651:
        /* <DEDUP_REMOVED lines=14> */
.L_x_661:


//--------------------- .text._ZN3cub18CUB_300001_SM_10006detail4scan20DeviceScanInitKernelINS0_13ScanTileStateIiLb1EEEEEvT_i --------------------------
	.section	.text._ZN3cub18CUB_300001_SM_10006detail4scan20DeviceScanInitKernelINS0_13ScanTileStateIiLb1EEEEEvT_i,"ax",@progbits
	.align	128
        .global         _ZN3cub18CUB_300001_SM_10006detail4scan20DeviceScanInitKernelINS0_13ScanTileStateIiLb1EEEEEvT_i
        .type           _ZN3cub18CUB_300001_SM_10006detail4scan20DeviceScanInitKernelINS0_13ScanTileStateIiLb1EEEEEvT_i,@function
        .size           _ZN3cub18CUB_300001_SM_10006detail4scan20DeviceScanInitKernelINS0_13ScanTileStateIiLb1EEEEEvT_i,(.L_x_662 - _ZN3cub18CUB_300001_SM_10006detail4scan20DeviceScanInitKernelINS0_13ScanTileStateIiLb1EEEEEvT_i)
        .other          _ZN3cub18CUB_300001_SM_10006detail4scan20DeviceScanInitKernelINS0_13ScanTileStateIiLb1EEEEEvT_i,@"STO_CUDA_ENTRY STV_DEFAULT"
_ZN3cub18CUB_300001_SM_10006detail4scan20DeviceScanInitKernelINS0_13ScanTileStateIiLb1EEEEEvT_i:
.text._ZN3cub18CUB_300001_SM_10006detail4scan20DeviceScanInitKernelINS0_13ScanTileStateIiLb1EEEEEvT_i:
[----:B------:R-:W-:Y:S01]  /*0000*/  LDC R1, c[0x0][0x37c] ;  /* 0x0000df00ff017b82 */ /* 0x000fe20000000800 */
[----:B------:R-:W0:Y:S07]  /*0010*/  S2R R0, SR_TID.X ;  /* 0x0000000000007919 */ /* 0x000e2e0000002100 */
[----:B------:R-:W1:Y:S01]  /*0020*/  S2UR UR6, SR_CTAID.X ;  /* 0x00000000000679c3 */ /* 0x000e620000002500 */
[----:B------:R-:W2:Y:S07]  /*0030*/  LDCU UR4, c[0x0][0x388] ;  /* 0x00007100ff0477ac */ /* 0x000eae0008000800 */
[----:B------:R-:W1:Y:S01]  /*0040*/  LDC R5, c[0x0][0x360] ;  /* 0x0000d800ff057b82 */ /* 0x000e620000000800 */
[----:B0-----:R-:W-:Y:S01]  /*0050*/  ISETP.GT.U32.AND P0, PT, R0, 0x1f, PT ;  /* 0x0000001f0000780c */ /* 0x001fe20003f04070 */
[----:B-1----:R-:W-:-:S03]  /*0060*/  IMAD R5, R5, UR6, R0 ;  /* 0x0000000605057c24 */ /* 0x002fc6000f8e0200 */
[----:B------:R-:W-:Y:S02]  /*0070*/  ISETP.NE.OR P0, PT, RZ, UR6, P0 ;  /* 0x00000006ff007c0c */ /* 0x000fe40008705670 */
[----:B--2---:R-:W-:Y:S01]  /*0080*/  ISETP.GE.AND P1, PT, R5, UR4, PT ;  /* 0x0000000405007c0c */ /* 0x004fe2000bf26270 */
[----:B------:R-:W0:-:S12]  /*0090*/  LDCU.64 UR4, c[0x0][0x358] ;  /* 0x00006b00ff0477ac */ /* 0x000e180008000a00 */
[----:B------:R-:W1:Y:S01]  /*00a0*/  @!P1 LDC.64 R2, c[0x0][0x380] ;  /* 0x0000e000ff029b82 */ /* 0x000e620000000a00 */
[----:B------:R-:W-:Y:S01]  /*00b0*/  @!P1 MOV R4, 0x63 ;  /* 0x0000006300049802 */ /* 0x000fe20000000f00 */
[----:B-1----:R-:W-:-:S04]  /*00c0*/  @!P1 IMAD.WIDE R2, R5, 0x8, R2 ;  /* 0x0000000805029825 */ /* 0x002fc800078e0202 */
[----:B------:R-:W-:-:S05]  /*00d0*/  HFMA2 R5, -RZ, RZ, 0, 0 ;  /* 0x00000000ff057431 */ /* 0x000fca00000001ff */
[----:B0-----:R0:W-:Y:S01]  /*00e0*/  @!P1 STG.E.64 desc[UR4][R2.64+0x100], R4 ;  /* 0x0001000402009986 */ /* 0x0011e2000c101b04 */
[----:B------:R-:W-:Y:S05]  /*00f0*/  @P0 EXIT ;  /* 0x000000000000094d */ /* 0x000fea0003800000 */
[----:B0-----:R-:W0:Y:S02]  /*0100*/  LDC.64 R2, c[0x0][0x380] ;  /* 0x0000e000ff027b82 */ /* 0x001e240000000a00 */
[----:B0-----:R-:W-:-:S05]  /*0110*/  IMAD.WIDE.U32 R2, R0, 0x8, R2 ;  /* 0x0000000800027825 */ /* 0x001fca00078e0002 */
[----:B------:R-:W-:Y:S01]  /*0120*/  STG.E.64 desc[UR4][R2.64], RZ ;  /* 0x000000ff02007986 */ /* 0x000fe2000c101b04 */
[----:B------:R-:W-:Y:S05]  /*0130*/  EXIT ;  /* 0x000000000000794d */ /* 0x000fea0003800000 */
.L_x_652:
        /* <DEDUP_REMOVED lines=12> */
.L_x_662:


//--------------------- .text._ZN3cub18CUB_300001_SM_10006detail11EmptyKernelIvEEvv --------------------------
	.section	.text._ZN3cub18CUB_300001_SM_10006detail11EmptyKernelIvEEvv,"ax",@progbits
	.align	128
        .global         _ZN3cub18CUB_300001_SM_10006detail11EmptyKernelIvEEvv
        .type           _ZN3cub18CUB_300001_SM_10006detail11EmptyKernelIvEEvv,@function
        .size           _ZN3cub18CUB_300001_SM_10006detail11EmptyKernelIvEEvv,(.L_x_663 - _ZN3cub18CUB_300001_SM_10006detail11EmptyKernelIvEEvv)
        .other          _ZN3cub18CUB_300001_SM_10006detail11EmptyKernelIvEEvv,@"STO_CUDA_ENTRY STV_DEFAULT"
_ZN3cub18CUB_300001_SM_10006detail11EmptyKernelIvEEvv:
.text._ZN3cub18CUB_300001_SM_10006detail11EmptyKernelIvEEvv:
[----:B------:R-:W-:Y:S01]  /*0000*/  LDC R1, c[0x0][0x37c] ;  /* 0x0000df00ff017b82 */ /* 0x000fe20000000800 */
[----:B------:R-:W-:Y:S05]  /*0010*/  EXIT ;  /* 0x000000000000794d */ /* 0x000fea0003800000 */
.L_x_653:
        /* <DEDUP_REMOVED lines=14> */
.L_x_663:


//--------------------- .nv.shared._ZN3cub18CUB_300001_SM_10006detail6reduce18DeviceReduceKernelINS2_10policy_hubIjyN4cuda3std3__44plusIvEEE10Policy1000EPayS9_jNS7_10__identityEEEvT0_PT3_T1_NS0_13GridEvenShareISH_EET2_T4_ --------------------------
	.section	.nv.shared._ZN3cub18CUB_300001_SM_10006detail6reduce18DeviceReduceKernelINS2_10policy_hubIjyN4cuda3std3__44plusIvEEE10Policy1000EPayS9_jNS7_10__identityEEEvT0_PT3_T1_NS0_13GridEvenShareISH_EET2_T4_,"aw",@nobits
	.sectionflags	@""
	.align	4
.nv.shared._ZN3cub18CUB_300001_SM_10006detail6reduce18DeviceReduceKernelINS2_10policy_hubIjyN4cuda3std3__44plusIvEEE10Policy1000EPayS9_jNS7_10__identityEEEvT0_PT3_T1_NS0_13GridEvenShareISH_EET2_T4_:
	.zero		1068


//--------------------- .nv.shared.reserved.0     --------------------------
	.section	.nv.shared.reserved.0,"aw",@nobits
	.weak		__nv_reservedSMEM_offset_0_alias
	.size		__nv_reservedSMEM_offset_0_alias, 0, 64
	.other		__nv_reservedSMEM_offset_0_alias,@"STO_CUDA_RESERVED_SHARED STV_DEFAULT"
__nv_reservedSMEM_offset_0_alias:
	.zero		0
	.zero		64


//--------------------- .nv.global                --------------------------
	.section	.nv.global,"aw",@nobits
.nv.global:
	.type		_ZN34_INTERNAL_7a44e8b0_4_k_cu_0b09e7b56thrust24THRUST_300001_SM_1000_NS12placeholders2_8E,@object
	.size		_ZN34_INTERNAL_7a44e8b0_4_k_cu_0b09e7b56thrust24THRUST_300001_SM_1000_NS12placeholders2_8E,(_ZN34_INTERNAL_7a44e8b0_4_k_cu_0b09e7b54cuda3std3__436_GLOBAL__N__7a44e8b0_4_k_cu_0b09e7b56ignoreE - _ZN34_INTERNAL_7a44e8b0_4_k_cu_0b09e7b56thrust24THRUST_300001_SM_1000_NS12placeholders2_8E)
_ZN34_INTERNAL_7a44e8b0_4_k_cu_0b09e7b56thrust24THRUST_300001_SM_1000_NS12placeholders2_8E:
	.zero		1
	.type		_ZN34_INTERNAL_7a44e8b0_4_k_cu_0b09e7b54cuda3std3__436_GLOBAL__N__7a44e8b0_4_k_cu_0b09e7b56ignoreE,@object
	.size		_ZN34_INTERNAL_7a44e8b0_4_k_cu_0b09e7b54cuda3std3__436_GLOBAL__N__7a44e8b0_4_k_cu_0b09e7b56ignoreE,(_ZN34_INTERNAL_7a44e8b0_4_k_cu_0b09e7b54cuda3std6ranges3__45__cpo4dataE - _ZN34_INTERNAL_7a44e8b0_4_k_cu_0b09e7b54cuda3std3__436_GLOBAL__N__7a44e8b0_4_k_cu_0b09e7b56ignoreE)
_ZN34_INTERNAL_7a44e8b0_4_k_cu_0b09e7b54cuda3std3__436_GLOBAL__N__7a44e8b0_4_k_cu_0b09e7b56ignoreE:
	.zero		1
	.type		_ZN34_INTERNAL_7a44e8b0_4_k_cu_0b09e7b54cuda3std6ranges3__45__cpo4dataE,@object
	.size		_ZN34_INTERNAL_7a44e8b0_4_k_cu_0b09e7b54cuda3std6ranges3__45__cpo4dataE,(_ZN34_INTERNAL_7a44e8b0_4_k_cu_0b09e7b56thrust24THRUST_300001_SM_1000_NS6system3cpp3parE - _ZN34_INTERNAL_7a44e8b0_4_k_cu_0b09e7b54cuda3std6ranges3__45__cpo4dataE)
_ZN34_INTERNAL_7a44e8b0_4_k_cu_0b09e7b54cuda3std6ranges3__45__cpo4dataE:
	.zero		1
	.type		_ZN34_INTERNAL_7a44e8b0_4_k_cu_0b09e7b56thrust24THRUST_300001_SM_1000_NS6system3cpp3parE,@object
	.size		_ZN34_INTERNAL_7a44e8b0_4_k_cu_0b09e7b56thrust24THRUST_300001_SM_1000_NS6system3cpp3parE,(_ZN34_INTERNAL_7a44e8b0_4_k_cu_0b09e7b54cuda3std3__45__cpo5beginE - _ZN34_INTERNAL_7a44e8b0_4_k_cu_0b09e7b56thrust24THRUST_300001_SM_1000_NS6system3cpp3parE)
_ZN34_INTERNAL_7a44e8b0_4_k_cu_0b09e7b56thrust24THRUST_300001_SM_1000_NS6system3cpp3parE:
	.zero		1
	.type		_ZN34_INTERNAL_7a44e8b0_4_k_cu_0b09e7b54cuda3std3__45__cpo5beginE,@object
	.size		_ZN34_INTERNAL_7a44e8b0_4_k_cu_0b09e7b54cuda3std3__45__cpo5beginE,(_ZN34_INTERNAL_7a44e8b0_4_k_cu_0b09e7b54cuda3std6ranges3__45__cpo5beginE - _ZN34_INTERNAL_7a44e8b0_4_k_cu_0b09e7b54cuda3std3__45__cpo5beginE)
_ZN34_INTERNAL_7a44e8b0_4_k_cu_0b09e7b54cuda3std3__45__cpo5beginE:
	.zero		1
	.type		_ZN34_INTERNAL_7a44e8b0_4_k_cu_0b09e7b54cuda3std6ranges3__45__cpo5beginE,@object
	.size		_ZN34_INTERNAL_7a44e8b0_4_k_cu_0b09e7b54cuda3std6ranges3__45__cpo5beginE,(_ZN34_INTERNAL_7a44e8b0_4_k_cu_0b09e7b56thrust24THRUST_300001_SM_1000_NS6deviceE - _ZN34_INTERNAL_7a44e8b0_4_k_cu_0b09e7b54cuda3std6ranges3__45__cpo5beginE)
_ZN34_INTERNAL_7a44e8b0_4_k_cu_0b09e7b54cuda3std6ranges3__45__cpo5beginE:
	.zero		1
	.type		_ZN34_INTERNAL_7a44e8b0_4_k_cu_0b09e7b56thrust24THRUST_300001_SM_1000_NS6deviceE,@object
	.size		_ZN34_INTERNAL_7a44e8b0_4_k_cu_0b09e7b56thrust24THRUST_300001_SM_1000_NS6deviceE,(_ZN34_INTERNAL_7a44e8b0_4_k_cu_0b09e7b54cuda3std3__47nulloptE - _ZN34_INTERNAL_7a44e8b0_4_k_cu_0b09e7b56thrust24THRUST_300001_SM_1000_NS6deviceE)
_ZN34_INTERNAL_7a44e8b0_4_k_cu_0b09e7b56thrust24THRUST_300001_SM_1000_NS6deviceE:
	.zero		1
	.type		_ZN34_INTERNAL_7a44e8b0_4_k_cu_0b09e7b54cuda3std3__47nulloptE,@object
	.size		_ZN34_INTERNAL_7a44e8b0_4_k_cu_0b09e7b54cuda3std3__47nulloptE,(_ZN34_INTERNAL_7a44e8b0_4_k_cu_0b09e7b54cuda3std6ranges3__45__cpo8distanceE - _ZN34_INTERNAL_7a44e8b0_4_k_cu_0b09e7b54cuda3std3__47nulloptE)
_ZN34_INTERNAL_7a44e8b0_4_k_cu_0b09e7b54cuda3std3__47nulloptE:
	.zero		1
	.type		_ZN34_INTERNAL_7a44e8b0_4_k_cu_0b09e7b54cuda3std6ranges3__45__cpo8distanceE,@object
	.size		_ZN34_INTERNAL_7a44e8b0_4_k_cu_0b09e7b54cuda3std6ranges3__45__cpo8distanceE,(_ZN34_INTERNAL_7a44e8b0_4_k_cu_0b09e7b56thrust24THRUST_300001_SM_1000_NS12placeholders2_4E - _ZN34_INTERNAL_7a44e8b0_4_k_cu_0b09e7b54cuda3std6ranges3__45__cpo8distanceE)
_ZN34_INTERNAL_7a44e8b0_4_k_cu_0b09e7b54cuda3std6ranges3__45__cpo8distanceE:
	.zero		1
	.type		_ZN34_INTERNAL_7a44e8b0_4_k_cu_0b09e7b56thrust24THRUST_300001_SM_1000_NS12placeholders2_4E,@object
	.size		_ZN34_INTERNAL_7a44e8b0_4_k_cu_0b09e7b56thrust24THRUST_300001_SM_1000_NS12placeholders2_4E,(_ZN34_INTERNAL_7a44e8b0_4_k_cu_0b09e7b54cuda3std3__45__cpo6rbeginE - _ZN34_INTERNAL_7a44e8b0_4_k_cu_0b09e7b56thrust24THRUST_300001_SM_1000_NS12placeholders2_4E)
_ZN34_INTERNAL_7a44e8b0_4_k_cu_0b09e7b56thrust24THRUST_300001_SM_1000_NS12placeholders2_4E:
	.zero		1
	.type		_ZN34_INTERNAL_7a44e8b0_4_k_cu_0b09e7b54cuda3std3__45__cpo6rbeginE,@object
	.size		_ZN34_INTERNAL_7a44e8b0_4_k_cu_0b09e7b54cuda3std3__45__cpo6rbeginE,(_ZN34_INTERNAL_7a44e8b0_4_k_cu_0b09e7b54cuda3std6ranges3__45__cpo7advanceE - _ZN34_INTERNAL_7a44e8b0_4_k_cu_0b09e7b54cuda3std3__45__cpo6rbeginE)
_ZN34_INTERNAL_7a44e8b0_4_k_cu_0b09e7b54cuda3std3__45__cpo6rbeginE:
	.zero		1
	.type		_ZN34_INTERNAL_7a44e8b0_4_k_cu_0b09e7b54cuda3std6ranges3__45__cpo7advanceE,@object
	.size		_ZN34_INTERNAL_7a44e8b0_4_k_cu_0b09e7b54cuda3std6ranges3__45__cpo7advanceE,(_ZN34_INTERNAL_7a44e8b0_4_k_cu_0b09e7b56thrust24THRUST_300001_SM_1000_NS12placeholders3_10E - _ZN34_INTERNAL_7a44e8b0_4_k_cu_0b09e7b54cuda3std6ranges3__45__cpo7advanceE)
_ZN34_INTERNAL_7a44e8b0_4_k_cu_0b09e7b54cuda3std6ranges3__45__cpo7advanceE:
	.zero		1
	.type		_ZN34_INTERNAL_7a44e8b0_4_k_cu_0b09e7b56thrust24THRUST_300001_SM_1000_NS12placeholders3_10E,@object
	.size		_ZN34_INTERNAL_7a44e8b0_4_k_cu_0b09e7b56thrust24THRUST_300001_SM_1000_NS12placeholders3_10E,(_ZN34_INTERNAL_7a44e8b0_4_k_cu_0b09e7b54cuda3std3__48in_placeE - _ZN34_INTERNAL_7a44e8b0_4_k_cu_0b09e7b56thrust24THRUST_300001_SM_1000_NS12placeholders3_10E)
_ZN34_INTERNAL_7a44e8b0_4_k_cu_0b09e7b56thrust24THRUST_300001_SM_1000_NS12placeholders3_10E:
	.zero		1
	.type		_ZN34_INTERNAL_7a44e8b0_4_k_cu_0b09e7b54cuda3std3__48in_placeE,@object
	.size		_ZN34_INTERNAL_7a44e8b0_4_k_cu_0b09e7b54cuda3std3__48in_placeE,(_ZN34_INTERNAL_7a44e8b0_4_k_cu_0b09e7b54cuda3std6ranges3__45__cpo4sizeE - _ZN34_INTERNAL_7a44e8b0_4_k_cu_0b09e7b54cuda3std3__48in_placeE)
_ZN34_INTERNAL_7a44e8b0_4_k_cu_0b09e7b54cuda3std3__48in_placeE:
	.zero		1
	.type		_ZN34_INTERNAL_7a44e8b0_4_k_cu_0b09e7b54cuda3std6ranges3__45__cpo4sizeE,@object
	.size		_ZN34_INTERNAL_7a44e8b0_4_k_cu_0b09e7b54cuda3std6ranges3__45__cpo4sizeE,(_ZN34_INTERNAL_7a44e8b0_4_k_cu_0b09e7b56thrust24THRUST_300001_SM_1000_NS12placeholders2_2E - _ZN34_INTERNAL_7a44e8b0_4_k_cu_0b09e7b54cuda3std6ranges3__45__cpo4sizeE)
_ZN34_INTERNAL_7a44e8b0_4_k_cu_0b09e7b54cuda3std6ranges3__45__cpo4sizeE:
	.zero		1
	.type		_ZN34_INTERNAL_7a44e8b0_4_k_cu_0b09e7b56thrust24THRUST_300001_SM_1000_NS12placeholders2_2E,@object
	.size		_ZN34_INTERNAL_7a44e8b0_4_k_cu_0b09e7b56thrust24THRUST_300001_SM_1000_NS12placeholders2_2E,(_ZN34_INTERNAL_7a44e8b0_4_k_cu_0b09e7b54cuda3std3__45__cpo6cbeginE - _ZN34_INTERNAL_7a44e8b0_4_k_cu_0b09e7b56thrust24THRUST_300001_SM_1000_NS12placeholders2_2E)
_ZN34_INTERNAL_7a44e8b0_4_k_cu_0b09e7b56thrust24THRUST_300001_SM_1000_NS12placeholders2_2E:
	.zero		1
	.type		_ZN34_INTERNAL_7a44e8b0_4_k_cu_0b09e7b54cuda3std3__45__cpo6cbeginE,@object
	.size		_ZN34_INTERNAL_7a44e8b0_4_k_cu_0b09e7b54cuda3std3__45__cpo6cbeginE,(_ZN34_INTERNAL_7a44e8b0_4_k_cu_0b09e7b54cuda3std6ranges3__45__cpo6cbeginE - _ZN34_INTERNAL_7a44e8b0_4_k_cu_0b09e7b54cuda3std3__45__cpo6cbeginE)
_ZN34_INTERNAL_7a44e8b0_4_k_cu_0b09e7b54cuda3std3__45__cpo6cbeginE:
	.zero		1
	.type		_ZN34_INTERNAL_7a44e8b0_4_k_cu_0b09e7b54cuda3std6ranges3__45__cpo6cbeginE,@object
	.size		_ZN34_INTERNAL_7a44e8b0_4_k_cu_0b09e7b54cuda3std6ranges3__45__cpo6cbeginE,(_ZN34_INTERNAL_7a44e8b0_4_k_cu_0b09e7b56thrust24THRUST_300001_SM_1000_NS12placeholders2_6E - _ZN34_INTERNAL_7a44e8b0_4_k_cu_0b09e7b54cuda3std6ranges3__45__cpo6cbeginE)
_ZN34_INTERNAL_7a44e8b0_4_k_cu_0b09e7b54cuda3std6ranges3__45__cpo6cbeginE:
	.zero		1
	.type		_ZN34_INTERNAL_7a44e8b0_4_k_cu_0b09e7b56thrust24THRUST_300001_SM_1000_NS12placeholders2_6E,@object
	.size		_ZN34_INTERNAL_7a44e8b0_4_k_cu_0b09e7b56thrust24THRUST_300001_SM_1000_NS12placeholders2_6E,(_ZN34_INTERNAL_7a44e8b0_4_k_cu_0b09e7b54cuda3std3__45__cpo7crbeginE - _ZN34_INTERNAL_7a44e8b0_4_k_cu_0b09e7b56thrust24THRUST_300001_SM_1000_NS12placeholders2_6E)
_ZN34_INTERNAL_7a44e8b0_4_k_cu_0b09e7b56thrust24THRUST_300001_SM_1000_NS12placeholders2_6E:
	.zero		1
	.type		_ZN34_INTERNAL_7a44e8b0_4_k_cu_0b09e7b54cuda3std3__45__cpo7crbeginE,@object
	.size		_ZN34_INTERNAL_7a44e8b0_4_k_cu_0b09e7b54cuda3std3__45__cpo7crbeginE,(_ZN34_INTERNAL_7a44e8b0_4_k_cu_0b09e7b54cuda3std6ranges3__45__cpo4nextE - _ZN34_INTERNAL_7a44e8b0_4_k_cu_0b09e7b54cuda3std3__45__cpo7crbeginE)
_ZN34_INTERNAL_7a44e8b0_4_k_cu_0b09e7b54cuda3std3__45__cpo7crbeginE:
	.zero		1
	.type		_ZN34_INTERNAL_7a44e8b0_4_k_cu_0b09e7b54cuda3std6ranges3__45__cpo4nextE,@object
	.size		_ZN34_INTERNAL_7a44e8b0_4_k_cu_0b09e7b54cuda3std6ranges3__45__cpo4nextE,(_ZN34_INTERNAL_7a44e8b0_4_k_cu_0b09e7b54cuda3std6ranges3__45__cpo4swapE - _ZN34_INTERNAL_7a44e8b0_4_k_cu_0b09e7b54cuda3std6ranges3__45__cpo4nextE)
_ZN34_INTERNAL_7a44e8b0_4_k_cu_0b09e7b54cuda3std6ranges3__45__cpo4nextE:
	.zero		1
	.type		_ZN34_INTERNAL_7a44e8b0_4_k_cu_0b09e7b54cuda3std6ranges3__45__cpo4swapE,@object
	.size		_ZN34_INTERNAL_7a44e8b0_4_k_cu_0b09e7b54cuda3std6ranges3__45__cpo4swapE,(_ZN34_INTERNAL_7a44e8b0_4_k_cu_0b09e7b56thrust24THRUST_300001_SM_1000_NS8cuda_cub10par_nosyncE - _ZN34_INTERNAL_7a44e8b0_4_k_cu_0b09e7b54cuda3std6ranges3__45__cpo4swapE)
_ZN34_INTERNAL_7a44e8b0_4_k_cu_0b09e7b54cuda3std6ranges3__45__cpo4swapE:
	.zero		1
	.type		_ZN34_INTERNAL_7a44e8b0_4_k_cu_0b09e7b56thrust24THRUST_300001_SM_1000_NS8cuda_cub10par_nosyncE,@object
	.size		_ZN34_INTERNAL_7a44e8b0_4_k_cu_0b09e7b56thrust24THRUST_300001_SM_1000_NS8cuda_cub10par_nosyncE,(_ZN34_INTERNAL_7a44e8b0_4_k_cu_0b09e7b56thrust24THRUST_300001_SM_1000_NS3seqE - _ZN34_INTERNAL_7a44e8b0_4_k_cu_0b09e7b56thrust24THRUST_300001_SM_1000_NS8cuda_cub10par_nosyncE)
_ZN34_INTERNAL_7a44e8b0_4_k_cu_0b09e7b56thrust24THRUST_300001_SM_1000_NS8cuda_cub10par_nosyncE:
	.zero		1
	.type		_ZN34_INTERNAL_7a44e8b0_4_k_cu_0b09e7b56thrust24THRUST_300001_SM_1000_NS3seqE,@object
	.size		_ZN34_INTERNAL_7a44e8b0_4_k_cu_0b09e7b56thrust24THRUST_300001_SM_1000_NS3seqE,(_ZN34_INTERNAL_7a44e8b0_4_k_cu_0b09e7b54cuda3std3__420unreachable_sentinelE - _ZN34_INTERNAL_7a44e8b0_4_k_cu_0b09e7b56thrust24THRUST_300001_SM_1000_NS3seqE)
_ZN34_INTERNAL_7a44e8b0_4_k_cu_0b09e7b56thrust24THRUST_300001_SM_1000_NS3seqE:
	.zero		1
	.type		_ZN34_INTERNAL_7a44e8b0_4_k_cu_0b09e7b54cuda3std3__420unreachable_sentinelE,@object
	.size		_ZN34_INTERNAL_7a44e8b0_4_k_cu_0b09e7b54cuda3std3__420unreachable_sentinelE,(_ZN34_INTERNAL_7a44e8b0_4_k_cu_0b09e7b54cuda3std6ranges3__45__cpo5ssizeE - _ZN34_INTERNAL_7a44e8b0_4_k_cu_0b09e7b54cuda3std3__420unreachable_sentinelE)
_ZN34_INTERNAL_7a44e8b0_4_k_cu_0b09e7b54cuda3std3__420unreachable_sentinelE:
	.zero		1
	.type		_ZN34_INTERNAL_7a44e8b0_4_k_cu_0b09e7b54cuda3std6ranges3__45__cpo5ssizeE,@object
	.size		_ZN34_INTERNAL_7a44e8b0_4_k_cu_0b09e7b54cuda3std6ranges3__45__cpo5ssizeE,(_ZN34_INTERNAL_7a44e8b0_4_k_cu_0b09e7b56thrust24THRUST_300001_SM_1000_NS12placeholders2_3E - _ZN34_INTERNAL_7a44e8b0_4_k_cu_0b09e7b54cuda3std6ranges3__45__cpo5ssizeE)
_ZN34_INTERNAL_7a44e8b0_4_k_cu_0b09e7b54cuda3std6ranges3__45__cpo5ssizeE:
	.zero		1
	.type		_ZN34_INTERNAL_7a44e8b0_4_k_cu_0b09e7b56thrust24THRUST_300001_SM_1000_NS12placeholders2_3E,@object
	.size		_ZN34_INTERNAL_7a44e8b0_4_k_cu_0b09e7b56thrust24THRUST_300001_SM_1000_NS12placeholders2_3E,(_ZN34_INTERNAL_7a44e8b0_4_k_cu_0b09e7b54cuda3std3__45__cpo4cendE - _ZN34_INTERNAL_7a44e8b0_4_k_cu_0b09e7b56thrust24THRUST_300001_SM_1000_NS12placeholders2_3E)
_ZN34_INTERNAL_7a44e8b0_4_k_cu_0b09e7b56thrust24THRUST_300001_SM_1000_NS12placeholders2_3E:
	.zero		1
	.type		_ZN34_INTERNAL_7a44e8b0_4_k_cu_0b09e7b54cuda3std3__45__cpo4cendE,@object
	.size		_ZN34_INTERNAL_7a44e8b0_4_k_cu_0b09e7b54cuda3std3__45__cpo4cendE,(_ZN34_INTERNAL_7a44e8b0_4_k_cu_0b09e7b54cuda3std6ranges3__45__cpo4cendE - _ZN34_INTERNAL_7a44e8b0_4_k_cu_0b09e7b54cuda3std3__45__cpo4cendE)
_ZN34_INTERNAL_7a44e8b0_4_k_cu_0b09e7b54cuda3std3__45__cpo4cendE:
	.zero		1
	.type		_ZN34_INTERNAL_7a44e8b0_4_k_cu_0b09e7b54cuda3std6ranges3__45__cpo4cendE,@object
	.size		_ZN34_INTERNAL_7a44e8b0_4_k_cu_0b09e7b54cuda3std6ranges3__45__cpo4cendE,(_ZN34_INTERNAL_7a44e8b0_4_k_cu_0b09e7b56thrust24THRUST_300001_SM_1000_NS12placeholders2_7E - _ZN34_INTERNAL_7a44e8b0_4_k_cu_0b09e7b54cuda3std6ranges3__45__cpo4cendE)
_ZN34_INTERNAL_7a44e8b0_4_k_cu_0b09e7b54cuda3std6ranges3__45__cpo4cendE:
	.zero		1
	.type		_ZN34_INTERNAL_7a44e8b0_4_k_cu_0b09e7b56thrust24THRUST_300001_SM_1000_NS12placeholders2_7E,@object
	.size		_ZN34_INTERNAL_7a44e8b0_4_k_cu_0b09e7b56thrust24THRUST_300001_SM_1000_NS12placeholders2_7E,(_ZN34_INTERNAL_7a44e8b0_4_k_cu_0b09e7b54cuda3std3__45__cpo5crendE - _ZN34_INTERNAL_7a44e8b0_4_k_cu_0b09e7b56thrust24THRUST_300001_SM_1000_NS12placeholders2_7E)
_ZN34_INTERNAL_7a44e8b0_4_k_cu_0b09e7b56thrust24THRUST_300001_SM_1000_NS12placeholders2_7E:
	.zero		1
	.type		_ZN34_INTERNAL_7a44e8b0_4_k_cu_0b09e7b54cuda3std3__45__cpo5crendE,@object
	.size		_ZN34_INTERNAL_7a44e8b0_4_k_cu_0b09e7b54cuda3std3__45__cpo5crendE,(_ZN34_INTERNAL_7a44e8b0_4_k_cu_0b09e7b54cuda3std6ranges3__45__cpo4prevE - _ZN34_INTERNAL_7a44e8b0_4_k_cu_0b09e7b54cuda3std3__45__cpo5crendE)
_ZN34_INTERNAL_7a44e8b0_4_k_cu_0b09e7b54cuda3std3__45__cpo5crendE:
	.zero		1
	.type		_ZN34_INTERNAL_7a44e8b0_4_k_cu_0b09e7b54cuda3std6ranges3__45__cpo4prevE,@object
	.size		_ZN34_INTERNAL_7a44e8b0_4_k_cu_0b09e7b54cuda3std6ranges3__45__cpo4prevE,(_ZN34_INTERNAL_7a44e8b0_4_k_cu_0b09e7b54cuda3std6ranges3__45__cpo9iter_moveE - _ZN34_INTERNAL_7a44e8b0_4_k_cu_0b09e7b54cuda3std6ranges3__45__cpo4prevE)
_ZN34_INTERNAL_7a44e8b0_4_k_cu_0b09e7b54cuda3std6ranges3__45__cpo4prevE:
	.zero		1
	.type		_ZN34_INTERNAL_7a44e8b0_4_k_cu_0b09e7b54cuda3std6ranges3__45__cpo9iter_moveE,@object
	.size		_ZN34_INTERNAL_7a44e8b0_4_k_cu_0b09e7b54cuda3std6ranges3__45__cpo9iter_moveE,(_ZN34_INTERNAL_7a44e8b0_4_k_cu_0b09e7b56thrust24THRUST_300001_SM_1000_NS6system6detail10sequential3seqE - _ZN34_INTERNAL_7a44e8b0_4_k_cu_0b09e7b54cuda3std6ranges3__45__cpo9iter_moveE)
_ZN34_INTERNAL_7a44e8b0_4_k_cu_0b09e7b54cuda3std6ranges3__45__cpo9iter_moveE:
	.zero		1
	.type		_ZN34_INTERNAL_7a44e8b0_4_k_cu_0b09e7b56thrust24THRUST_300001_SM_1000_NS6system6detail10sequential3seqE,@object
	.size		_ZN34_INTERNAL_7a44e8b0_4_k_cu_0b09e7b56thrust24THRUST_300001_SM_1000_NS6system6detail10sequential3seqE,(_ZN34_INTERNAL_7a44e8b0_4_k_cu_0b09e7b56thrust24THRUST_300001_SM_1000_NS12placeholders2_9E - _ZN34_INTERNAL_7a44e8b0_4_k_cu_0b09e7b56thrust24THRUST_300001_SM_1000_NS6system6detail10sequential3seqE)
_ZN34_INTERNAL_7a44e8b0_4_k_cu_0b09e7b56thrust24THRUST_300001_SM_1000_NS6system6detail10sequential3seqE:
	.zero		1
	.type		_ZN34_INTERNAL_7a44e8b0_4_k_cu_0b09e7b56thrust24THRUST_300001_SM_1000_NS12placeholders2_9E,@object
	.size		_ZN34_INTERNAL_7a44e8b0_4_k_cu_0b09e7b56thrust24THRUST_300001_SM_1000_NS12placeholders2_9E,(_ZN34_INTERNAL_7a44e8b0_4_k_cu_0b09e7b54cuda3std3__419piecewise_constructE - _ZN34_INTERNAL_7a44e8b0_4_k_cu_0b09e7b56thrust24THRUST_300001_SM_1000_NS12placeholders2_9E)
_ZN34_INTERNAL_7a44e8b0_4_k_cu_0b09e7b56thrust24THRUST_300001_SM_1000_NS12placeholders2_9E:
	.zero		1
	.type		_ZN34_INTERNAL_7a44e8b0_4_k_cu_0b09e7b54cuda3std3__419piecewise_constructE,@object
	.size		_ZN34_INTERNAL_7a44e8b0_4_k_cu_0b09e7b54cuda3std3__419piecewise_constructE,(_ZN34_INTERNAL_7a44e8b0_4_k_cu_0b09e7b54cuda3std6ranges3__45__cpo5cdataE - _ZN34_INTERNAL_7a44e8b0_4_k_cu_0b09e7b54cuda3std3__419piecewise_constructE)
_ZN34_INTERNAL_7a44e8b0_4_k_cu_0b09e7b54cuda3std3__419piecewise_constructE:
	.zero		1
	.type		_ZN34_INTERNAL_7a44e8b0_4_k_cu_0b09e7b54cuda3std6ranges3__45__cpo5cdataE,@object
	.size		_ZN34_INTERNAL_7a44e8b0_4_k_cu_0b09e7b54cuda3std6ranges3__45__cpo5cdataE,(_ZN34_INTERNAL_7a44e8b0_4_k_cu_0b09e7b56thrust24THRUST_300001_SM_1000_NS12placeholders2_1E - _ZN34_INTERNAL_7a44e8b0_4_k_cu_0b09e7b54cuda3std6ranges3__45__cpo5cdataE)
_ZN34_INTERNAL_7a44e8b0_4_k_cu_0b09e7b54cuda3std6ranges3__45__cpo5cdataE:
	.zero		1
	.type		_ZN34_INTERNAL_7a44e8b0_4_k_cu_0b09e7b56thrust24THRUST_300001_SM_1000_NS12placeholders2_1E,@object
	.size		_ZN34_INTERNAL_7a44e8b0_4_k_cu_0b09e7b56thrust24THRUST_300001_SM_1000_NS12placeholders2_1E,(_ZN34_INTERNAL_7a44e8b0_4_k_cu_0b09e7b54cuda3std3__45__cpo3endE - _ZN34_INTERNAL_7a44e8b0_4_k_cu_0b09e7b56thrust24THRUST_300001_SM_1000_NS12placeholders2_1E)
_ZN34_INTERNAL_7a44e8b0_4_k_cu_0b09e7b56thrust24THRUST_300001_SM_1000_NS12placeholders2_1E:
	.zero		1
	.type		_ZN34_INTERNAL_7a44e8b0_4_k_cu_0b09e7b54cuda3std3__45__cpo3endE,@object
	.size		_ZN34_INTERNAL_7a44e8b0_4_k_cu_0b09e7b54cuda3std3__45__cpo3endE,(_ZN34_INTERNAL_7a44e8b0_4_k_cu_0b09e7b54cuda3std6ranges3__45__cpo3endE - _ZN34_INTERNAL_7a44e8b0_4_k_cu_0b09e7b54cuda3std3__45__cpo3endE)
_ZN34_INTERNAL_7a44e8b0_4_k_cu_0b09e7b54cuda3std3__45__cpo3endE:
	.zero		1
	.type		_ZN34_INTERNAL_7a44e8b0_4_k_cu_0b09e7b54cuda3std6ranges3__45__cpo3endE,@object
	.size		_ZN34_INTERNAL_7a44e8b0_4_k_cu_0b09e7b54cuda3std6ranges3__45__cpo3endE,(_ZN34_INTERNAL_7a44e8b0_4_k_cu_0b09e7b56thrust24THRUST_300001_SM_1000_NS12placeholders2_5E - _ZN34_INTERNAL_7a44e8b0_4_k_cu_0b09e7b54cuda3std6ranges3__45__cpo3endE)
_ZN34_INTERNAL_7a44e8b0_4_k_cu_0b09e7b54cuda3std6ranges3__45__cpo3endE:
	.zero		1
	.type		_ZN34_INTERNAL_7a44e8b0_4_k_cu_0b09e7b56thrust24THRUST_300001_SM_1000_NS12placeholders2_5E,@object
	.size		_ZN34_INTERNAL_7a44e8b0_4_k_cu_0b09e7b56thrust24THRUST_300001_SM_1000_NS12placeholders2_5E,(_ZN34_INTERNAL_7a44e8b0_4_k_cu_0b09e7b54cuda3std3__45__cpo4rendE - _ZN34_INTERNAL_7a44e8b0_4_k_cu_0b09e7b56thrust24THRUST_300001_SM_1000_NS12placeholders2_5E)
_ZN34_INTERNAL_7a44e8b0_4_k_cu_0b09e7b56thrust24THRUST_300001_SM_1000_NS12placeholders2_5E:
	.zero		1
	.type		_ZN34_INTERNAL_7a44e8b0_4_k_cu_0b09e7b54cuda3std3__45__cpo4rendE,@object
	.size		_ZN34_INTERNAL_7a44e8b0_4_k_cu_0b09e7b54cuda3std3__45__cpo4rendE,(_ZN34_INTERNAL_7a44e8b0_4_k_cu_0b09e7b54cuda3std6ranges3__45__cpo9iter_swapE - _ZN34_INTERNAL_7a44e8b0_4_k_cu_0b09e7b54cuda3std3__45__cpo4rendE)
_ZN34_INTERNAL_7a44e8b0_4_k_cu_0b09e7b54cuda3std3__45__cpo4rendE:
	.zero		1
	.type		_ZN34_INTERNAL_7a44e8b0_4_k_cu_0b09e7b54cuda3std6ranges3__45__cpo9iter_swapE,@object
	.size		_ZN34_INTERNAL_7a44e8b0_4_k_cu_0b09e7b54cuda3std6ranges3__45__cpo9iter_swapE,(_ZN34_INTERNAL_7a44e8b0_4_k_cu_0b09e7b54cuda3std3__48unexpectE - _ZN34_INTERNAL_7a44e8b0_4_k_cu_0b09e7b54cuda3std6ranges3__45__cpo9iter_swapE)
_ZN34_INTERNAL_7a44e8b0_4_k_cu_0b09e7b54cuda3std6ranges3__45__cpo9iter_swapE:
	.zero		1
	.type		_ZN34_INTERNAL_7a44e8b0_4_k_cu_0b09e7b54cuda3std3__48unexpectE,@object
	.size		_ZN34_INTERNAL_7a44e8b0_4_k_cu_0b09e7b54cuda3std3__48unexpectE,(_ZN34_INTERNAL_7a44e8b0_4_k_cu_0b09e7b56thrust24THRUST_300001_SM_1000_NS8cuda_cub3parE - _ZN34_INTERNAL_7a44e8b0_4_k_cu_0b09e7b54cuda3std3__48unexpectE)
_ZN34_INTERNAL_7a44e8b0_4_k_cu_0b09e7b54cuda3std3__48unexpectE:
	.zero		1
	.type		_ZN34_INTERNAL_7a44e8b0_4_k_cu_0b09e7b56thrust24THRUST_300001_SM_1000_NS8cuda_cub3parE,@object
	.size		_ZN34_INTERNAL_7a44e8b0_4_k_cu_0b09e7b56thrust24THRUST_300001_SM_1000_NS8cuda_cub3parE,(.L_29 - _ZN34_INTERNAL_7a44e8b0_4_k_cu_0b09e7b56thrust24THRUST_300001_SM_1000_NS8cuda_cub3parE)
_ZN34_INTERNAL_7a44e8b0_4_k_cu_0b09e7b56thrust24THRUST_300001_SM_1000_NS8cuda_cub3parE:
	.zero		1
.L_29:


//--------------------- .nv.shared._ZN3cub18CUB_300001_SM_10006detail6reduce28DeviceReduceSingleTileKernelINS2_10policy_hubIjyN4cuda3std3__44plusIvEEE10Policy1000EPaPjyS9_jjNS7_10__identityEEEvT0_T1_T2_T3_T4_T6_ --------------------------
	.section	.nv.shared._ZN3cub18CUB_300001_SM_10006detail6reduce28DeviceReduceSingleTileKernelINS2_10policy_hubIjyN4cuda3std3__44plusIvEEE10Policy1000EPaPjyS9_jjNS7_10__identityEEEvT0_T1_T2_T3_T4_T6_,"aw",@nobits
	.sectionflags	@""
	.align	4
.nv.shared._ZN3cub18CUB_300001_SM_10006detail6reduce28DeviceReduceSingleTileKernelINS2_10policy_hubIjyN4cuda3std3__44plusIvEEE10Policy1000EPaPjyS9_jjNS7_10__identityEEEvT0_T1_T2_T3_T4_T6_:
	.zero		1068


//--------------------- .nv.shared._ZN3cub18CUB_300001_SM_10006detail6reduce28DeviceReduceSingleTileKernelINS2_10policy_hubIjyN4cuda3std3__44plusIvEEE10Policy1000EPjSC_iS9_jjNS7_10__identityEEEvT0_T1_T2_T3_T4_T6_ --------------------------
	.section	.nv.shared._ZN3cub18CUB_300001_SM_10006detail6reduce28DeviceReduceSingleTileKernelINS2_10policy_hubIjyN4cuda3std3__44plusIvEEE10Policy1000EPjSC_iS9_jjNS7_10__identityEEEvT0_T1_T2_T3_T4_T6_,"aw",@nobits
	.sectionflags	@""
	.align	4
.nv.shared._ZN3cub18CUB_300001_SM_10006detail6reduce28DeviceReduceSingleTileKernelINS2_10policy_hubIjyN4cuda3std3__44plusIvEEE10Policy1000EPjSC_iS9_jjNS7_10__identityEEEvT0_T1_T2_T3_T4_T6_:
	.zero		1068


//--------------------- .nv.shared._ZN3cub18CUB_300001_SM_10006detail6reduce18DeviceReduceKernelINS2_10policy_hubIjyN4cuda3std3__44plusIvEEE10Policy1000EPhyS9_jNS7_10__identityEEEvT0_PT3_T1_NS0_13GridEvenShareISH_EET2_T4_ --------------------------
	.section	.nv.shared._ZN3cub18CUB_300001_SM_10006detail6reduce18DeviceReduceKernelINS2_10policy_hubIjyN4cuda3std3__44plusIvEEE10Policy1000EPhyS9_jNS7_10__identityEEEvT0_PT3_T1_NS0_13GridEvenShareISH_EET2_T4_,"aw",@nobits
	.sectionflags	@""
	.align	4
.nv.shared._ZN3cub18CUB_300001_SM_10006detail6reduce18DeviceReduceKernelINS2_10policy_hubIjyN4cuda3std3__44plusIvEEE10Policy1000EPhyS9_jNS7_10__identityEEEvT0_PT3_T1_NS0_13GridEvenShareISH_EET2_T4_:
	.zero		1068


//--------------------- .nv.shared._ZN3cub18CUB_300001_SM_10006detail6reduce28DeviceReduceSingleTileKernelINS2_10policy_hubIjyN4cuda3std3__44plusIvEEE10Policy1000EPhPjyS9_jjNS7_10__identityEEEvT0_T1_T2_T3_T4_T6_ --------------------------
	.section	.nv.shared._ZN3cub18CUB_300001_SM_10006detail6reduce28DeviceReduceSingleTileKernelINS2_10policy_hubIjyN4cuda3std3__44plusIvEEE10Policy1000EPhPjyS9_jjNS7_10__identityEEEvT0_T1_T2_T3_T4_T6_,"aw",@nobits
	.sectionflags	@""
	.align	4
.nv.shared._ZN3cub18CUB_300001_SM_10006detail6reduce28DeviceReduceSingleTileKernelINS2_10policy_hubIjyN4cuda3std3__44plusIvEEE10Policy1000EPhPjyS9_jjNS7_10__identityEEEvT0_T1_T2_T3_T4_T6_:
	.zero		1068


//--------------------- .nv.shared._ZN3cub18CUB_300001_SM_10006detail6select23DeviceSelectSweepKernelINS2_10policy_hubIjhiLb0ELNS0_10SelectImplE0EE10Policy1000EPKjPKhPjSC_NS0_13ScanTileStateIiLb1EEENS0_8NullTypeESF_iNS2_19streaming_context_tIlLb1EEELS5_0EEEvT0_T1_T2_T3_T4_T5_T6_T7_iT8_NS1_7vsmem_tE --------------------------
	.section	.nv.shared._ZN3cub18CUB_300001_SM_10006detail6select23DeviceSelectSweepKernelINS2_10policy_hubIjhiLb0ELNS0_10SelectImplE0EE10Policy1000EPKjPKhPjSC_NS0_13ScanTileStateIiLb1EEENS0_8NullTypeESF_iNS2_19streaming_context_tIlLb1EEELS5_0EEEvT0_T1_T2_T3_T4_T5_T6_T7_iT8_NS1_7vsmem_tE,"aw",@nobits
	.sectionflags	@""
	.align	16
.nv.shared._ZN3cub18CUB_300001_SM_10006detail6select23DeviceSelectSweepKernelINS2_10policy_hubIjhiLb0ELNS0_10SelectImplE0EE10Policy1000EPKjPKhPjSC_NS0_13ScanTileStateIiLb1EEENS0_8NullTypeESF_iNS2_19streaming_context_tIlLb1EEELS5_0EEEvT0_T1_T2_T3_T4_T5_T6_T7_iT8_NS1_7vsmem_tE:
	.zero		29696


//--------------------- .nv.shared._ZN3cub18CUB_300001_SM_10006detail4scan16DeviceScanKernelINS2_10policy_hubIaaiyN4cuda3std3__44plusIvEEE10Policy1000EPaSC_NS0_13ScanTileStateIiLb1EEES9_NS0_8NullTypeEyiLb0ESF_EEvT0_T1_T2_iT3_T4_T5_ --------------------------
	.section	.nv.shared._ZN3cub18CUB_300001_SM_10006detail4scan16DeviceScanKernelINS2_10policy_hubIaaiyN4cuda3std3__44plusIvEEE10Policy1000EPaSC_NS0_13ScanTileStateIiLb1EEES9_NS0_8NullTypeEyiLb0ESF_EEvT0_T1_T2_iT3_T4_T5_,"aw",@nobits
	.sectionflags	@""
	.align	16
.nv.shared._ZN3cub18CUB_300001_SM_10006detail4scan16DeviceScanKernelINS2_10policy_hubIaaiyN4cuda3std3__44plusIvEEE10Policy1000EPaSC_NS0_13ScanTileStateIiLb1EEES9_NS0_8NullTypeEyiLb0ESF_EEvT0_T1_T2_iT3_T4_T5_:
	.zero		22544


//--------------------- .nv.constant0._ZN3cub18CUB_300001_SM_10006detail6reduce18DeviceReduceKernelINS2_10policy_hubIjyN4cuda3std3__44plusIvEEE10Policy1000EPayS9_jNS7_10__identityEEEvT0_PT3_T1_NS0_13GridEvenShareISH_EET2_T4_ --------------------------
	.section	.nv.constant0._ZN3cub18CUB_300001_SM_10006detail6reduce18DeviceReduceKernelINS2_10policy_hubIjyN4cuda3std3__44plusIvEEE10Policy1000EPayS9_jNS7_10__identityEEEvT0_PT3_T1_NS0_13GridEvenShareISH_EET2_T4_,"a",@progbits
	.sectionflags	@""
	.align	4
.nv.constant0._ZN3cub18CUB_300001_SM_10006detail6reduce18DeviceReduceKernelINS2_10policy_hubIjyN4cuda3std3__44plusIvEEE10Policy1000EPayS9_jNS7_10__identityEEEvT0_PT3_T1_NS0_13GridEvenShareISH_EET2_T4_:
	.zero		994


//--------------------- .nv.constant0._ZN3cub18CUB_300001_SM_10006detail6reduce28DeviceReduceSingleTileKernelINS2_10policy_hubIjyN4cuda3std3__44plusIvEEE10Policy1000EPaPjyS9_jjNS7_10__identityEEEvT0_T1_T2_T3_T4_T6_ --------------------------
	.section	.nv.constant0._ZN3cub18CUB_300001_SM_10006detail6reduce28DeviceReduceSingleTileKernelINS2_10policy_hubIjyN4cuda3std3__44plusIvEEE10Policy1000EPaPjyS9_jjNS7_10__identityEEEvT0_T1_T2_T3_T4_T6_,"a",@progbits
	.sectionflags	@""
	.align	4
.nv.constant0._ZN3cub18CUB_300001_SM_10006detail6reduce28DeviceReduceSingleTileKernelINS2_10policy_hubIjyN4cuda3std3__44plusIvEEE10Policy1000EPaPjyS9_jjNS7_10__identityEEEvT0_T1_T2_T3_T4_T6_:
	.zero		929


//--------------------- .nv.constant0._ZN3cub18CUB_300001_SM_10006detail6reduce28DeviceReduceSingleTileKernelINS2_10policy_hubIjyN4cuda3std3__44plusIvEEE10Policy1000EPjSC_iS9_jjNS7_10__identityEEEvT0_T1_T2_T3_T4_T6_ --------------------------
	.section	.nv.constant0._ZN3cub18CUB_300001_SM_10006detail6reduce28DeviceReduceSingleTileKernelINS2_10policy_hubIjyN4cuda3std3__44plusIvEEE10Policy1000EPjSC_iS9_jjNS7_10__identityEEEvT0_T1_T2_T3_T4_T6_,"a",@progbits
	.sectionflags	@""
	.align	4
.nv.constant0._ZN3cub18CUB_300001_SM_10006detail6reduce28DeviceReduceSingleTileKernelINS2_10policy_hubIjyN4cuda3std3__44plusIvEEE10Policy1000EPjSC_iS9_jjNS7_10__identityEEEvT0_T1_T2_T3_T4_T6_:
	.zero		925


//--------------------- .nv.constant0._ZN3cub18CUB_300001_SM_10006detail6reduce18DeviceReduceKernelINS2_10policy_hubIjyN4cuda3std3__44plusIvEEE10Policy1000EPhyS9_jNS7_10__identityEEEvT0_PT3_T1_NS0_13GridEvenShareISH_EET2_T4_ --------------------------
	.section	.nv.constant0._ZN3cub18CUB_300001_SM_10006detail6reduce18DeviceReduceKernelINS2_10policy_hubIjyN4cuda3std3__44plusIvEEE10Policy1000EPhyS9_jNS7_10__identityEEEvT0_PT3_T1_NS0_13GridEvenShareISH_EET2_T4_,"a",@progbits
	.sectionflags	@""
	.align	4
.nv.constant0._ZN3cub18CUB_300001_SM_10006detail6reduce18DeviceReduceKernelINS2_10policy_hubIjyN4cuda3std3__44plusIvEEE10Policy1000EPhyS9_jNS7_10__identityEEEvT0_PT3_T1_NS0_13GridEvenShareISH_EET2_T4_:
	.zero		994


//--------------------- .nv.constant0._ZN3cub18CUB_300001_SM_10006detail6reduce28DeviceReduceSingleTileKernelINS2_10policy_hubIjyN4cuda3std3__44plusIvEEE10Policy1000EPhPjyS9_jjNS7_10__identityEEEvT0_T1_T2_T3_T4_T6_ --------------------------
	.section	.nv.constant0._ZN3cub18CUB_300001_SM_10006detail6reduce28DeviceReduceSingleTileKernelINS2_10policy_hubIjyN4cuda3std3__44plusIvEEE10Policy1000EPhPjyS9_jjNS7_10__identityEEEvT0_T1_T2_T3_T4_T6_,"a",@progbits
	.sectionflags	@""
	.align	4
.nv.constant0._ZN3cub18CUB_300001_SM_10006detail6reduce28DeviceReduceSingleTileKernelINS2_10policy_hubIjyN4cuda3std3__44plusIvEEE10Policy1000EPhPjyS9_jjNS7_10__identityEEEvT0_T1_T2_T3_T4_T6_:
	.zero		929


//--------------------- .nv.constant0._ZN3cub18CUB_300001_SM_10006detail6select23DeviceSelectSweepKernelINS2_10policy_hubIjhiLb0ELNS0_10SelectImplE0EE10Policy1000EPKjPKhPjSC_NS0_13ScanTileStateIiLb1EEENS0_8NullTypeESF_iNS2_19streaming_context_tIlLb1EEELS5_0EEEvT0_T1_T2_T3_T4_T5_T6_T7_iT8_NS1_7vsmem_tE --------------------------
	.section	.nv.constant0._ZN3cub18CUB_300001_SM_10006detail6select23DeviceSelectSweepKernelINS2_10policy_hubIjhiLb0ELNS0_10SelectImplE0EE10Policy1000EPKjPKhPjSC_NS0_13ScanTileStateIiLb1EEENS0_8NullTypeESF_iNS2_19streaming_context_tIlLb1EEELS5_0EEEvT0_T1_T2_T3_T4_T5_T6_T7_iT8_NS1_7vsmem_tE,"a",@progbits
	.sectionflags	@""
	.align	4
.nv.constant0._ZN3cub18CUB_300001_SM_10006detail6select23DeviceSelectSweepKernelINS2_10policy_hubIjhiLb0ELNS0_10SelectImplE0EE10Policy1000EPKjPKhPjSC_NS0_13ScanTileStateIiLb1EEENS0_8NullTypeESF_iNS2_19streaming_context_tIlLb1EEELS5_0EEEvT0_T1_T2_T3_T4_T5_T6_T7_iT8_NS1_7vsmem_tE:
	.zero		1000


//--------------------- .nv.constant0._ZN3cub18CUB_300001_SM_10006detail4scan23DeviceCompactInitKernelINS0_13ScanTileStateIiLb1EEEPjEEvT_iT0_ --------------------------
	.section	.nv.constant0._ZN3cub18CUB_300001_SM_10006detail4scan23DeviceCompactInitKernelINS0_13ScanTileStateIiLb1EEEPjEEvT_iT0_,"a",@progbits
	.sectionflags	@""
	.align	4
.nv.constant0._ZN3cub18CUB_300001_SM_10006detail4scan23DeviceCompactInitKernelINS0_13ScanTileStateIiLb1EEEPjEEvT_iT0_:
	.zero		920


//--------------------- .nv.constant0._ZN3cub18CUB_300001_SM_10006detail4scan16DeviceScanKernelINS2_10policy_hubIaaiyN4cuda3std3__44plusIvEEE10Policy1000EPaSC_NS0_13ScanTileStateIiLb1EEES9_NS0_8NullTypeEyiLb0ESF_EEvT0_T1_T2_iT3_T4_T5_ --------------------------
	.section	.nv.constant0._ZN3cub18CUB_300001_SM_10006detail4scan16DeviceScanKernelINS2_10policy_hubIaaiyN4cuda3std3__44plusIvEEE10Policy1000EPaSC_NS0_13ScanTileStateIiLb1EEES9_NS0_8NullTypeEyiLb0ESF_EEvT0_T1_T2_iT3_T4_T5_,"a",@progbits
	.sectionflags	@""
	.align	4
.nv.constant0._ZN3cub18CUB_300001_SM_10006detail4scan16DeviceScanKernelINS2_10policy_hubIaaiyN4cuda3std3__44plusIvEEE10Policy1000EPaSC_NS0_13ScanTileStateIiLb1EEES9_NS0_8NullTypeEyiLb0ESF_EEvT0_T1_T2_iT3_T4_T5_:
	.zero		936


//--------------------- .nv.constant0._ZN3cub18CUB_300001_SM_10006detail4scan20DeviceScanInitKernelINS0_13ScanTileStateIiLb1EEEEEvT_i --------------------------
	.section	.nv.constant0._ZN3cub18CUB_300001_SM_10006detail4scan20DeviceScanInitKernelINS0_13ScanTileStateIiLb1EEEEEvT_i,"a",@progbits
	.sectionflags	@""
	.align	4
.nv.constant0._ZN3cub18CUB_300001_SM_10006detail4scan20DeviceScanInitKernelINS0_13ScanTileStateIiLb1EEEEEvT_i:
	.zero		908


//--------------------- .nv.constant0._ZN3cub18CUB_300001_SM_10006detail11EmptyKernelIvEEvv --------------------------
	.section	.nv.constant0._ZN3cub18CUB_300001_SM_10006detail11EmptyKernelIvEEvv,"a",@progbits
	.sectionflags	@""
	.align	4
.nv.constant0._ZN3cub18CUB_300001_SM_10006detail11EmptyKernelIvEEvv:
	.zero		896


//--------------------- SYMBOLS --------------------------

	.type		.nv.reservedSmem.offset0,@object
	.size		.nv.reservedSmem.offset0,0x4
	.type		.nv.reservedSmem.cap,@object
	.size		.nv.reservedSmem.cap,0x4
